// auto-generated by cutlass_sweep.fmha — config: {"arch": "sm_90", "direction": "fwd", "dtype": "fp16", "head_dim": 256, "mask": "residual", "schedule": "tma", "tile_kv": 256, "tile_q": 64}
#include "cutlass/cutlass.h"
#include "cute/tensor.hpp"
#include "cutlass/device_kernel.h"
#include "cutlass/kernel_hardware_info.h"
#include "88_hopper_fmha/collective/fmha_fusion.hpp"
#include "88_hopper_fmha/kernel/fmha_kernel_builder.hpp"

using namespace cute;
using Element = cutlass::half_t;
using TileShape = Shape<_64, _256, _256>;
using StrideQ = cute::tuple<int, _1, cute::tuple<int, int>>;
using StrideK = cute::tuple<int, _1, cute::tuple<int, int>>;
using StrideV = cute::tuple<int, cute::_1, cute::tuple<int, int>>;

using Kernel = typename cutlass::fmha::kernel::FmhaBuilder<
    Element, float, float,
    TileShape, StrideQ, StrideK, StrideV,
    cutlass::fmha::collective::ResidualFusion,
    cutlass::gemm::KernelTma
  >::Kernel;

auto* _anchor = &cutlass::device_kernel<Kernel>;


// ===== COMPILED SASS (sm_90a) =====

	.target	sm_90a

	.elftype	@"ET_EXEC"


//--------------------- .note.nv.tkinfo           --------------------------
	.section	.note.nv.tkinfo,"",@"SHT_NOTE"
	.sectionflags	@"SHF_NOTE_NV_TKINFO"
	.tkinfo
        /*0018*/ 	.word	0x00000002
        /*0030*/ 	.string	""
        /*0030*/ 	.string	"ptxas"
        /*0030*/ 	.string	"Cuda compilation tools, release 13.0, V13.0.88"
        /*0030*/ 	.string	"Build cuda_13.0.r13.0/compiler.36424714_0"
        /*0030*/ 	.string	"-arch sm_90a -m 64 "



//--------------------- .note.nv.cuinfo           --------------------------
	.section	.note.nv.cuinfo,"",@"SHT_NOTE"
	.sectionflags	@"SHF_NOTE_NV_CUINFO"
        /*0018*/ 	.short	0x0002
        /*001a*/ 	.short	0x005a
        /*001c*/ 	.short	0x0082
	.zero		2


//--------------------- .nv.info                  --------------------------
	.section	.nv.info,"",@"SHT_CUDA_INFO"
	.align	4


	//----- nvinfo : EIATTR_REGCOUNT
	.align		4
        /*0000*/ 	.byte	0x04, 0x2f
        /*0002*/ 	.short	(.L_16 - .L_15)
	.align		4
.L_15:
        /*0004*/ 	.word	index@(_ZN7cutlass13device_kernelINS_4fmha6kernel13FmhaKernelTmaINS1_10collective15FmhaMainloopTmaINS_6half_tEfN4cute5tupleIJNS7_1CILi64EEENS9_ILi256EEESB_EEENS4_14ResidualFusionEJEEENS4_15FmhaFwdEpilogueIS6_fSC_EEJEEEEEvNT_6ParamsE)
        /*0008*/ 	.word	0x000000ff


	//----- nvinfo : EIATTR_FRAME_SIZE
	.align		4
.L_16:
        /*000c*/ 	.byte	0x04, 0x11
        /*000e*/ 	.short	(.L_18 - .L_17)
	.align		4
.L_17:
        /*0010*/ 	.word	index@($__internal_0_$__cuda_sm20_rcp_rn_f32_slowpath)
        /*0014*/ 	.word	0x00000a58


	//----- nvinfo : EIATTR_FRAME_SIZE
	.align		4
.L_18:
        /*0018*/ 	.byte	0x04, 0x11
        /*001a*/ 	.short	(.L_20 - .L_19)
	.align		4
.L_19:
        /*001c*/ 	.word	index@(_ZN7cutlass13device_kernelINS_4fmha6kernel13FmhaKernelTmaINS1_10collective15FmhaMainloopTmaINS_6half_tEfN4cute5tupleIJNS7_1CILi64EEENS9_ILi256EEESB_EEENS4_14ResidualFusionEJEEENS4_15FmhaFwdEpilogueIS6_fSC_EEJEEEEEvNT_6ParamsE)
        /*0020*/ 	.word	0x00000a58


	//----- nvinfo : EIATTR_MIN_STACK_SIZE
	.align		4
.L_20:
        /*0024*/ 	.byte	0x04, 0x12
        /*0026*/ 	.short	(.L_22 - .L_21)
	.align		4
.L_21:
        /*0028*/ 	.word	index@(_ZN7cutlass13device_kernelINS_4fmha6kernel13FmhaKernelTmaINS1_10collective15FmhaMainloopTmaINS_6half_tEfN4cute5tupleIJNS7_1CILi64EEENS9_ILi256EEESB_EEENS4_14ResidualFusionEJEEENS4_15FmhaFwdEpilogueIS6_fSC_EEJEEEEEvNT_6ParamsE)
        /*002c*/ 	.word	0x00000a58
.L_22:


//--------------------- .nv.compat                --------------------------
	.section	.nv.compat,"",@"SHT_CUDA_COMPAT_INFO"
	.align	4
        /*0000*/ 	.byte	0x02, 0x09, 0x01, 0x00, 0x02, 0x02, 0x04, 0x00, 0x02, 0x05, 0x05, 0x00, 0x03, 0x07, 0x01, 0x01
        /*0010*/ 	.byte	0x02, 0x03, 0x01, 0x00, 0x02, 0x06, 0x01, 0x00, 0x04, 0x0b, 0x08, 0x00, 0x00, 0x00, 0x00, 0x00
        /*0020*/ 	.byte	0x00, 0x00, 0x00, 0x00


//--------------------- .nv.info._ZN7cutlass13device_kernelINS_4fmha6kernel13FmhaKernelTmaINS1_10collective15FmhaMainloopTmaINS_6half_tEfN4cute5tupleIJNS7_1CILi64EEENS9_ILi256EEESB_EEENS4_14ResidualFusionEJEEENS4_15FmhaFwdEpilogueIS6_fSC_EEJEEEEEvNT_6ParamsE --------------------------
	.section	.nv.info._ZN7cutlass13device_kernelINS_4fmha6kernel13FmhaKernelTmaINS1_10collective15FmhaMainloopTmaINS_6half_tEfN4cute5tupleIJNS7_1CILi64EEENS9_ILi256EEESB_EEENS4_14ResidualFusionEJEEENS4_15FmhaFwdEpilogueIS6_fSC_EEJEEEEEvNT_6ParamsE,"",@"SHT_CUDA_INFO"
	.sectionflags	@""
	.align	4


	//----- nvinfo : EIATTR_CUDA_API_VERSION
	.align		4
        /*0000*/ 	.byte	0x04, 0x37
        /*0002*/ 	.short	(.L_24 - .L_23)
.L_23:
        /*0004*/ 	.word	0x00000082


	//----- nvinfo : EIATTR_KPARAM_INFO
	.align		4
.L_24:
        /*0008*/ 	.byte	0x04, 0x17
        /*000a*/ 	.short	(.L_26 - .L_25)
.L_25:
        /*000c*/ 	.word	0x00000000
        /*0010*/ 	.short	0x0000
        /*0012*/ 	.short	0x0070
        /*0014*/ 	.byte	0x00, 0xf0, 0x01, 0x20


	//----- nvinfo : EIATTR_SPARSE_MMA_MASK
	.align		4
.L_26:
        /*0018*/ 	.byte	0x03, 0x50
        /*001a*/ 	.short	0x0000


	//----- nvinfo : EIATTR_MAXREG_COUNT
	.align		4
        /*001c*/ 	.byte	0x03, 0x1b
        /*001e*/ 	.short	0x00ff


	//----- nvinfo : EIATTR_NUM_BARRIERS
	.align		4
        /*0020*/ 	.byte	0x02, 0x4c
        /*0022*/ 	.byte	0x02
	.zero		1


	//----- nvinfo : EIATTR_EXTERNS
	.align		4
        /*0024*/ 	.byte	0x04, 0x0f
        /*0026*/ 	.short	(.L_28 - .L_27)


	//   ....[0]....
	.align		4
.L_27:
        /*0028*/ 	.word	index@(__assertfail)


	//----- nvinfo : EIATTR_ANNOTATIONS
	.align		4
.L_28:
        /*002c*/ 	.byte	0x04, 0x55
        /*002e*/ 	.short	(.L_30 - .L_29)


	//   ....[0]....
.L_29:
        /*0030*/ 	.word	0x00000001
        /*0034*/ 	.byte	0x90, 0x61, 0x00, 0x00, 0x01, 0x00, 0x00, 0x00, 0xd0, 0x61, 0x00, 0x00, 0x01, 0x00, 0x00, 0x00
        /* <DEDUP_REMOVED lines=2340> */
        /*9284*/ 	.byte	0xc0, 0xbd, 0x02, 0x00


	//----- nvinfo : EIATTR_MERCURY_ISA_VERSION
	.align		4
.L_30:
        /*9288*/ 	.byte	0x03, 0x5f
        /*928a*/ 	.short	0x0101


	//----- nvinfo : EIATTR_COOP_GROUP_MASK_REGIDS
	.align		4
        /*928c*/ 	.byte	0x04, 0x29
        /*928e*/ 	.short	(.L_32 - .L_31)


	//   ....[0]....
.L_31:
        /*9290*/ 	.word	0xffffffff


	//   ....[1]....
        /*9294*/ 	.word	0xffffffff


	//   ....[2]....
        /*9298*/ 	.word	0xffffffff


	//   ....[3]....
        /*929c*/ 	.word	0xffffffff


	//   ....[4]....
        /*92a0*/ 	.word	0xffffffff


	//   ....[5]....
        /*92a4*/ 	.word	0xffffffff


	//   ....[6]....
        /*92a8*/ 	.word	0xffffffff


	//   ....[7]....
        /*92ac*/ 	.word	0xffffffff


	//   ....[8]....
        /*92b0*/ 	.word	0xffffffff


	//   ....[9]....
        /*92b4*/ 	.word	0xffffffff


	//   ....[10]....
        /*92b8*/ 	.word	0xffffffff


	//   ....[11]....
        /*92bc*/ 	.word	0xffffffff


	//   ....[12]....
        /*92c0*/ 	.word	0xffffffff


	//   ....[13]....
        /*92c4*/ 	.word	0xffffffff


	//   ....[14]....
        /*92c8*/ 	.word	0xffffffff


	//   ....[15]....
        /*92cc*/ 	.word	0xffffffff


	//   ....[16]....
        /*92d0*/ 	.word	0xffffffff


	//   ....[17]....
        /*92d4*/ 	.word	0xffffffff


	//   ....[18]....
        /*92d8*/ 	.word	0xffffffff


	//   ....[19]....
        /*92dc*/ 	.word	0xffffffff


	//   ....[20]....
        /*92e0*/ 	.word	0xffffffff


	//----- nvinfo : EIATTR_COOP_GROUP_INSTR_OFFSETS
	.align		4
.L_32:
        /*92e4*/ 	.byte	0x04, 0x28
        /*92e6*/ 	.short	(.L_34 - .L_33)


	//   ....[0]....
.L_33:
        /*92e8*/ 	.word	0x00000060


	//   ....[1]....
        /*92ec*/ 	.word	0x00000150


	//   ....[2]....
        /*92f0*/ 	.word	0x00000280


	//   ....[3]....
        /*92f4*/ 	.word	0x00000420


	//   ....[4]....
        /*92f8*/ 	.word	0x000005c0


	//   ....[5]....
        /*92fc*/ 	.word	0x00004160


	//   ....[6]....
        /*9300*/ 	.word	0x000041e0


	//   ....[7]....
        /*9304*/ 	.word	0x00004200


	//   ....[8]....
        /*9308*/ 	.word	0x00004220


	//   ....[9]....
        /*930c*/ 	.word	0x0000bed0


	//   ....[10]....
        /*9310*/ 	.word	0x0000bf40


	//   ....[11]....
        /*9314*/ 	.word	0x0000bf60


	//   ....[12]....
        /*9318*/ 	.word	0x0000bf80


	//   ....[13]....
        /*931c*/ 	.word	0x0001c820


	//   ....[14]....
        /*9320*/ 	.word	0x0001c8e0


	//   ....[15]....
        /*9324*/ 	.word	0x0001c8f0


	//   ....[16]....
        /*9328*/ 	.word	0x0001c920


	//   ....[17]....
        /*932c*/ 	.word	0x0002abd0


	//   ....[18]....
        /*9330*/ 	.word	0x0002ac10


	//   ....[19]....
        /*9334*/ 	.word	0x0002ac40


	//   ....[20]....
        /*9338*/ 	.word	0x0002ac60


	//----- nvinfo : EIATTR_SYSCALL_OFFSETS
	.align		4
.L_34:
        /*933c*/ 	.byte	0x04, 0x46
        /*933e*/ 	.short	(.L_36 - .L_35)


	//   ....[0]....
.L_35:
        /*9340*/ 	.word	0x0002c3a0


	//   ....[1]....
        /*9344*/ 	.word	0x0002c4c0


	//----- nvinfo : EIATTR_MBARRIER_INSTR_OFFSETS
	.align		4
.L_36:
        /*9348*/ 	.byte	0x04, 0x39
        /*934a*/ 	.short	(.L_38 - .L_37)


	//   ....[0]....
.L_37:
        /*934c*/ 	.word	0x00000250
        /*9350*/ 	.word	0x000000ff
        /*9354*/ 	.word	0x00088040
        /*9358*/ 	.short	0x0100
        /*935a*/ 	.byte	0x08
	.zero		1


	//   ....[1]....
        /*935c*/ 	.word	0x00000260
        /*9360*/ 	.word	0x000000ff
        /*9364*/ 	.word	0x00088048
        /*9368*/ 	.short	0x0100
        /*936a*/ 	.byte	0x08
	.zero		1


	//   ....[2]....
        /*936c*/ 	.word	0x00000390
        /*9370*/ 	.word	0x000000ff
        /*9374*/ 	.word	0x00088000
        /*9378*/ 	.short	0x0100
        /*937a*/ 	.byte	0x08
	.zero		1


	//   ....[3]....
        /*937c*/ 	.word	0x000003a0
        /*9380*/ 	.word	0x000000ff
        /*9384*/ 	.word	0x00088020
        /*9388*/ 	.short	0x0100
        /*938a*/ 	.byte	0x08
	.zero		1


	//   ....[4]....
        /*938c*/ 	.word	0x000003b0
        /*9390*/ 	.word	0x000000ff
        /*9394*/ 	.word	0x00088008
        /*9398*/ 	.short	0x0100
        /*939a*/ 	.byte	0x08
	.zero		1


	//   ....[5]....
        /*939c*/ 	.word	0x000003c0
        /*93a0*/ 	.word	0x000000ff
        /*93a4*/ 	.word	0x00088028
        /*93a8*/ 	.short	0x0100
        /*93aa*/ 	.byte	0x08
	.zero		1


	//   ....[6]....
        /*93ac*/ 	.word	0x000003d0
        /*93b0*/ 	.word	0x000000ff
        /*93b4*/ 	.word	0x00088010
        /*93b8*/ 	.short	0x0100
        /*93ba*/ 	.byte	0x08
	.zero		1


	//   ....[7]....
        /*93bc*/ 	.word	0x000003e0
        /*93c0*/ 	.word	0x000000ff
        /*93c4*/ 	.word	0x00088030
        /*93c8*/ 	.short	0x0100
        /*93ca*/ 	.byte	0x08
	.zero		1


	//   ....[8]....
        /*93cc*/ 	.word	0x000003f0
        /*93d0*/ 	.word	0x000000ff
        /*93d4*/ 	.word	0x00088018
        /*93d8*/ 	.short	0x0100
        /*93da*/ 	.byte	0x08
	.zero		1


	//   ....[9]....
        /*93dc*/ 	.word	0x00000400
        /*93e0*/ 	.word	0x000000ff
        /*93e4*/ 	.word	0x00088038
        /*93e8*/ 	.short	0x0100
        /*93ea*/ 	.byte	0x08
	.zero		1


	//   ....[10]....
        /*93ec*/ 	.word	0x00000530
        /*93f0*/ 	.word	0x000000ff
        /*93f4*/ 	.word	0x00088050
        /*93f8*/ 	.short	0x0100
        /*93fa*/ 	.byte	0x08
	.zero		1


	//   ....[11]....
        /*93fc*/ 	.word	0x00000540
        /*9400*/ 	.word	0x000000ff
        /*9404*/ 	.word	0x00088070
        /*9408*/ 	.short	0x0100
        /*940a*/ 	.byte	0x08
	.zero		1


	//   ....[12]....
        /*940c*/ 	.word	0x00000550
        /*9410*/ 	.word	0x000000ff
        /*9414*/ 	.word	0x00088058
        /*9418*/ 	.short	0x0100
        /*941a*/ 	.byte	0x08
	.zero		1


	//   ....[13]....
        /*941c*/ 	.word	0x00000560
        /*9420*/ 	.word	0x000000ff
        /*9424*/ 	.word	0x00088078
        /*9428*/ 	.short	0x0100
        /*942a*/ 	.byte	0x08
	.zero		1


	//   ....[14]....
        /*942c*/ 	.word	0x00000570
        /*9430*/ 	.word	0x000000ff
        /*9434*/ 	.word	0x00088060
        /*9438*/ 	.short	0x0100
        /*943a*/ 	.byte	0x08
	.zero		1


	//   ....[15]....
        /*943c*/ 	.word	0x00000580
        /*9440*/ 	.word	0x000000ff
        /*9444*/ 	.word	0x00088080
        /*9448*/ 	.short	0x0100
        /*944a*/ 	.byte	0x08
	.zero		1


	//   ....[16]....
        /*944c*/ 	.word	0x00000590
        /*9450*/ 	.word	0x000000ff
        /*9454*/ 	.word	0x00088068
        /*9458*/ 	.short	0x0100
        /*945a*/ 	.byte	0x08
	.zero		1


	//   ....[17]....
        /*945c*/ 	.word	0x000005a0
        /*9460*/ 	.word	0x000000ff
        /*9464*/ 	.word	0x00088088
        /*9468*/ 	.short	0x0100
        /*946a*/ 	.byte	0x08
	.zero		1


	//   ....[18]....
        /*946c*/ 	.word	0x00000720
        /*9470*/ 	.word	0x00000003
        /*9474*/ 	.word	0x00088048
        /*9478*/ 	.short	0x010a
        /*947a*/ 	.byte	0x3f
	.zero		1


	//   ....[19]....
        /*947c*/ 	.word	0x00000b20
        /*9480*/ 	.word	0x00000003
        /*9484*/ 	.word	0x00088020
        /*9488*/ 	.short	0x010a
        /*948a*/ 	.byte	0x3f
	.zero		1


	//   ....[20]....
        /*948c*/ 	.word	0x00000e20
        /*9490*/ 	.word	0x00000000
        /*9494*/ 	.word	0x00088020
        /*9498*/ 	.short	0x010a
        /*949a*/ 	.byte	0x3f
	.zero		1


	//   ....[21]....
        /*949c*/ 	.word	0x00001190
        /*94a0*/ 	.word	0x00000002
        /*94a4*/ 	.word	0x00088020
        /*94a8*/ 	.short	0x010a
        /*94aa*/ 	.byte	0x3f
	.zero		1


	//   ....[22]....
        /*94ac*/ 	.word	0x000014b0
        /*94b0*/ 	.word	0x00000003
        /*94b4*/ 	.word	0x00088020
        /*94b8*/ 	.short	0x010a
        /*94ba*/ 	.byte	0x3f
	.zero		1


	//   ....[23]....
        /*94bc*/ 	.word	0x00001830
        /*94c0*/ 	.word	0x000000d8
        /*94c4*/ 	.word	0x00088040
        /*94c8*/ 	.short	0x010a
        /*94ca*/ 	.byte	0x3f
	.zero		1


	//   ....[24]....
        /*94cc*/ 	.word	0x00001850
        /*94d0*/ 	.word	0x000000d8
        /*94d4*/ 	.word	0x00088000
        /*94d8*/ 	.short	0x010a
        /*94da*/ 	.byte	0x3f
	.zero		1


	//   ....[25]....
        /*94dc*/ 	.word	0x00005f20
        /*94e0*/ 	.word	0x000000d8
        /*94e4*/ 	.word	0x00088008
        /*94e8*/ 	.short	0x010a
        /*94ea*/ 	.byte	0x3f
	.zero		1


	//   ....[26]....
        /*94ec*/ 	.word	0x0000a8a0
        /*94f0*/ 	.word	0x000000ff
        /*94f4*/ 	.word	0x00000000
        /*94f8*/ 	.short	0x0101
        /*94fa*/ 	.byte	0x06
	.zero		1


	//   ....[27]....
        /*94fc*/ 	.word	0x0000aae0
        /*9500*/ 	.word	0x00000007
        /*9504*/ 	.word	0x00088000
        /*9508*/ 	.short	0x010a
        /*950a*/ 	.byte	0x3f
	.zero		1


	//   ....[28]....
        /*950c*/ 	.word	0x0000b380
        /*9510*/ 	.word	0x00000002
        /*9514*/ 	.word	0x00088020
        /*9518*/ 	.short	0x010a
        /*951a*/ 	.byte	0x3f
	.zero		1


	//   ....[29]....
        /*951c*/ 	.word	0x0000b710
        /*9520*/ 	.word	0x00000002
        /*9524*/ 	.word	0x00000000
        /*9528*/ 	.short	0x0101
        /*952a*/ 	.byte	0x3f
	.zero		1


	//   ....[30]....
        /*952c*/ 	.word	0x0000bfb0
        /*9530*/ 	.word	0x00000000
        /*9534*/ 	.word	0x00088000
        /*9538*/ 	.short	0x010a
        /*953a*/ 	.byte	0x3f
	.zero		1


	//   ....[31]....
        /*953c*/ 	.word	0x000199c0
        /*9540*/ 	.word	0x000000ff
        /*9544*/ 	.word	0x00000000
        /*9548*/ 	.short	0x0101
        /*954a*/ 	.byte	0x07
	.zero		1


	//   ....[32]....
        /*954c*/ 	.word	0x00019ec0
        /*9550*/ 	.word	0x00000002
        /*9554*/ 	.word	0x00088020
        /*9558*/ 	.short	0x010a
        /*955a*/ 	.byte	0x3f
	.zero		1


	//   ....[33]....
        /*955c*/ 	.word	0x0001a2a0
        /*9560*/ 	.word	0x00000007
        /*9564*/ 	.word	0x00088000
        /*9568*/ 	.short	0x010a
        /*956a*/ 	.byte	0x3f
	.zero		1


	//   ....[34]....
        /*956c*/ 	.word	0x0001ad60
        /*9570*/ 	.word	0x00000002
        /*9574*/ 	.word	0x00088020
        /*9578*/ 	.short	0x010a
        /*957a*/ 	.byte	0x3f
	.zero		1


	//   ....[35]....
        /*957c*/ 	.word	0x0001c970
        /*9580*/ 	.word	0x00000000
        /*9584*/ 	.word	0x00000000
        /*9588*/ 	.short	0x0101
        /*958a*/ 	.byte	0x3f
	.zero		1


	//   ....[36]....
        /*958c*/ 	.word	0x0001c990
        /*9590*/ 	.word	0x00000000
        /*9594*/ 	.word	0x00088000
        /*9598*/ 	.short	0x010a
        /*959a*/ 	.byte	0x3f
	.zero		1


	//   ....[37]....
        /*959c*/ 	.word	0x0002a250
        /*95a0*/ 	.word	0x00000002
        /*95a4*/ 	.word	0x00000000
        /*95a8*/ 	.short	0x0101
        /*95aa*/ 	.byte	0x3f
	.zero		1


	//   ....[38]....
        /*95ac*/ 	.word	0x0002a7c0
        /*95b0*/ 	.word	0x00000000
        /*95b4*/ 	.word	0x00088020
        /*95b8*/ 	.short	0x010a
        /*95ba*/ 	.byte	0x3f
	.zero		1


	//   ....[39]....
        /*95bc*/ 	.word	0x0002df40
        /*95c0*/ 	.word	0x00000003
        /*95c4*/ 	.word	0x00088048
        /*95c8*/ 	.short	0x010a
        /*95ca*/ 	.byte	0x3f
	.zero		1


	//   ....[40]....
        /*95cc*/ 	.word	0x0002df90
        /*95d0*/ 	.word	0x00000003
        /*95d4*/ 	.word	0x00088020
        /*95d8*/ 	.short	0x010a
        /*95da*/ 	.byte	0x3f
	.zero		1


	//   ....[41]....
        /*95dc*/ 	.word	0x0002dfe0
        /*95e0*/ 	.word	0x00000000
        /*95e4*/ 	.word	0x00088020
        /*95e8*/ 	.short	0x010a
        /*95ea*/ 	.byte	0x3f
	.zero		1


	//   ....[42]....
        /*95ec*/ 	.word	0x0002e030
        /*95f0*/ 	.word	0x00000002
        /*95f4*/ 	.word	0x00088020
        /*95f8*/ 	.short	0x010a
        /*95fa*/ 	.byte	0x3f
	.zero		1


	//   ....[43]....
        /*95fc*/ 	.word	0x0002e080
        /*9600*/ 	.word	0x00000003
        /*9604*/ 	.word	0x00088020
        /*9608*/ 	.short	0x010a
        /*960a*/ 	.byte	0x3f
	.zero		1


	//   ....[44]....
        /*960c*/ 	.word	0x0002e0d0
        /*9610*/ 	.word	0x000000d8
        /*9614*/ 	.word	0x00088040
        /*9618*/ 	.short	0x010a
        /*961a*/ 	.byte	0x3f
	.zero		1


	//   ....[45]....
        /*961c*/ 	.word	0x0002e120
        /*9620*/ 	.word	0x000000d8
        /*9624*/ 	.word	0x00088000
        /*9628*/ 	.short	0x010a
        /*962a*/ 	.byte	0x3f
	.zero		1


	//   ....[46]....
        /*962c*/ 	.word	0x0002e170
        /*9630*/ 	.word	0x000000d8
        /*9634*/ 	.word	0x00088008
        /*9638*/ 	.short	0x010a
        /*963a*/ 	.byte	0x3f
	.zero		1


	//   ....[47]....
        /*963c*/ 	.word	0x0002e1c0
        /*9640*/ 	.word	0x00000007
        /*9644*/ 	.word	0x00088000
        /*9648*/ 	.short	0x010a
        /*964a*/ 	.byte	0x3f
	.zero		1


	//   ....[48]....
        /*964c*/ 	.word	0x0002e210
        /*9650*/ 	.word	0x00000002
        /*9654*/ 	.word	0x00088020
        /*9658*/ 	.short	0x010a
        /*965a*/ 	.byte	0x3f
	.zero		1


	//   ....[49]....
        /*965c*/ 	.word	0x0002e260
        /*9660*/ 	.word	0x00000000
        /*9664*/ 	.word	0x00088000
        /*9668*/ 	.short	0x010a
        /*966a*/ 	.byte	0x3f
	.zero		1


	//   ....[50]....
        /*966c*/ 	.word	0x0002e2b0
        /*9670*/ 	.word	0x00000002
        /*9674*/ 	.word	0x00088020
        /*9678*/ 	.short	0x010a
        /*967a*/ 	.byte	0x3f
	.zero		1


	//   ....[51]....
        /*967c*/ 	.word	0x0002e300
        /*9680*/ 	.word	0x00000007
        /*9684*/ 	.word	0x00088000
        /*9688*/ 	.short	0x010a
        /*968a*/ 	.byte	0x3f
	.zero		1


	//   ....[52]....
        /*968c*/ 	.word	0x0002e350
        /*9690*/ 	.word	0x00000002
        /*9694*/ 	.word	0x00088020
        /*9698*/ 	.short	0x010a
        /*969a*/ 	.byte	0x3f
	.zero		1


	//   ....[53]....
        /*969c*/ 	.word	0x0002e3a0
        /*96a0*/ 	.word	0x00000000
        /*96a4*/ 	.word	0x00088000
        /*96a8*/ 	.short	0x010a
        /*96aa*/ 	.byte	0x3f
	.zero		1


	//   ....[54]....
        /*96ac*/ 	.word	0x0002e3f0
        /*96b0*/ 	.word	0x00000000
        /*96b4*/ 	.word	0x00088020
        /*96b8*/ 	.short	0x010a
        /*96ba*/ 	.byte	0x3f
	.zero		1


	//----- nvinfo : EIATTR_NUM_MBARRIERS
	.align		4
.L_38:
        /*96bc*/ 	.byte	0x03, 0x38
        /*96be*/ 	.short	0x0012


	//----- nvinfo : EIATTR_EXIT_INSTR_OFFSETS
	.align		4
        /*96c0*/ 	.byte	0x04, 0x1c
        /*96c2*/ 	.short	(.L_40 - .L_39)


	//   ....[0]....
.L_39:
        /*96c4*/ 	.word	0x0002df30


	//----- nvinfo : EIATTR_MAX_THREADS
	.align		4
.L_40:
        /*96c8*/ 	.byte	0x04, 0x05
        /*96ca*/ 	.short	(.L_42 - .L_41)
.L_41:
        /*96cc*/ 	.word	0x00000080
        /*96d0*/ 	.word	0x00000001
        /*96d4*/ 	.word	0x00000001


	//----- nvinfo : EIATTR_CRS_STACK_SIZE
	.align		4
.L_42:
        /*96d8*/ 	.byte	0x04, 0x1e
        /*96da*/ 	.short	(.L_44 - .L_43)
.L_43:
        /*96dc*/ 	.word	0x00000000


	//----- nvinfo : EIATTR_CBANK_PARAM_SIZE
	.align		4
.L_44:
        /*96e0*/ 	.byte	0x03, 0x19
        /*96e2*/ 	.short	0x0870


	//----- nvinfo : EIATTR_PARAM_CBANK
	.align		4
        /*96e4*/ 	.byte	0x04, 0x0a
        /*96e6*/ 	.short	(.L_46 - .L_45)
	.align		4
.L_45:
        /*96e8*/ 	.word	index@(.nv.constant0._ZN7cutlass13device_kernelINS_4fmha6kernel13FmhaKernelTmaINS1_10collective15FmhaMainloopTmaINS_6half_tEfN4cute5tupleIJNS7_1CILi64EEENS9_ILi256EEESB_EEENS4_14ResidualFusionEJEEENS4_15FmhaFwdEpilogueIS6_fSC_EEJEEEEEvNT_6ParamsE)
        /*96ec*/ 	.short	0x0210
        /*96ee*/ 	.short	0x0870


	//----- nvinfo : EIATTR_SW_WAR
	.align		4
.L_46:
        /*96f0*/ 	.byte	0x04, 0x36
        /*96f2*/ 	.short	(.L_48 - .L_47)
.L_47:
        /*96f4*/ 	.word	0x00000008
.L_48:


//--------------------- .nv.callgraph             --------------------------
	.section	.nv.callgraph,"",@"SHT_CUDA_CALLGRAPH"
	.align	4
	.sectionentsize	8
	.align		4
        /*0000*/ 	.word	0x00000000
	.align		4
        /*0004*/ 	.word	0xffffffff
	.align		4
        /*0008*/ 	.word	index@(_ZN7cutlass13device_kernelINS_4fmha6kernel13FmhaKernelTmaINS1_10collective15FmhaMainloopTmaINS_6half_tEfN4cute5tupleIJNS7_1CILi64EEENS9_ILi256EEESB_EEENS4_14ResidualFusionEJEEENS4_15FmhaFwdEpilogueIS6_fSC_EEJEEEEEvNT_6ParamsE)
	.align		4
        /*000c*/ 	.word	index@(__assertfail)
	.align		4
        /*0010*/ 	.word	0x00000000
	.align		4
        /*0014*/ 	.word	0xfffffffe
	.align		4
        /*0018*/ 	.word	0x00000000
	.align		4
        /*001c*/ 	.word	0xfffffffd
	.align		4
        /*0020*/ 	.word	0x00000000
	.align		4
        /*0024*/ 	.word	0xfffffffc


//--------------------- .nv.constant4             --------------------------
	.section	.nv.constant4,"a",@progbits
	.align	8
	.align		8
.nv.constant4:
        /*0000*/ 	.dword	__assertfail
	.align		8
        /*0008*/ 	.dword	__unnamed_1
	.align		8
        /*0010*/ 	.dword	__unnamed_2
	.align		8
        /*0018*/ 	.dword	_ZN39_INTERNAL_62b8412f_4_k_cu_b1222e29_31194cuda3std3__45__cpo5beginE
	.align		8
        /*0020*/ 	.dword	_ZN39_INTERNAL_62b8412f_4_k_cu_b1222e29_31194cuda3std3__45__cpo3endE
	.align		8
        /*0028*/ 	.dword	_ZN39_INTERNAL_62b8412f_4_k_cu_b1222e29_31194cuda3std3__45__cpo6cbeginE
	.align		8
        /*0030*/ 	.dword	_ZN39_INTERNAL_62b8412f_4_k_cu_b1222e29_31194cuda3std3__45__cpo4cendE
	.align		8
        /*0038*/ 	.dword	_ZN39_INTERNAL_62b8412f_4_k_cu_b1222e29_31194cuda3std3__441_GLOBAL__N__62b8412f_4_k_cu_b1222e29_31196ignoreE
	.align		8
        /*0040*/ 	.dword	_ZN39_INTERNAL_62b8412f_4_k_cu_b1222e29_31194cuda3std3__419piecewise_constructE
	.align		8
        /*0048*/ 	.dword	_ZN39_INTERNAL_62b8412f_4_k_cu_b1222e29_31194cuda3std3__48in_placeE
	.align		8
        /*0050*/ 	.dword	_ZN39_INTERNAL_62b8412f_4_k_cu_b1222e29_31194cuda3std6ranges3__45__cpo4swapE
	.align		8
        /*0058*/ 	.dword	_ZN39_INTERNAL_62b8412f_4_k_cu_b1222e29_31194cuda3std6ranges3__45__cpo9iter_moveE
	.align		8
        /*0060*/ 	.dword	_ZN39_INTERNAL_62b8412f_4_k_cu_b1222e29_31194cute7productE
	.align		8
        /*0068*/ 	.dword	_ZN39_INTERNAL_62b8412f_4_k_cu_b1222e29_31194cute1_E
	.align		8
        /*0070*/ 	.dword	$str$23
	.align		8
        /*0078*/ 	.dword	$str$24


//--------------------- .text._ZN7cutlass13device_kernelINS_4fmha6kernel13FmhaKernelTmaINS1_10collective15FmhaMainloopTmaINS_6half_tEfN4cute5tupleIJNS7_1CILi64EEENS9_ILi256EEESB_EEENS4_14ResidualFusionEJEEENS4_15FmhaFwdEpilogueIS6_fSC_EEJEEEEEvNT_6ParamsE --------------------------
	.section	.text._ZN7cutlass13device_kernelINS_4fmha6kernel13FmhaKernelTmaINS1_10collective15FmhaMainloopTmaINS_6half_tEfN4cute5tupleIJNS7_1CILi64EEENS9_ILi256EEESB_EEENS4_14ResidualFusionEJEEENS4_15FmhaFwdEpilogueIS6_fSC_EEJEEEEEvNT_6ParamsE,"ax",@progbits
	.align	128
.text._ZN7cutlass13device_kernelINS_4fmha6kernel13FmhaKernelTmaINS1_10collective15FmhaMainloopTmaINS_6half_tEfN4cute5tupleIJNS7_1CILi64EEENS9_ILi256EEESB_EEENS4_14ResidualFusionEJEEENS4_15FmhaFwdEpilogueIS6_fSC_EEJEEEEEvNT_6ParamsE:
        .type           _ZN7cutlass13device_kernelINS_4fmha6kernel13FmhaKernelTmaINS1_10collective15FmhaMainloopTmaINS_6half_tEfN4cute5tupleIJNS7_1CILi64EEENS9_ILi256EEESB_EEENS4_14ResidualFusionEJEEENS4_15FmhaFwdEpilogueIS6_fSC_EEJEEEEEvNT_6ParamsE,@function
        .size           _ZN7cutlass13device_kernelINS_4fmha6kernel13FmhaKernelTmaINS1_10collective15FmhaMainloopTmaINS_6half_tEfN4cute5tupleIJNS7_1CILi64EEENS9_ILi256EEESB_EEENS4_14ResidualFusionEJEEENS4_15FmhaFwdEpilogueIS6_fSC_EEJEEEEEvNT_6ParamsE,(.L_x_105 - _ZN7cutlass13device_kernelINS_4fmha6kernel13FmhaKernelTmaINS1_10collective15FmhaMainloopTmaINS_6half_tEfN4cute5tupleIJNS7_1CILi64EEENS9_ILi256EEESB_EEENS4_14ResidualFusionEJEEENS4_15FmhaFwdEpilogueIS6_fSC_EEJEEEEEvNT_6ParamsE)
        .other          _ZN7cutlass13device_kernelINS_4fmha6kernel13FmhaKernelTmaINS1_10collective15FmhaMainloopTmaINS_6half_tEfN4cute5tupleIJNS7_1CILi64EEENS9_ILi256EEESB_EEENS4_14ResidualFusionEJEEENS4_15FmhaFwdEpilogueIS6_fSC_EEJEEEEEvNT_6ParamsE,@"STO_CUDA_ENTRY STV_DEFAULT"
_ZN7cutlass13device_kernelINS_4fmha6kernel13FmhaKernelTmaINS1_10collective15FmhaMainloopTmaINS_6half_tEfN4cute5tupleIJNS7_1CILi64EEENS9_ILi256EEESB_EEENS4_14ResidualFusionEJEEENS4_15FmhaFwdEpilogueIS6_fSC_EEJEEEEEvNT_6ParamsE:
[----:B------:R-:W1:Y:S01]  /*0000*/  LDC R1, c[0x0][0x28] ;  /* 0x00000a00ff017b82 */ /* 0x000e620000000800 */
[----:B------:R-:W2:Y:S01]  /*0010*/  S2R R217, SR_TID.X ;  /* 0x0000000000d97919 */ /* 0x000ea20000002100 */
[----:B------:R-:W-:Y:S01]  /*0020*/  ELECT P0, URZ, PT ;  /* 0x00000000003f782f */ /* 0x000fe20003800000 */
[----:B------:R-:W-:Y:S01]  /*0030*/  BSSY B0, `(.L_x_0) ;  /* 0x0000011000007945 */ /* 0x000fe20003800000 */
[----:B-1----:R-:W-:Y:S02]  /*0040*/  IADD3 R1, R1, -0xa58, RZ ;  /* 0xfffff5a801017810 */ /* 0x002fe40007ffe0ff */
[----:B--2---:R-:W-:-:S05]  /*0050*/  SHF.R.U32.HI R0, RZ, 0x5, R217 ;  /* 0x00000005ff007819 */ /* 0x004fca00000116d9 */
[----:B------:R-:W1:Y:S02]  /*0060*/  SHFL.IDX PT, R2, R0, RZ, 0x1f ;  /* 0x00001fff00027589 */ /* 0x000e6400000e0000 */
[----:B-1----:R-:W-:-:S13]  /*0070*/  ISETP.NE.OR P0, PT, R2, RZ, !P0 ;  /* 0x000000ff0200720c */ /* 0x002fda0004705670 */
[----:B------:R-:W-:Y:S05]  /*0080*/  @P0 BRA `(.L_x_1) ;  /* 0x00000000002c0947 */ /* 0x000fea0003800000 */
[----:B------:R-:W-:Y:S02]  /*0090*/  ULDC.64 UR4, c[0x0][0x198] ;  /* 0x0000660000047ab9 */ /* 0x000fe40000000a00 */
[----:B------:R-:W-:Y:S02]  /*00a0*/  UIADD3 UR6, UP0, UR4, 0xf0, URZ ;  /* 0x000000f004067890 */ /* 0x000fe4000ff1e03f */
[----:B------:R-:W-:Y:S02]  /*00b0*/  UIADD3 UR8, UP1, UR4, 0x1f0, URZ ;  /* 0x000001f004087890 */ /* 0x000fe4000ff3e03f */
[----:B------:R-:W-:Y:S02]  /*00c0*/  UIADD3 UR4, UP2, UR4, 0x2f0, URZ ;  /* 0x000002f004047890 */ /* 0x000fe4000ff5e03f */
[----:B------:R-:W-:Y:S02]  /*00d0*/  UIADD3.X UR7, URZ, UR5, URZ, UP0, !UPT ;  /* 0x000000053f077290 */ /* 0x000fe400087fe43f */
[----:B------:R-:W-:-:S02]  /*00e0*/  UIADD3.X UR9, URZ, UR5, URZ, UP1, !UPT ;  /* 0x000000053f097290 */ /* 0x000fc40008ffe43f */
[----:B------:R-:W-:-:S05]  /*00f0*/  UIADD3.X UR5, URZ, UR5, URZ, UP2, !UPT ;  /* 0x000000053f057290 */ /* 0x000fca00097fe43f */
[----:B------:R1:W-:Y:S02]  /*0100*/  UTMACCTL.PF [UR6] ;  /* 0x00000000060079b9 */ /* 0x0003e40008040000 */
[----:B------:R1:W-:Y:S02]  /*0110*/  UTMACCTL.PF [UR8] ;  /* 0x00000000080079b9 */ /* 0x0003e40008040000 */
[----:B------:R1:W-:Y:S02]  /*0120*/  UTMACCTL.PF [UR4] ;  /* 0x00000000040079b9 */ /* 0x0003e40008040000 */
[----:B-1----:R-:W-:Y:S01]  /*0130*/  NOP ;  /* 0x0000000000007918 */ /* 0x002fe20000000000 */
.L_x_1:
[----:B------:R-:W-:Y:S05]  /*0140*/  BSYNC B0 ;  /* 0x0000000000007941 */ /* 0x000fea0003800000 */
.L_x_0:
[----:B------:R-:W1:Y:S02]  /*0150*/  SHFL.IDX PT, R2, R0, RZ, 0x1f ;  /* 0x00001fff00027589 */ /* 0x000e6400000e0000 */
[----:B-1----:R-:W-:-:S13]  /*0160*/  ISETP.NE.AND P0, PT, R2, RZ, PT ;  /* 0x000000ff0200720c */ /* 0x002fda0003f05270 */
[----:B------:R-:W-:Y:S05]  /*0170*/  @P0 BRA `(.L_x_2) ;  /* 0x0000000000400947 */ /* 0x000fea0003800000 */
[----:B------:R-:W1:Y:S01]  /*0180*/  S2UR UR8, SR_CgaCtaId ;  /* 0x00000000000879c3 */ /* 0x000e620000008800 */
[----:B------:R-:W-:Y:S01]  /*0190*/  UMOV UR4, 0x400 ;  /* 0x0000040000047882 */ /* 0x000fe20000000000 */
[----:B------:R-:W-:Y:S01]  /*01a0*/  UMOV UR5, 0x1 ;  /* 0x0000000100057882 */ /* 0x000fe20000000000 */
[----:B------:R-:W-:Y:S01]  /*01b0*/  UMOV UR6, 0x80 ;  /* 0x0000008000067882 */ /* 0x000fe20000000000 */
[----:B------:R-:W-:Y:S01]  /*01c0*/  ELECT P0, URZ, PT ;  /* 0x00000000003f782f */ /* 0x000fe20003800000 */
[----:B------:R-:W-:-:S04]  /*01d0*/  UIADD3 UR6, -UR6, 0x100000, URZ ;  /* 0x0010000006067890 */ /* 0x000fc8000fffe13f */
[----:B------:R-:W-:Y:S02]  /*01e0*/  USHF.L.U32 UR7, UR6, 0xb, URZ ;  /* 0x0000000b06077899 */ /* 0x000fe4000800063f */
[----:B------:R-:W-:Y:S02]  /*01f0*/  USHF.L.U32 UR6, UR6, 0x1, URZ ;  /* 0x0000000106067899 */ /* 0x000fe4000800063f */
[----:B-1----:R-:W-:Y:S02]  /*0200*/  ULEA UR8, UR8, UR4, 0x18 ;  /* 0x0000000408087291 */ /* 0x002fe4000f8ec03f */
[----:B------:R-:W-:-:S04]  /*0210*/  UIADD3 UR4, -UR5, 0x100000, URZ ;  /* 0x0010000005047890 */ /* 0x000fc8000fffe13f */
[----:B------:R-:W-:Y:S02]  /*0220*/  USHF.L.U32 UR5, UR4, 0xb, URZ ;  /* 0x0000000b04057899 */ /* 0x000fe4000800063f */
[----:B------:R-:W-:Y:S01]  /*0230*/  USHF.L.U32 UR4, UR4, 0x1, URZ ;  /* 0x0000000104047899 */ /* 0x000fe2000800063f */
[----:B------:R-:W1:Y:S11]  /*0240*/  FENCE.VIEW.ASYNC.S ;  /* 0x00000000000073c6 */ /* 0x000e760000000000 */
[----:B-1----:R1:W2:Y:S01]  /*0250*/  SYNCS.EXCH.64 URZ, [UR8+0x88040], UR4 ;  /* 0x08804004083f75b2 */ /* 0x0022a20008000100 */
[----:B------:R1:W3:Y:S01]  /*0260*/  SYNCS.EXCH.64 URZ, [UR8+0x88048], UR6 ;  /* 0x08804806083f75b2 */ /* 0x0002e20008000100 */
[----:B------:R-:W-:Y:S01]  /*0270*/  NOP ;  /* 0x0000000000007918 */ /* 0x000fe20000000000 */
.L_x_2:
[----:B------:R-:W4:Y:S01]  /*0280*/  SHFL.IDX PT, R2, R0, RZ, 0x1f ;  /* 0x00001fff00027589 */ /* 0x000f2200000e0000 */
[----:B------:R-:W-:Y:S01]  /*0290*/  NOP ;  /* 0x0000000000007918 */ /* 0x000fe20000000000 */
[----:B----4-:R-:W-:-:S13]  /*02a0*/  ISETP.NE.AND P0, PT, R2, RZ, PT ;  /* 0x000000ff0200720c */ /* 0x010fda0003f05270 */
[----:B------:R-:W-:Y:S05]  /*02b0*/  @P0 BRA `(.L_x_3) ;  /* 0x0000000000580947 */ /* 0x000fea0003800000 */
[----:B-1----:R-:W1:Y:S01]  /*02c0*/  S2UR UR5, SR_CgaCtaId ;  /* 0x00000000000579c3 */ /* 0x002e620000008800 */
[----:B------:R-:W-:Y:S01]  /*02d0*/  UMOV UR4, 0x400 ;  /* 0x0000040000047882 */ /* 0x000fe20000000000 */
[----:B------:R-:W-:Y:S01]  /*02e0*/  UMOV UR6, 0x1 ;  /* 0x0000000100067882 */ /* 0x000fe20000000000 */
[----:B------:R-:W-:Y:S01]  /*02f0*/  UMOV UR7, 0x80 ;  /* 0x0000008000077882 */ /* 0x000fe20000000000 */
[----:B------:R-:W-:Y:S01]  /*0300*/  ELECT P0, URZ, PT ;  /* 0x00000000003f782f */ /* 0x000fe20003800000 */
[----:B-1----:R-:W-:Y:S02]  /*0310*/  ULEA UR8, UR5, UR4, 0x18 ;  /* 0x0000000405087291 */ /* 0x002fe4000f8ec03f */
[----:B------:R-:W-:-:S04]  /*0320*/  UIADD3 UR4, -UR6, 0x100000, URZ ;  /* 0x0010000006047890 */ /* 0x000fc8000fffe13f */
[----:B------:R-:W-:Y:S02]  /*0330*/  USHF.L.U32 UR5, UR4, 0xb, URZ ;  /* 0x0000000b04057899 */ /* 0x000fe4000800063f */
[----:B------:R-:W-:Y:S02]  /*0340*/  USHF.L.U32 UR4, UR4, 0x1, URZ ;  /* 0x0000000104047899 */ /* 0x000fe4000800063f */
[----:B------:R-:W-:-:S04]  /*0350*/  UIADD3 UR6, -UR7, 0x100000, URZ ;  /* 0x0010000007067890 */ /* 0x000fc8000fffe13f */
[----:B------:R-:W-:Y:S02]  /*0360*/  USHF.L.U32 UR7, UR6, 0xb, URZ ;  /* 0x0000000b06077899 */ /* 0x000fe4000800063f */
[----:B------:R-:W-:Y:S01]  /*0370*/  USHF.L.U32 UR6, UR6, 0x1, URZ ;  /* 0x0000000106067899 */ /* 0x000fe2000800063f */
[----:B------:R-:W1:Y:S03]  /*0380*/  FENCE.VIEW.ASYNC.S ;  /* 0x00000000000073c6 */ /* 0x000e660000000000 */
[----:B-1----:R4:W1:Y:S08]  /*0390*/  SYNCS.EXCH.64 URZ, [UR8+0x88000], UR4 ;  /* 0x08800004083f75b2 */ /* 0x0028700008000100 */
[----:B------:R4:W1:Y:S01]  /*03a0*/  SYNCS.EXCH.64 URZ, [UR8+0x88020], UR6 ;  /* 0x08802006083f75b2 */ /* 0x0008620008000100 */
[----:B------:R4:W1:Y:S01]  /*03b0*/  SYNCS.EXCH.64 URZ, [UR8+0x88008], UR4 ;  /* 0x08800804083f75b2 */ /* 0x0008620008000100 */
[----:B------:R4:W1:Y:S01]  /*03c0*/  SYNCS.EXCH.64 URZ, [UR8+0x88028], UR6 ;  /* 0x08802806083f75b2 */ /* 0x0008620008000100 */
[----:B------:R4:W1:Y:S01]  /*03d0*/  SYNCS.EXCH.64 URZ, [UR8+0x88010], UR4 ;  /* 0x08801004083f75b2 */ /* 0x0008620008000100 */
[----:B------:R4:W1:Y:S01]  /*03e0*/  SYNCS.EXCH.64 URZ, [UR8+0x88030], UR6 ;  /* 0x08803006083f75b2 */ /* 0x0008620008000100 */
[----:B------:R4:W1:Y:S01]  /*03f0*/  SYNCS.EXCH.64 URZ, [UR8+0x88018], UR4 ;  /* 0x08801804083f75b2 */ /* 0x0008620008000100 */
[----:B------:R4:W1:Y:S02]  /*0400*/  SYNCS.EXCH.64 URZ, [UR8+0x88038], UR6 ;  /* 0x08803806083f75b2 */ /* 0x0008640008000100 */
[----:B----4-:R-:W-:Y:S01]  /*0410*/  NOP ;  /* 0x0000000000007918 */ /* 0x010fe20000000000 */
.L_x_3:
        /* <DEDUP_REMOVED lines=26> */
.L_x_4:
[----:B------:R-:W1:Y:S01]  /*05c0*/  SHFL.IDX PT, R0, R0, RZ, 0x1f ;  /* 0x00001fff00007589 */ /* 0x000e6200000e0000 */
[----:B------:R-:W-:Y:S02]  /*05d0*/  ELECT P0, URZ, PT ;  /* 0x00000000003f782f */ /* 0x000fe40003800000 */
[----:B------:R-:W-:Y:S01]  /*05e0*/  SHF.R.S32.HI R2, RZ, 0x1f, R217 ;  /* 0x0000001fff027819 */ /* 0x000fe200000114d9 */
[----:B------:R-:W-:Y:S01]  /*05f0*/  NOP ;  /* 0x0000000000007918 */ /* 0x000fe20000000000 */
[----:B------:R-:W4:Y:S01]  /*0600*/  S2UR UR36, SR_CTAID.Y ;  /* 0x00000000002479c3 */ /* 0x000f220000002600 */
[----:B------:R-:W-:Y:S01]  /*0610*/  BSSY B0, `(.L_x_5) ;  /* 0x000003a000007945 */ /* 0x000fe20003800000 */
[----:B------:R-:W-:Y:S02]  /*0620*/  LEA.HI R2, R2, R217, RZ, 0x7 ;  /* 0x000000d902027211 */ /* 0x000fe400078f38ff */
[----:B------:R-:W-:Y:S02]  /*0630*/  MOV R186, RZ ;  /* 0x000000ff00ba7202 */ /* 0x000fe40000000f00 */
[----:B------:R-:W-:-:S02]  /*0640*/  LOP3.LUT R2, R2, 0xffffff80, RZ, 0xc0, !PT ;  /* 0xffffff8002027812 */ /* 0x000fc400078ec0ff */
[----:B------:R-:W4:Y:S03]  /*0650*/  S2UR UR37, SR_CTAID.Z ;  /* 0x00000000002579c3 */ /* 0x000f260000002700 */
[----:B------:R-:W-:Y:S01]  /*0660*/  IMAD.IADD R192, R217, 0x1, -R2 ;  /* 0x00000001d9c07824 */ /* 0x000fe200078e0a02 */
[----:B-1----:R-:W-:-:S04]  /*0670*/  R2UR UR4, R0 ;  /* 0x00000000000472ca */ /* 0x002fc800000e0000 */
[----:B--23--:R-:W-:Y:S09]  /*0680*/  BAR.SYNC.DEFER_BLOCKING 0x0 ;  /* 0x0000000000007b1d */ /* 0x00cff20000010000 */
[----:B------:R-:W-:Y:S01]  /*0690*/  ISETP.EQ.AND P1, PT, RZ, UR4, P0 ;  /* 0x00000004ff007c0c */ /* 0x000fe20008722270 */
[----:B------:R-:W-:-:S12]  /*06a0*/  IMAD.U32 R215, RZ, RZ, UR4 ;  /* 0x00000004ffd77e24 */ /* 0x000fd8000f8e00ff */
[----:B----4-:R-:W-:Y:S05]  /*06b0*/  @!P1 BRA `(.L_x_6) ;  /* 0x0000000000bc9947 */ /* 0x010fea0003800000 */
[----:B------:R-:W1:Y:S01]  /*06c0*/  S2R R3, SR_CgaCtaId ;  /* 0x0000000000037919 */ /* 0x000e620000008800 */
[----:B------:R-:W-:Y:S02]  /*06d0*/  MOV R0, 0x400 ;  /* 0x0000040000007802 */ /* 0x000fe40000000f00 */
[----:B------:R-:W-:Y:S02]  /*06e0*/  MOV R2, 0x1 ;  /* 0x0000000100027802 */ /* 0x000fe40000000f00 */
[----:B------:R-:W-:Y:S02]  /*06f0*/  ISETP.NE.AND P3, PT, R192, RZ, PT ;  /* 0x000000ffc000720c */ /* 0x000fe40003f65270 */
[----:B-1----:R-:W-:Y:S02]  /*0700*/  LEA R3, R3, R0, 0x18 ;  /* 0x0000000003037211 */ /* 0x002fe400078ec0ff */
[----:B------:R-:W-:-:S04]  /*0710*/  SHF.L.U32 R0, R2, 0x1f, RZ ;  /* 0x0000001f02007819 */ /* 0x000fc800000006ff */
[----:B------:R-:W1:Y:S02]  /*0720*/  SYNCS.PHASECHK.TRANS64.TRYWAIT P2, [R3+URZ+0x88048], R0 ;  /* 0x08804800030075a7 */ /* 0x000e64000804017f */
[----:B-1----:R-:W-:Y:S05]  /*0730*/  @!P2 BRA `(.L_x_7) ;  /* 0x000002d80000a947 */ /* 0x002fea0003800000 */
.L_x_84:
[----:B------:R-:W-:Y:S05]  /*0740*/  @P3 BRA `(.L_x_8) ;  /* 0x0000000000143947 */ /* 0x000fea0003800000 */
[----:B------:R-:W-:Y:S01]  /*0750*/  LOP3.LUT P2, RZ, R217, 0x1f, RZ, 0xc0, !PT ;  /* 0x0000001fd9ff7812 */ /* 0x000fe2000784c0ff */
[----:B-1----:R-:W-:-:S04]  /*0760*/  IMAD.MOV.U32 R0, RZ, RZ, 0x8000 ;  /* 0x00008000ff007424 */ /* 0x002fc800078e00ff */
[----:B------:R2:W-:Y:S08]  /*0770*/  SYNCS.ARRIVE.TRANS64 RZ, [R3+URZ+0x88040], R0 ;  /* 0x0880400003ff79a7 */ /* 0x0005f0000800003f */
[----:B------:R-:W-:Y:S05]  /*0780*/  @!P2 BRA `(.L_x_8) ;  /* 0x000000000004a947 */ /* 0x000fea0003800000 */
[----:B------:R-:W-:Y:S01]  /*0790*/  BPT.TRAP 0x1 ;  /* 0x000000040000795c */ /* 0x000fe20000300000 */
.L_x_8:
[----:B------:R-:W3:Y:S01]  /*07a0*/  S2UR UR11, SR_CTAID.X ;  /* 0x00000000000b79c3 */ /* 0x000ee20000002500 */
[----:B------:R-:W-:Y:S01]  /*07b0*/  R2UR UR8, R3 ;  /* 0x00000000030872ca */ /* 0x000fe200000e0000 */
[----:B------:R-:W-:Y:S01]  /*07c0*/  ULDC.64 UR4, c[0x0][0x198] ;  /* 0x0000660000047ab9 */ /* 0x000fe20000000a00 */
[----:B------:R-:W-:Y:S01]  /*07d0*/  UMOV UR6, 0x0 ;  /* 0x0000000000067882 */ /* 0x000fe20000000000 */
[----:B------:R-:W-:Y:S01]  /*07e0*/  UIADD3 UR4, UP0, UR4, 0xf0, URZ ;  /* 0x000000f004047890 */ /* 0x000fe2000ff1e03f */
[----:B------:R-:W-:Y:S01]  /*07f0*/  UMOV UR7, 0x10000000 ;  /* 0x1000000000077882 */ /* 0x000fe20000000000 */
[----:B------:R-:W-:Y:S02]  /*0800*/  UMOV UR10, URZ ;  /* 0x0000003f000a7c82 */ /* 0x000fe40008000000 */
[----:B------:R-:W-:Y:S01]  /*0810*/  UIADD3.X UR5, URZ, UR5, URZ, UP0, !UPT ;  /* 0x000000053f057290 */ /* 0x000fe200087fe43f */
[----:B------:R-:W-:Y:S01]  /*0820*/  UMOV UR12, UR36 ;  /* 0x00000024000c7c82 */ /* 0x000fe20008000000 */
[----:B------:R-:W-:Y:S01]  /*0830*/  UMOV UR13, UR37 ;  /* 0x00000025000d7c82 */ /* 0x000fe20008000000 */
[----:B------:R-:W-:Y:S01]  /*0840*/  UMOV UR26, 0x40 ;  /* 0x00000040001a7882 */ /* 0x000fe20000000000 */
[----:B------:R-:W-:-:S02]  /*0850*/  UMOV UR28, UR36 ;  /* 0x00000024001c7c82 */ /* 0x000fc40008000000 */
[----:B------:R-:W-:Y:S02]  /*0860*/  UIADD3 UR9, UR8, 0x88040, URZ ;  /* 0x0008804008097890 */ /* 0x000fe4000fffe03f */
[----:B------:R-:W-:Y:S02]  /*0870*/  UIADD3 UR24, UR8, 0x2000, URZ ;  /* 0x0000200008187890 */ /* 0x000fe4000fffe03f */
[----:B------:R-:W-:Y:S02]  /*0880*/  UIADD3 UR16, UR8, 0x4000, URZ ;  /* 0x0000400008107890 */ /* 0x000fe4000fffe03f */
[----:B------:R-:W-:Y:S01]  /*0890*/  UIADD3 UR32, UR8, 0x6000, URZ ;  /* 0x0000600008207890 */ /* 0x000fe2000fffe03f */
[----:B------:R-:W-:Y:S01]  /*08a0*/  UMOV UR29, UR37 ;  /* 0x00000025001d7c82 */ /* 0x000fe20008000000 */
[----:B------:R-:W-:Y:S01]  /*08b0*/  UMOV UR25, UR9 ;  /* 0x0000000900197c82 */ /* 0x000fe20008000000 */
[----:B---3--:R-:W-:Y:S01]  /*08c0*/  USHF.L.U32 UR11, UR11, 0x6, URZ ;  /* 0x000000060b0b7899 */ /* 0x008fe2000800063f */
[----:B------:R-:W-:Y:S01]  /*08d0*/  UMOV UR18, 0x80 ;  /* 0x0000008000127882 */ /* 0x000fe20000000000 */
[----:B------:R-:W-:Y:S01]  /*08e0*/  UMOV UR20, UR36 ;  /* 0x0000002400147c82 */ /* 0x000fe20008000000 */
[----:B------:R-:W-:Y:S01]  /*08f0*/  UMOV UR21, UR37 ;  /* 0x0000002500157c82 */ /* 0x000fe20008000000 */
[----:B------:R-:W-:Y:S01]  /*0900*/  UMOV UR17, UR9 ;  /* 0x0000000900117c82 */ /* 0x000fe20008000000 */
[----:B------:R-:W-:-:S02]  /*0910*/  UMOV UR34, 0xc0 ;  /* 0x000000c000227882 */ /* 0x000fc40000000000 */
[----:B------:R-:W-:Y:S01]  /*0920*/  UMOV UR27, UR11 ;  /* 0x0000000b001b7c82 */ /* 0x000fe20008000000 */
[----:B------:R-:W-:Y:S01]  /*0930*/  UMOV UR19, UR11 ;  /* 0x0000000b00137c82 */ /* 0x000fe20008000000 */
[----:B------:R3:W-:Y:S01]  /*0940*/  UTMALDG.4D [UR8], [UR4], desc[UR6] ;  /* 0x00000608040075b4 */ /* 0x0007e20008019000 */
[----:B------:R-:W-:Y:S01]  /*0950*/  UMOV UR33, UR9 ;  /* 0x0000000900217c82 */ /* 0x000fe20008000000 */
[----:B------:R-:W-:Y:S01]  /*0960*/  UMOV UR35, UR11 ;  /* 0x0000000b00237c82 */ /* 0x000fe20008000000 */
[----:B------:R3:W-:Y:S01]  /*0970*/  UTMALDG.4D [UR24], [UR4], desc[UR6] ;  /* 0x00000618040075b4 */ /* 0x0007e20008019000 */
[----:B------:R3:W-:Y:S01]  /*0980*/  UTMALDG.4D [UR16], [UR4], desc[UR6] ;  /* 0x00000610040075b4 */ /* 0x0007e20008019000 */
[----:B------:R3:W-:Y:S02]  /*0990*/  UTMALDG.4D [UR32], [UR4], desc[UR6] ;  /* 0x00000620040075b4 */ /* 0x0007e40008019000 */
[----:B---3--:R-:W-:Y:S01]  /*09a0*/  NOP ;  /* 0x0000000000007918 */ /* 0x008fe20000000000 */
.L_x_6:
[----:B------:R-:W-:Y:S05]  /*09b0*/  BSYNC B0 ;  /* 0x0000000000007941 */ /* 0x000fea0003800000 */
.L_x_5:
[----:B------:R-:W3:Y:S01]  /*09c0*/  LDC R6, c[0x0][0x28c] ;  /* 0x0000a300ff067b82 */ /* 0x000ee20000000800 */
[----:B------:R-:W-:Y:S01]  /*09d0*/  BSSY B0, `(.L_x_9) ;  /* 0x00000e1000007945 */ /* 0x000fe20003800000 */
[----:B------:R-:W-:Y:S01]  /*09e0*/  IMAD.MOV.U32 R161, RZ, RZ, 0x1 ;  /* 0x00000001ffa17424 */ /* 0x000fe200078e00ff */
[----:B------:R-:W-:Y:S01]  /*09f0*/  MOV R160, 0x1 ;  /* 0x0000000100a07802 */ /* 0x000fe20000000f00 */
[----:B------:R-:W-:Y:S01]  /*0a00*/  IMAD.MOV.U32 R5, RZ, RZ, RZ ;  /* 0x000000ffff057224 */ /* 0x000fe200078e00ff */
[----:B---3--:R-:W-:-:S04]  /*0a10*/  IADD3 R188, R6, 0xff, RZ ;  /* 0x000000ff06bc7810 */ /* 0x008fc80007ffe0ff */
[----:B-12---:R-:W-:-:S04]  /*0a20*/  SHF.R.S32.HI R3, RZ, 0x1f, R188 ;  /* 0x0000001fff037819 */ /* 0x006fc800000114bc */
[----:B------:R-:W-:-:S04]  /*0a30*/  LEA.HI R188, R3, R188, RZ, 0x8 ;  /* 0x000000bc03bc7211 */ /* 0x000fc800078f40ff */
[----:B------:R-:W-:-:S04]  /*0a40*/  SHF.R.S32.HI R8, RZ, 0x8, R188 ;  /* 0x00000008ff087819 */ /* 0x000fc800000114bc */
[----:B------:R-:W-:Y:S01]  /*0a50*/  SHF.L.U32 R8, R8, 0x1, RZ ;  /* 0x0000000108087819 */ /* 0x000fe200000006ff */
[----:B------:R-:W-:Y:S06]  /*0a60*/  @!P1 BRA `(.L_x_10) ;  /* 0x0000000c005c9947 */ /* 0x000fec0003800000 */
[----:B------:R-:W-:Y:S01]  /*0a70*/  ISETP.GE.AND P1, PT, R6, 0x1, PT ;  /* 0x000000010600780c */ /* 0x000fe20003f26270 */
[----:B------:R-:W-:Y:S01]  /*0a80*/  IMAD.MOV.U32 R186, RZ, RZ, RZ ;  /* 0x000000ffffba7224 */ /* 0x000fe200078e00ff */
[----:B------:R-:W-:Y:S02]  /*0a90*/  LOP3.LUT R4, R217, 0x1f, RZ, 0xc0, !PT ;  /* 0x0000001fd9047812 */ /* 0x000fe400078ec0ff */
[----:B------:R-:W-:-:S09]  /*0aa0*/  MOV R5, RZ ;  /* 0x000000ff00057202 */ /* 0x000fd20000000f00 */
[----:B------:R-:W-:Y:S05]  /*0ab0*/  @!P1 BRA `(.L_x_11) ;  /* 0x00000004008c9947 */ /* 0x000fea0003800000 */
[----:B------:R-:W1:Y:S01]  /*0ac0*/  S2R R3, SR_CgaCtaId ;  /* 0x0000000000037919 */ /* 0x000e620000008800 */
[----:B------:R-:W-:Y:S01]  /*0ad0*/  MOV R0, 0x400 ;  /* 0x0000040000007802 */ /* 0x000fe20000000f00 */
[----:B------:R-:W-:Y:S01]  /*0ae0*/  IMAD.MOV.U32 R2, RZ, RZ, 0x1 ;  /* 0x00000001ff027424 */ /* 0x000fe200078e00ff */
[----:B------:R-:W-:Y:S02]  /*0af0*/  ISETP.NE.AND P2, PT, R192, RZ, PT ;  /* 0x000000ffc000720c */ /* 0x000fe40003f45270 */
[----:B-1----:R-:W-:Y:S02]  /*0b00*/  LEA R3, R3, R0, 0x18 ;  /* 0x0000000003037211 */ /* 0x002fe400078ec0ff */
[----:B------:R-:W-:-:S04]  /*0b10*/  SHF.L.U32 R0, R2, 0x1f, RZ ;  /* 0x0000001f02007819 */ /* 0x000fc800000006ff */
[----:B------:R-:W1:Y:S02]  /*0b20*/  SYNCS.PHASECHK.TRANS64.TRYWAIT P1, [R3+URZ+0x88020], R0 ;  /* 0x08802000030075a7 */ /* 0x000e64000802017f */
[----:B-1----:R-:W-:Y:S05]  /*0b30*/  @!P1 BRA `(.L_x_12) ;  /* 0x000002d400149947 */ /* 0x002fea0003800000 */
.L_x_85:
[----:B------:R-:W-:Y:S01]  /*0b40*/  MOV R5, 0x1 ;  /* 0x0000000100057802 */ /* 0x000fe20000000f00 */
[----:B------:R-:W-:Y:S06]  /*0b50*/  @P2 BRA `(.L_x_13) ;  /* 0x0000000000142947 */ /* 0x000fec0003800000 */
[----:B------:R-:W-:Y:S01]  /*0b60*/  ISETP.NE.AND P1, PT, R4, RZ, PT ;  /* 0x000000ff0400720c */ /* 0x000fe20003f25270 */
[----:B-1----:R-:W-:-:S04]  /*0b70*/  IMAD.MOV.U32 R0, RZ, RZ, 0x20000 ;  /* 0x00020000ff007424 */ /* 0x002fc800078e00ff */
[----:B------:R2:W-:Y:S08]  /*0b80*/  SYNCS.ARRIVE.TRANS64 RZ, [R3+URZ+0x88000], R0 ;  /* 0x0880000003ff79a7 */ /* 0x0005f0000800003f */
[----:B------:R-:W-:Y:S05]  /*0b90*/  @!P1 BRA `(.L_x_13) ;  /* 0x0000000000049947 */ /* 0x000fea0003800000 */
[----:B------:R-:W-:Y:S01]  /*0ba0*/  BPT.TRAP 0x1 ;  /* 0x000000040000795c */ /* 0x000fe20000300000 */
.L_x_13:
[----:B------:R-:W3:Y:S01]  /*0bb0*/  S2R R7, SR_CgaCtaId ;  /* 0x0000000000077919 */ /* 0x000ee20000008800 */
[----:B------:R-:W-:Y:S01]  /*0bc0*/  R2UR UR8, R3 ;  /* 0x00000000030872ca */ /* 0x000fe200000e0000 */
[----:B------:R-:W-:Y:S01]  /*0bd0*/  ULDC.64 UR4, c[0x0][0x198] ;  /* 0x0000660000047ab9 */ /* 0x000fe20000000a00 */
[----:B-12---:R-:W-:Y:S01]  /*0be0*/  MOV R0, 0x400 ;  /* 0x0000040000007802 */ /* 0x006fe20000000f00 */
[----:B------:R-:W-:Y:S01]  /*0bf0*/  UIADD3 UR4, UP0, UR4, 0x1f0, URZ ;  /* 0x000001f004047890 */ /* 0x000fe2000ff1e03f */
[----:B------:R-:W-:Y:S01]  /*0c00*/  MOV R3, 0x1 ;  /* 0x0000000100037802 */ /* 0x000fe20000000f00 */
[----:B------:R-:W-:Y:S01]  /*0c10*/  UMOV UR35, URZ ;  /* 0x0000003f00237c82 */ /* 0x000fe20008000000 */
[----:B------:R-:W-:Y:S01]  /*0c20*/  UMOV UR6, 0x0 ;  /* 0x0000000000067882 */ /* 0x000fe20000000000 */
[----:B------:R-:W-:Y:S01]  /*0c30*/  UIADD3.X UR5, URZ, UR5, URZ, UP0, !UPT ;  /* 0x000000053f057290 */ /* 0x000fe200087fe43f */
[----:B------:R-:W-:Y:S01]  /*0c40*/  SHF.L.U32 R3, R3, 0x1f, RZ ;  /* 0x0000001f03037819 */ /* 0x000fe200000006ff */
[----:B------:R-:W-:Y:S01]  /*0c50*/  UMOV UR7, 0x10000000 ;  /* 0x1000000000077882 */ /* 0x000fe20000000000 */
[----:B------:R-:W-:Y:S01]  /*0c60*/  UMOV UR34, URZ ;  /* 0x0000003f00227c82 */ /* 0x000fe20008000000 */
[----:B------:R-:W-:Y:S01]  /*0c70*/  UMOV UR26, 0x40 ;  /* 0x00000040001a7882 */ /* 0x000fe20000000000 */
[----:B------:R-:W-:Y:S01]  /*0c80*/  UMOV UR28, UR36 ;  /* 0x00000024001c7c82 */ /* 0x000fe20008000000 */
[----:B------:R-:W-:Y:S01]  /*0c90*/  UIADD3 UR32, UR8, 0x8000, URZ ;  /* 0x0000800008207890 */ /* 0x000fe2000fffe03f */
[----:B------:R-:W-:Y:S01]  /*0ca0*/  ISETP.NE.AND P2, PT, R192, RZ, PT ;  /* 0x000000ffc000720c */ /* 0x000fe20003f45270 */
[----:B------:R-:W-:-:S02]  /*0cb0*/  UIADD3 UR33, UR8, 0x88000, URZ ;  /* 0x0008800008217890 */ /* 0x000fc4000fffe03f */
[----:B------:R-:W-:Y:S02]  /*0cc0*/  UIADD3 UR24, UR8, 0x10000, URZ ;  /* 0x0001000008187890 */ /* 0x000fe4000fffe03f */
[----:B------:R-:W-:Y:S02]  /*0cd0*/  UIADD3 UR16, UR8, 0x18000, URZ ;  /* 0x0001800008107890 */ /* 0x000fe4000fffe03f */
[----:B------:R-:W-:Y:S01]  /*0ce0*/  UIADD3 UR8, UR8, 0x20000, URZ ;  /* 0x0002000008087890 */ /* 0x000fe2000fffe03f */
[----:B------:R-:W-:Y:S01]  /*0cf0*/  UMOV UR29, UR37 ;  /* 0x00000025001d7c82 */ /* 0x000fe20008000000 */
[----:B------:R-:W-:Y:S01]  /*0d00*/  UMOV UR27, UR35 ;  /* 0x00000023001b7c82 */ /* 0x000fe20008000000 */
[----:B------:R-:W-:Y:S01]  /*0d10*/  UMOV UR25, UR33 ;  /* 0x0000002100197c82 */ /* 0x000fe20008000000 */
[----:B------:R-:W-:Y:S01]  /*0d20*/  UMOV UR18, 0x80 ;  /* 0x0000008000127882 */ /* 0x000fe20000000000 */
[----:B------:R-:W-:Y:S01]  /*0d30*/  UMOV UR20, UR36 ;  /* 0x0000002400147c82 */ /* 0x000fe20008000000 */
[----:B------:R-:W-:Y:S01]  /*0d40*/  UMOV UR21, UR37 ;  /* 0x0000002500157c82 */ /* 0x000fe20008000000 */
[----:B------:R1:W-:Y:S01]  /*0d50*/  UTMALDG.4D [UR32], [UR4], desc[UR6] ;  /* 0x00000620040075b4 */ /* 0x0003e20008019000 */
[----:B------:R-:W-:Y:S01]  /*0d60*/  UMOV UR19, UR35 ;  /* 0x0000002300137c82 */ /* 0x000fe20008000000 */
[----:B---3--:R-:W-:Y:S01]  /*0d70*/  LEA R2, R7, R0, 0x18 ;  /* 0x0000000007027211 */ /* 0x008fe200078ec0ff */
[----:B------:R-:W-:Y:S01]  /*0d80*/  UMOV UR17, UR33 ;  /* 0x0000002100117c82 */ /* 0x000fe20008000000 */
[----:B------:R-:W-:Y:S01]  /*0d90*/  UMOV UR10, 0xc0 ;  /* 0x000000c0000a7882 */ /* 0x000fe20000000000 */
[----:B------:R-:W-:Y:S01]  /*0da0*/  UMOV UR12, UR36 ;  /* 0x00000024000c7c82 */ /* 0x000fe20008000000 */
[----:B------:R-:W-:Y:S01]  /*0db0*/  UMOV UR13, UR37 ;  /* 0x00000025000d7c82 */ /* 0x000fe20008000000 */
[----:B------:R-:W-:Y:S01]  /*0dc0*/  IMAD R0, R5, 0x8, R2 ;  /* 0x0000000805007824 */ /* 0x000fe200078e0202 */
[----:B------:R1:W-:Y:S01]  /*0dd0*/  UTMALDG.4D [UR24], [UR4], desc[UR6] ;  /* 0x00000618040075b4 */ /* 0x0003e20008019000 */
[----:B------:R-:W-:Y:S01]  /*0de0*/  UMOV UR11, UR35 ;  /* 0x00000023000b7c82 */ /* 0x000fe20008000000 */
[----:B------:R-:W-:Y:S01]  /*0df0*/  UMOV UR9, UR33 ;  /* 0x0000002100097c82 */ /* 0x000fe20008000000 */
[----:B------:R1:W-:Y:S01]  /*0e00*/  UTMALDG.4D [UR16], [UR4], desc[UR6] ;  /* 0x00000610040075b4 */ /* 0x0003e20008019000 */
[----:B------:R1:W-:Y:S01]  /*0e10*/  UTMALDG.4D [UR8], [UR4], desc[UR6] ;  /* 0x00000608040075b4 */ /* 0x0003e20008019000 */
[----:B------:R-:W2:Y:S02]  /*0e20*/  SYNCS.PHASECHK.TRANS64.TRYWAIT P1, [R0+URZ+0x88020], R3 ;  /* 0x08802003000075a7 */ /* 0x000ea4000802017f */
[----:B-12---:R-:W-:Y:S05]  /*0e30*/  @!P1 BRA `(.L_x_14) ;  /* 0x000002d000689947 */ /* 0x006fea0003800000 */
.L_x_86:
[----:B------:R-:W-:Y:S01]  /*0e40*/  MOV R186, 0x1 ;  /* 0x0000000100ba7802 */ /* 0x000fe20000000f00 */
[----:B------:R-:W-:Y:S06]  /*0e50*/  @P2 BRA `(.L_x_15) ;  /* 0x0000000000142947 */ /* 0x000fec0003800000 */
[----:B------:R-:W-:Y:S01]  /*0e60*/  ISETP.NE.AND P1, PT, R4, RZ, PT ;  /* 0x000000ff0400720c */ /* 0x000fe20003f25270 */
[----:B-1----:R-:W-:-:S04]  /*0e70*/  IMAD.MOV.U32 R3, RZ, RZ, 0x20000 ;  /* 0x00020000ff037424 */ /* 0x002fc800078e00ff */
[----:B------:R2:W-:Y:S08]  /*0e80*/  SYNCS.ARRIVE.TRANS64 RZ, [R0+URZ+0x88000], R3 ;  /* 0x0880000300ff79a7 */ /* 0x0005f0000800003f */
[----:B------:R-:W-:Y:S05]  /*0e90*/  @!P1 BRA `(.L_x_15) ;  /* 0x0000000000049947 */ /* 0x000fea0003800000 */
[----:B------:R-:W-:Y:S01]  /*0ea0*/  BPT.TRAP 0x1 ;  /* 0x000000040000795c */ /* 0x000fe20000300000 */
.L_x_15:
[C---:B------:R-:W-:Y:S01]  /*0eb0*/  LEA R2, R5.reuse, R2, 0x11 ;  /* 0x0000000205027211 */ /* 0x040fe200078e88ff */
[----:B------:R-:W-:Y:S01]  /*0ec0*/  ULDC.64 UR4, c[0x0][0x198] ;  /* 0x0000660000047ab9 */ /* 0x000fe20000000a00 */
[----:B------:R-:W-:Y:S01]  /*0ed0*/  R2UR UR25, R0 ;  /* 0x00000000001972ca */ /* 0x000fe200000e0000 */
[----:B------:R-:W-:Y:S01]  /*0ee0*/  UIADD3 UR4, UP0, UR4, 0x2f0, URZ ;  /* 0x000002f004047890 */ /* 0x000fe2000ff1e03f */
[----:B------:R-:W-:Y:S01]  /*0ef0*/  R2UR UR8, R2 ;  /* 0x00000000020872ca */ /* 0x000fe200000e0000 */
[----:B------:R-:W-:Y:S01]  /*0f00*/  UMOV UR27, URZ ;  /* 0x0000003f001b7c82 */ /* 0x000fe20008000000 */
[----:B------:R-:W-:Y:S01]  /*0f10*/  UMOV UR6, 0x0 ;  /* 0x0000000000067882 */ /* 0x000fe20000000000 */
[----:B------:R-:W-:Y:S01]  /*0f20*/  UIADD3.X UR5, URZ, UR5, URZ, UP0, !UPT ;  /* 0x000000053f057290 */ /* 0x000fe200087fe43f */
[----:B------:R-:W-:Y:S01]  /*0f30*/  VIADD R5, R5, 0x1 ;  /* 0x0000000105057836 */ /* 0x000fe20000000000 */
[----:B------:R-:W-:Y:S01]  /*0f40*/  UMOV UR7, 0x10000000 ;  /* 0x1000000000077882 */ /* 0x000fe20000000000 */
[----:B------:R-:W-:Y:S01]  /*0f50*/  UMOV UR26, URZ ;  /* 0x0000003f001a7c82 */ /* 0x000fe20008000000 */
[----:B------:R-:W-:Y:S01]  /*0f60*/  UMOV UR28, UR36 ;  /* 0x00000024001c7c82 */ /* 0x000fe20008000000 */
[----:B------:R-:W-:Y:S01]  /*0f70*/  UMOV UR29, UR37 ;  /* 0x00000025001d7c82 */ /* 0x000fe20008000000 */
[----:B------:R-:W-:Y:S01]  /*0f80*/  UMOV UR34, 0x40 ;  /* 0x0000004000227882 */ /* 0x000fe20000000000 */
[----:B------:R-:W-:Y:S01]  /*0f90*/  UMOV UR35, UR27 ;  /* 0x0000001b00237c82 */ /* 0x000fe20008000000 */
[----:B------:R-:W-:-:S02]  /*0fa0*/  UIADD3 UR25, UR25, 0x88000, URZ ;  /* 0x0008800019197890 */ /* 0x000fc4000fffe03f */
[----:B------:R-:W-:Y:S02]  /*0fb0*/  UIADD3 UR24, UR8, 0x8000, URZ ;  /* 0x0000800008187890 */ /* 0x000fe4000fffe03f */
[----:B------:R-:W-:Y:S02]  /*0fc0*/  UIADD3 UR32, UR8, 0x10000, URZ ;  /* 0x0001000008207890 */ /* 0x000fe4000fffe03f */
[----:B------:R-:W-:Y:S02]  /*0fd0*/  UIADD3 UR16, UR8, 0x18000, URZ ;  /* 0x0001800008107890 */ /* 0x000fe4000fffe03f */
[----:B------:R-:W-:Y:S01]  /*0fe0*/  UIADD3 UR8, UR8, 0x20000, URZ ;  /* 0x0002000008087890 */ /* 0x000fe2000fffe03f */
[----:B------:R-:W-:Y:S01]  /*0ff0*/  UMOV UR33, UR25 ;  /* 0x0000001900217c82 */ /* 0x000fe20008000000 */
[----:B------:R-:W-:Y:S01]  /*1000*/  UMOV UR18, 0x80 ;  /* 0x0000008000127882 */ /* 0x000fe20000000000 */
[----:B------:R-:W-:Y:S01]  /*1010*/  UMOV UR20, UR36 ;  /* 0x0000002400147c82 */ /* 0x000fe20008000000 */
[----:B------:R-:W-:Y:S01]  /*1020*/  UMOV UR21, UR37 ;  /* 0x0000002500157c82 */ /* 0x000fe20008000000 */
[----:B------:R3:W-:Y:S01]  /*1030*/  UTMALDG.4D [UR24], [UR4], desc[UR6] ;  /* 0x00000618040075b4 */ /* 0x0007e20008019000 */
[----:B------:R-:W-:Y:S01]  /*1040*/  UMOV UR19, UR27 ;  /* 0x0000001b00137c82 */ /* 0x000fe20008000000 */
[----:B------:R-:W-:Y:S01]  /*1050*/  UMOV UR17, UR25 ;  /* 0x0000001900117c82 */ /* 0x000fe20008000000 */
[----:B------:R-:W-:Y:S01]  /*1060*/  UMOV UR10, 0xc0 ;  /* 0x000000c0000a7882 */ /* 0x000fe20000000000 */
[----:B------:R-:W-:Y:S01]  /*1070*/  UMOV UR12, UR36 ;  /* 0x00000024000c7c82 */ /* 0x000fe20008000000 */
[----:B------:R-:W-:Y:S01]  /*1080*/  UMOV UR13, UR37 ;  /* 0x00000025000d7c82 */ /* 0x000fe20008000000 */
[----:B------:R-:W-:Y:S01]  /*1090*/  UMOV UR11, UR27 ;  /* 0x0000001b000b7c82 */ /* 0x000fe20008000000 */
[----:B------:R-:W-:Y:S01]  /*10a0*/  UMOV UR9, UR25 ;  /* 0x0000001900097c82 */ /* 0x000fe20008000000 */
[----:B------:R3:W-:Y:S01]  /*10b0*/  UTMALDG.4D [UR32], [UR4], desc[UR6] ;  /* 0x00000620040075b4 */ /* 0x0007e20008019000 */
[----:B------:R3:W-:Y:S01]  /*10c0*/  UTMALDG.4D [UR16], [UR4], desc[UR6] ;  /* 0x00000610040075b4 */ /* 0x0007e20008019000 */
[----:B------:R3:W-:Y:S02]  /*10d0*/  UTMALDG.4D [UR8], [UR4], desc[UR6] ;  /* 0x00000608040075b4 */ /* 0x0007e40008019000 */
[----:B---3--:R-:W-:Y:S01]  /*10e0*/  NOP ;  /* 0x0000000000007918 */ /* 0x008fe20000000000 */
.L_x_11:
[----:B------:R-:W-:Y:S02]  /*10f0*/  ISETP.GE.AND P1, PT, R6, 0x101, PT ;  /* 0x000001010600780c */ /* 0x000fe40003f26270 */
[----:B------:R-:W-:-:S11]  /*1100*/  MOV R160, 0x1 ;  /* 0x0000000100a07802 */ /* 0x000fd60000000f00 */
[----:B------:R-:W-:Y:S05]  /*1110*/  @!P1 BRA `(.L_x_16) ;  /* 0x0000000400ac9947 */ /* 0x000fea0003800000 */
[----:B-12---:R-:W1:Y:S01]  /*1120*/  S2R R3, SR_CgaCtaId ;  /* 0x0000000000037919 */ /* 0x006e620000008800 */
[----:B------:R-:W-:Y:S01]  /*1130*/  MOV R0, 0x400 ;  /* 0x0000040000007802 */ /* 0x000fe20000000f00 */
[----:B------:R-:W-:Y:S01]  /*1140*/  IMAD.MOV.U32 R2, RZ, RZ, 0x1 ;  /* 0x00000001ff027424 */ /* 0x000fe200078e00ff */
[----:B------:R-:W-:Y:S02]  /*1150*/  ISETP.NE.AND P2, PT, R192, RZ, PT ;  /* 0x000000ffc000720c */ /* 0x000fe40003f45270 */
[----:B-1----:R-:W-:Y:S02]  /*1160*/  LEA R0, R3, R0, 0x18 ;  /* 0x0000000003007211 */ /* 0x002fe400078ec0ff */
[----:B------:R-:W-:Y:S02]  /*1170*/  SHF.L.U32 R3, R2, 0x1f, RZ ;  /* 0x0000001f02037819 */ /* 0x000fe400000006ff */
[----:B------:R-:W-:-:S04]  /*1180*/  LEA R2, R5, R0, 0x3 ;  /* 0x0000000005027211 */ /* 0x000fc800078e18ff */
[----:B------:R-:W1:Y:S02]  /*1190*/  SYNCS.PHASECHK.TRANS64.TRYWAIT P1, [R2+URZ+0x88020], R3 ;  /* 0x08802003020075a7 */ /* 0x000e64000802017f */
[----:B-1----:R-:W-:Y:S05]  /*11a0*/  @!P1 BRA `(.L_x_17) ;  /* 0x000002cc00a09947 */ /* 0x002fea0003800000 */
.L_x_87:
[----:B------:R-:W-:Y:S05]  /*11b0*/  @P2 BRA `(.L_x_18) ;  /* 0x0000000000142947 */ /* 0x000fea0003800000 */
[----:B------:R-:W-:Y:S01]  /*11c0*/  ISETP.NE.AND P1, PT, R4, RZ, PT ;  /* 0x000000ff0400720c */ /* 0x000fe20003f25270 */
[----:B-1----:R-:W-:-:S04]  /*11d0*/  IMAD.MOV.U32 R3, RZ, RZ, 0x20000 ;  /* 0x00020000ff037424 */ /* 0x002fc800078e00ff */
[----:B------:R2:W-:Y:S08]  /*11e0*/  SYNCS.ARRIVE.TRANS64 RZ, [R2+URZ+0x88000], R3 ;  /* 0x0880000302ff79a7 */ /* 0x0005f0000800003f */
[----:B------:R-:W-:Y:S05]  /*11f0*/  @!P1 BRA `(.L_x_18) ;  /* 0x0000000000049947 */ /* 0x000fea0003800000 */
[----:B------:R-:W-:Y:S01]  /*1200*/  BPT.TRAP 0x1 ;  /* 0x000000040000795c */ /* 0x000fe20000300000 */
.L_x_18:
[----:B-12---:R-:W1:Y:S01]  /*1210*/  S2R R3, SR_CgaCtaId ;  /* 0x0000000000037919 */ /* 0x006e620000008800 */
[C---:B------:R-:W-:Y:S01]  /*1220*/  LEA R0, R5.reuse, R0, 0x11 ;  /* 0x0000000005007211 */ /* 0x040fe200078e88ff */
[----:B------:R-:W-:Y:S01]  /*1230*/  ULDC.64 UR4, c[0x0][0x198] ;  /* 0x0000660000047ab9 */ /* 0x000fe20000000a00 */
[----:B------:R-:W-:Y:S01]  /*1240*/  R2UR UR35, R186 ;  /* 0x00000000ba2372ca */ /* 0x000fe200000e0000 */
[----:B------:R-:W-:Y:S01]  /*1250*/  UIADD3 UR4, UP0, UR4, 0x1f0, URZ ;  /* 0x000001f004047890 */ /* 0x000fe2000ff1e03f */
[----:B------:R-:W-:Y:S01]  /*1260*/  R2UR UR33, R2 ;  /* 0x00000000022172ca */ /* 0x000fe200000e0000 */
[----:B------:R-:W-:Y:S01]  /*1270*/  VIADD R5, R5, 0x1 ;  /* 0x0000000105057836 */ /* 0x000fe20000000000 */
[----:B------:R-:W-:Y:S01]  /*1280*/  R2UR UR14, R0 ;  /* 0x00000000000e72ca */ /* 0x000fe200000e0000 */
[----:B------:R-:W-:Y:S01]  /*1290*/  UIADD3.X UR5, URZ, UR5, URZ, UP0, !UPT ;  /* 0x000000053f057290 */ /* 0x000fe200087fe43f */
[----:B------:R-:W-:Y:S01]  /*12a0*/  MOV R0, 0x400 ;  /* 0x0000040000007802 */ /* 0x000fe20000000f00 */
[----:B------:R-:W-:Y:S01]  /*12b0*/  UMOV UR6, 0x0 ;  /* 0x0000000000067882 */ /* 0x000fe20000000000 */
[----:B------:R-:W-:Y:S01]  /*12c0*/  UMOV UR7, 0x10000000 ;  /* 0x1000000000077882 */ /* 0x000fe20000000000 */
[----:B------:R-:W-:Y:S01]  /*12d0*/  UMOV UR34, URZ ;  /* 0x0000003f00227c82 */ /* 0x000fe20008000000 */
[----:B------:R-:W-:Y:S01]  /*12e0*/  UMOV UR10, 0x40 ;  /* 0x00000040000a7882 */ /* 0x000fe20000000000 */
[----:B------:R-:W-:Y:S01]  /*12f0*/  UMOV UR12, UR36 ;  /* 0x00000024000c7c82 */ /* 0x000fe20008000000 */
[----:B------:R-:W-:Y:S01]  /*1300*/  UMOV UR13, UR37 ;  /* 0x00000025000d7c82 */ /* 0x000fe20008000000 */
[----:B------:R-:W-:Y:S01]  /*1310*/  USHF.L.U32 UR35, UR35, 0x8, URZ ;  /* 0x0000000823237899 */ /* 0x000fe2000800063f */
[C---:B------:R-:W-:Y:S01]  /*1320*/  ISETP.NE.AND P2, PT, R5.reuse, 0x4, PT ;  /* 0x000000040500780c */ /* 0x040fe20003f45270 */
[----:B------:R-:W-:Y:S01]  /*1330*/  UIADD3 UR33, UR33, 0x88000, URZ ;  /* 0x0008800021217890 */ /* 0x000fe2000fffe03f */
[C---:B------:R-:W-:Y:S01]  /*1340*/  ISETP.NE.AND P1, PT, R5.reuse, 0x4, PT ;  /* 0x000000040500780c */ /* 0x040fe20003f25270 */
[----:B------:R-:W-:Y:S01]  /*1350*/  UIADD3 UR32, UR14, 0x8000, URZ ;  /* 0x000080000e207890 */ /* 0x000fe2000fffe03f */
[----:B------:R-:W-:Y:S01]  /*1360*/  SEL R5, R5, RZ, P2 ;  /* 0x000000ff05057207 */ /* 0x000fe20001000000 */
[----:B------:R-:W-:Y:S01]  /*1370*/  UIADD3 UR8, UR14, 0x10000, URZ ;  /* 0x000100000e087890 */ /* 0x000fe2000fffe03f */
[----:B------:R-:W-:Y:S01]  /*1380*/  SEL R160, RZ, 0x1, !P1 ;  /* 0x00000001ffa07807 */ /* 0x000fe20004800000 */
[----:B------:R-:W-:Y:S01]  /*1390*/  UMOV UR11, UR35 ;  /* 0x00000023000b7c82 */ /* 0x000fe20008000000 */
[----:B------:R-:W-:Y:S01]  /*13a0*/  UMOV UR9, UR33 ;  /* 0x0000002100097c82 */ /* 0x000fe20008000000 */
[----:B------:R-:W-:Y:S01]  /*13b0*/  UIADD3 UR16, UR14, 0x18000, URZ ;  /* 0x000180000e107890 */ /* 0x000fe2000fffe03f */
[----:B------:R-:W-:Y:S01]  /*13c0*/  ISETP.NE.AND P2, PT, R192, RZ, PT ;  /* 0x000000ffc000720c */ /* 0x000fe20003f45270 */
[----:B------:R-:W-:Y:S01]  /*13d0*/  UMOV UR18, 0x80 ;  /* 0x0000008000127882 */ /* 0x000fe20000000000 */
[----:B------:R-:W-:Y:S01]  /*13e0*/  UTMALDG.4D [UR32], [UR4], desc[UR6] ;  /* 0x00000620040075b4 */ /* 0x000fe20008019000 */
[----:B------:R-:W-:Y:S01]  /*13f0*/  UMOV UR20, UR36 ;  /* 0x0000002400147c82 */ /* 0x000fe20008000000 */
[----:B------:R-:W-:Y:S01]  /*1400*/  UMOV UR21, UR37 ;  /* 0x0000002500157c82 */ /* 0x000fe20008000000 */
[----:B-1----:R-:W-:Y:S01]  /*1410*/  LEA R2, R3, R0, 0x18 ;  /* 0x0000000003027211 */ /* 0x002fe200078ec0ff */
[----:B------:R-:W-:Y:S01]  /*1420*/  UMOV UR17, UR33 ;  /* 0x0000002100117c82 */ /* 0x000fe20008000000 */
[----:B------:R-:W-:Y:S01]  /*1430*/  UMOV UR19, UR35 ;  /* 0x0000002300137c82 */ /* 0x000fe20008000000 */
[----:B------:R-:W-:Y:S01]  /*1440*/  SHF.L.U32 R0, R160, 0x1f, RZ ;  /* 0x0000001fa0007819 */ /* 0x000fe200000006ff */
[----:B------:R1:W-:Y:S01]  /*1450*/  UTMALDG.4D [UR8], [UR4], desc[UR6] ;  /* 0x00000608040075b4 */ /* 0x0003e20008019000 */
[----:B------:R-:W-:Y:S01]  /*1460*/  LEA R3, R5, R2, 0x3 ;  /* 0x0000000205037211 */ /* 0x000fe200078e18ff */
[----:B------:R2:W-:Y:S01]  /*1470*/  UTMALDG.4D [UR16], [UR4], desc[UR6] ;  /* 0x00000610040075b4 */ /* 0x0005e20008019000 */
[----:B-1----:R-:W-:Y:S01]  /*1480*/  UIADD3 UR8, UR14, 0x20000, URZ ;  /* 0x000200000e087890 */ /* 0x002fe2000fffe03f */
[----:B------:R-:W-:-:S08]  /*1490*/  UMOV UR10, 0xc0 ;  /* 0x000000c0000a7882 */ /* 0x000fd00000000000 */
[----:B------:R2:W-:Y:S01]  /*14a0*/  UTMALDG.4D [UR8], [UR4], desc[UR6] ;  /* 0x00000608040075b4 */ /* 0x0005e20008019000 */
[----:B------:R-:W1:Y:S02]  /*14b0*/  SYNCS.PHASECHK.TRANS64.TRYWAIT P1, [R3+URZ+0x88020], R0 ;  /* 0x08802000030075a7 */ /* 0x000e64000802017f */
[----:B-12---:R-:W-:Y:S05]  /*14c0*/  @!P1 BRA `(.L_x_19) ;  /* 0x000002c800ec9947 */ /* 0x006fea0003800000 */
.L_x_88:
[----:B------:R-:W-:Y:S05]  /*14d0*/  @P2 BRA `(.L_x_20) ;  /* 0x0000000000142947 */ /* 0x000fea0003800000 */
[----:B------:R-:W-:Y:S01]  /*14e0*/  ISETP.NE.AND P1, PT, R4, RZ, PT ;  /* 0x000000ff0400720c */ /* 0x000fe20003f25270 */
[----:B-1----:R-:W-:-:S04]  /*14f0*/  IMAD.MOV.U32 R0, RZ, RZ, 0x20000 ;  /* 0x00020000ff007424 */ /* 0x002fc800078e00ff */
[----:B------:R2:W-:Y:S08]  /*1500*/  SYNCS.ARRIVE.TRANS64 RZ, [R3+URZ+0x88000], R0 ;  /* 0x0880000003ff79a7 */ /* 0x0005f0000800003f */
[----:B------:R-:W-:Y:S05]  /*1510*/  @!P1 BRA `(.L_x_20) ;  /* 0x0000000000049947 */ /* 0x000fea0003800000 */
[----:B------:R-:W-:Y:S01]  /*1520*/  BPT.TRAP 0x1 ;  /* 0x000000040000795c */ /* 0x000fe20000300000 */
.L_x_20:
[----:B------:R-:W-:Y:S01]  /*1530*/  LEA R2, R5, R2, 0x11 ;  /* 0x0000000205027211 */ /* 0x000fe200078e88ff */
[----:B------:R-:W-:Y:S01]  /*1540*/  ULDC.64 UR4, c[0x0][0x198] ;  /* 0x0000660000047ab9 */ /* 0x000fe20000000a00 */
[----:B------:R-:W-:Y:S01]  /*1550*/  R2UR UR27, R186 ;  /* 0x00000000ba1b72ca */ /* 0x000fe200000e0000 */
[----:B------:R-:W-:Y:S01]  /*1560*/  UIADD3 UR4, UP0, UR4, 0x2f0, URZ ;  /* 0x000002f004047890 */ /* 0x000fe2000ff1e03f */
[----:B------:R-:W-:Y:S01]  /*1570*/  R2UR UR25, R3 ;  /* 0x00000000031972ca */ /* 0x000fe200000e0000 */
[----:B------:R-:W-:Y:S01]  /*1580*/  UMOV UR6, 0x0 ;  /* 0x0000000000067882 */ /* 0x000fe20000000000 */
[----:B------:R-:W-:Y:S01]  /*1590*/  R2UR UR8, R2 ;  /* 0x00000000020872ca */ /* 0x000fe200000e0000 */
[----:B------:R-:W-:Y:S01]  /*15a0*/  UIADD3.X UR5, URZ, UR5, URZ, UP0, !UPT ;  /* 0x000000053f057290 */ /* 0x000fe200087fe43f */
[----:B------:R-:W-:Y:S01]  /*15b0*/  VIADD R5, R5, 0x1 ;  /* 0x0000000105057836 */ /* 0x000fe20000000000 */
[----:B------:R-:W-:Y:S01]  /*15c0*/  UMOV UR7, 0x10000000 ;  /* 0x1000000000077882 */ /* 0x000fe20000000000 */
[----:B------:R-:W-:Y:S01]  /*15d0*/  UMOV UR26, URZ ;  /* 0x0000003f001a7c82 */ /* 0x000fe20008000000 */
[----:B------:R-:W-:Y:S01]  /*15e0*/  UMOV UR28, UR36 ;  /* 0x00000024001c7c82 */ /* 0x000fe20008000000 */
[----:B------:R-:W-:Y:S01]  /*15f0*/  UMOV UR29, UR37 ;  /* 0x00000025001d7c82 */ /* 0x000fe20008000000 */
[----:B------:R-:W-:Y:S01]  /*1600*/  UMOV UR34, 0x40 ;  /* 0x0000004000227882 */ /* 0x000fe20000000000 */
[----:B------:R-:W-:Y:S01]  /*1610*/  UMOV UR18, 0x80 ;  /* 0x0000008000127882 */ /* 0x000fe20000000000 */
[----:B------:R-:W-:Y:S01]  /*1620*/  USHF.L.U32 UR27, UR27, 0x8, URZ ;  /* 0x000000081b1b7899 */ /* 0x000fe2000800063f */
[C---:B------:R-:W-:Y:S01]  /*1630*/  ISETP.NE.AND P1, PT, R5.reuse, 0x4, PT ;  /* 0x000000040500780c */ /* 0x040fe20003f25270 */
[----:B------:R-:W-:Y:S01]  /*1640*/  UIADD3 UR25, UR25, 0x88000, URZ ;  /* 0x0008800019197890 */ /* 0x000fe2000fffe03f */
[----:B------:R-:W-:Y:S01]  /*1650*/  IADD3 R186, R186, 0x1, RZ ;  /* 0x00000001baba7810 */ /* 0x000fe20007ffe0ff */
[----:B------:R-:W-:Y:S01]  /*1660*/  UIADD3 UR24, UR8, 0x8000, URZ ;  /* 0x0000800008187890 */ /* 0x000fe2000fffe03f */
[----:B-12---:R-:W-:Y:S01]  /*1670*/  SEL R3, RZ, 0x1, P1 ;  /* 0x00000001ff037807 */ /* 0x006fe20000800000 */
[----:B------:R-:W-:Y:S01]  /*1680*/  UIADD3 UR32, UR8, 0x10000, URZ ;  /* 0x0001000008207890 */ /* 0x000fe2000fffe03f */
[----:B------:R-:W-:Y:S01]  /*1690*/  SEL R5, R5, RZ, P1 ;  /* 0x000000ff05057207 */ /* 0x000fe20000800000 */
[----:B------:R-:W-:Y:S01]  /*16a0*/  UIADD3 UR16, UR8, 0x18000, URZ ;  /* 0x0001800008107890 */ /* 0x000fe2000fffe03f */
[----:B------:R-:W-:Y:S01]  /*16b0*/  LOP3.LUT R160, R160, R3, RZ, 0x3c, !PT ;  /* 0x00000003a0a07212 */ /* 0x000fe200078e3cff */
[----:B------:R-:W-:Y:S01]  /*16c0*/  UIADD3 UR8, UR8, 0x20000, URZ ;  /* 0x0002000008087890 */ /* 0x000fe2000fffe03f */
[----:B------:R-:W-:Y:S01]  /*16d0*/  UMOV UR33, UR25 ;  /* 0x0000001900217c82 */ /* 0x000fe20008000000 */
[----:B------:R-:W-:Y:S01]  /*16e0*/  UMOV UR35, UR27 ;  /* 0x0000001b00237c82 */ /* 0x000fe20008000000 */
        /* <DEDUP_REMOVED lines=14> */
.L_x_16:
[----:B------:R-:W-:-:S07]  /*17d0*/  VIADD R8, R8, 0xfffffffc ;  /* 0xfffffffc08087836 */ /* 0x000fce0000000000 */
.L_x_10:
[----:B------:R-:W-:Y:S05]  /*17e0*/  BSYNC B0 ;  /* 0x0000000000007941 */ /* 0x000fea0003800000 */
.L_x_9:
[----:B-12---:R-:W1:Y:S01]  /*17f0*/  S2R R3, SR_CgaCtaId ;  /* 0x0000000000037919 */ /* 0x006e620000008800 */
[----:B------:R-:W-:Y:S02]  /*1800*/  MOV R216, 0x400 ;  /* 0x0000040000d87802 */ /* 0x000fe40000000f00 */
[----:B------:R-:W-:Y:S02]  /*1810*/  SHF.L.U32 R153, RZ, 0x1f, RZ ;  /* 0x0000001fff997819 */ /* 0x000fe400000006ff */
[----:B-1----:R-:W-:-:S04]  /*1820*/  LEA R216, R3, R216, 0x18 ;  /* 0x000000d803d87211 */ /* 0x002fc800078ec0ff */
[----:B------:R-:W1:Y:S02]  /*1830*/  SYNCS.PHASECHK.TRANS64.TRYWAIT P1, [R216+URZ+0x88040], R153 ;  /* 0x08804099d80075a7 */ /* 0x000e64000802017f */
[----:B-1----:R-:W-:Y:S05]  /*1840*/  @!P1 BRA `(.L_x_21) ;  /* 0x000002c800209947 */ /* 0x002fea0003800000 */
.L_x_89:
[----:B------:R-:W2:Y:S01]  /*1850*/  SYNCS.PHASECHK.TRANS64.TRYWAIT P1, [R216+URZ+0x88000], R153 ;  /* 0x08800099d80075a7 */ /* 0x000ea2000802017f */
[----:B------:R-:W-:Y:S01]  /*1860*/  SHF.R.S32.HI R3, RZ, 0x1f, R192 ;  /* 0x0000001fff037819 */ /* 0x000fe200000114c0 */
[----:B------:R-:W-:-:S03]  /*1870*/  IMAD.MOV.U32 R10, RZ, RZ, RZ ;  /* 0x000000ffff0a7224 */ /* 0x000fc600078e00ff */
[----:B------:R-:W-:-:S04]  /*1880*/  LEA.HI R3, R3, R192, RZ, 0x2 ;  /* 0x000000c003037211 */ /* 0x000fc800078f10ff */
[----:B------:R-:W-:-:S04]  /*1890*/  LOP3.LUT R3, R3, 0x7ffffffc, RZ, 0xc0, !PT ;  /* 0x7ffffffc03037812 */ /* 0x000fc800078ec0ff */
[----:B------:R-:W-:-:S04]  /*18a0*/  IADD3 R3, -R3, R192, RZ ;  /* 0x000000c003037210 */ /* 0x000fc80007ffe1ff */
[----:B------:R-:W-:Y:S01]  /*18b0*/  SHF.L.U32 R4, R3, 0x1, RZ ;  /* 0x0000000103047819 */ /* 0x000fe200000006ff */
[----:B--2---:R-:W-:Y:S06]  /*18c0*/  @!P1 BRA `(.L_x_22) ;  /* 0x000002c800149947 */ /* 0x004fec0003800000 */
.L_x_90:
[----:B------:R-:W-:Y:S05]  /*18d0*/  WARPSYNC.ALL ;  /* 0x0000000000007948 */ /* 0x000fea0003800000 */
[C---:B------:R-:W-:Y:S01]  /*18e0*/  R2UR UR7, R216.reuse ;  /* 0x00000000d80772ca */ /* 0x040fe200000e0000 */
[----:B------:R-:W-:Y:S01]  /*18f0*/  WARPGROUP.ARRIVE ;  /* 0x00000000000079c5 */ /* 0x000fe20000000000 */
[----:B------:R-:W-:Y:S01]  /*1900*/  R2UR UR4, R216 ;  /* 0x00000000d80472ca */ /* 0x000fe200000e0000 */
[----:B------:R-:W-:Y:S01]  /*1910*/  UMOV UR9, 0x40000040 ;  /* 0x4000004000097882 */ /* 0x000fe20000000000 */
[----:B------:R-:W-:Y:S01]  /*1920*/  UMOV UR11, 0x40000040 ;  /* 0x40000040000b7882 */ /* 0x000fe20000000000 */
[----:B------:R-:W-:Y:S01]  /*1930*/  UMOV UR15, 0x40000040 ;  /* 0x40000040000f7882 */ /* 0x000fe20000000000 */
[----:B------:R-:W-:Y:S01]  /*1940*/  MOV R213, UR9 ;  /* 0x0000000900d57c02 */ /* 0x000fe20008000f00 */
[----:B------:R-:W-:Y:S01]  /*1950*/  IMAD.U32 R211, RZ, RZ, UR15 ;  /* 0x0000000fffd37e24 */ /* 0x000fe2000f8e00ff */
[----:B------:R-:W-:Y:S01]  /*1960*/  UMOV UR5, 0x40000040 ;  /* 0x4000004000057882 */ /* 0x000fe20000000000 */
[----:B------:R-:W-:Y:S01]  /*1970*/  UMOV UR41, 0x40000040 ;  /* 0x4000004000297882 */ /* 0x000fe20000000000 */
[----:B------:R-:W-:Y:S01]  /*1980*/  UMOV UR45, 0x40000040 ;  /* 0x40000040002d7882 */ /* 0x000fe20000000000 */
[----:B------:R-:W-:Y:S01]  /*1990*/  UMOV UR49, 0x40000040 ;  /* 0x4000004000317882 */ /* 0x000fe20000000000 */
[----:B------:R-:W-:Y:S01]  /*19a0*/  UMOV UR53, 0x40000040 ;  /* 0x4000004000357882 */ /* 0x000fe20000000000 */
[----:B------:R-:W-:Y:S01]  /*19b0*/  UIADD3 UR7, UR7, 0x8000, URZ ;  /* 0x0000800007077890 */ /* 0x000fe2000fffe03f */
[C---:B------:R-:W-:Y:S01]  /*19c0*/  IADD3 R0, R4.reuse, 0x1, RZ ;  /* 0x0000000104007810 */ /* 0x040fe20007ffe0ff */
[----:B------:R-:W-:Y:S01]  /*19d0*/  USHF.R.U32.HI UR4, URZ, 0x4, UR4 ;  /* 0x000000043f047899 */ /* 0x000fe20008011604 */
[C---:B------:R-:W-:Y:S01]  /*19e0*/  VIADD R2, R4.reuse, 0x8 ;  /* 0x0000000804027836 */ /* 0x040fe20000000000 */
[----:B------:R-:W-:Y:S01]  /*19f0*/  USHF.R.U32.HI UR7, URZ, 0x4, UR7 ;  /* 0x000000043f077899 */ /* 0x000fe20008011607 */
[C---:B------:R-:W-:Y:S01]  /*1a00*/  VIADD R3, R4.reuse, 0x68 ;  /* 0x0000006804037836 */ /* 0x040fe20000000000 */
[----:B------:R-:W-:Y:S01]  /*1a10*/  ULOP3.LUT UR4, UR4, 0x3fff, URZ, 0xc0, !UPT ;  /* 0x00003fff04047892 */ /* 0x000fe2000f8ec03f */
[C---:B------:R-:W-:Y:S01]  /*1a20*/  IADD3 R6, R4.reuse, 0x71, RZ ;  /* 0x0000007104067810 */ /* 0x040fe20007ffe0ff */
[----:B------:R-:W-:Y:S01]  /*1a30*/  ULOP3.LUT UR7, UR7, 0x3fff, URZ, 0xc0, !UPT ;  /* 0x00003fff07077892 */ /* 0x000fe2000f8ec03f */
[C---:B------:R-:W-:Y:S01]  /*1a40*/  VIADD R19, R4.reuse, 0xa0 ;  /* 0x000000a004137836 */ /* 0x040fe20000000000 */
[----:B------:R-:W-:Y:S01]  /*1a50*/  ULOP3.LUT UR6, UR4, 0x10000, URZ, 0xfc, !UPT ;  /* 0x0001000004067892 */ /* 0x000fe2000f8efc3f */
[----:B------:R-:W-:Y:S01]  /*1a60*/  IADD3 R21, R4, 0xa9, RZ ;  /* 0x000000a904157810 */ /* 0x000fe20007ffe0ff */
[----:B------:R-:W-:Y:S01]  /*1a70*/  ULOP3.LUT UR12, UR7, 0x10000, URZ, 0xfc, !UPT ;  /* 0x00010000070c7892 */ /* 0x000fe2000f8efc3f */
[----:B------:R-:W-:Y:S01]  /*1a80*/  P2R R152, PR, RZ, 0x1 ;  /* 0x00000001ff987803 */ /* 0x000fe20000000000 */
[----:B------:R-:W-:-:S02]  /*1a90*/  UIADD3 UR4, UR6, 0x2, URZ ;  /* 0x0000000206047890 */ /* 0x000fc4000fffe03f */
[----:B------:R-:W-:Y:S02]  /*1aa0*/  UIADD3 UR40, UR6, 0x406, URZ ;  /* 0x0000040606287890 */ /* 0x000fe4000fffe03f */
[----:B------:R-:W-:Y:S01]  /*1ab0*/  UMOV UR8, UR6 ;  /* 0x0000000600087c82 */ /* 0x000fe20008000000 */
[----:B------:R-:W-:Y:S01]  /*1ac0*/  UMOV UR10, UR12 ;  /* 0x0000000c000a7c82 */ /* 0x000fe20008000000 */
[----:B------:R-:W-:Y:S01]  /*1ad0*/  IMAD.U32 R212, RZ, RZ, UR8 ;  /* 0x00000008ffd47e24 */ /* 0x000fe2000f8e00ff */
[----:B------:R-:W-:Y:S01]  /*1ae0*/  HGMMA.64x256x16.F32 R24, gdesc[UR8], RZ, !UPT, gsb0 ;  /* 0x03e00000081879f0 */ /* 0x000fe2000c0008ff */
[----:B------:R-:W-:Y:S02]  /*1af0*/  UIADD3 UR10, UR12, 0x2, URZ ;  /* 0x000000020c0a7890 */ /* 0x000fe4000fffe03f */
[----:B------:R-:W-:Y:S01]  /*1b00*/  IMAD.U32 R214, RZ, RZ, UR12 ;  /* 0x0000000cffd67e24 */ /* 0x000fe2000f8e00ff */
[----:B------:R-:W-:Y:S01]  /*1b10*/  UMOV UR14, UR4 ;  /* 0x00000004000e7c82 */ /* 0x000fe20008000000 */
[----:B------:R-:W-:Y:S01]  /*1b20*/  UMOV UR9, UR15 ;  /* 0x0000000f00097c82 */ /* 0x000fe20008000000 */
[----:B------:R-:W-:Y:S01]  /*1b30*/  UMOV UR8, UR14 ;  /* 0x0000000e00087c82 */ /* 0x000fe20008000000 */
[----:B------:R-:W-:Y:S01]  /*1b40*/  UMOV UR11, 0x40000040 ;  /* 0x40000040000b7882 */ /* 0x000fe20000000000 */
[----:B------:R-:W-:Y:S01]  /*1b50*/  UIADD3 UR4, UR6, 0x4, URZ ;  /* 0x0000000406047890 */ /* 0x000fe2000fffe03f */
[----:B------:R-:W-:Y:S01]  /*1b60*/  MOV R210, UR14 ;  /* 0x0000000e00d27c02 */ /* 0x000fe20008000f00 */
[----:B------:R-:W-:Y:S01]  /*1b70*/  UMOV UR15, 0x40000040 ;  /* 0x40000040000f7882 */ /* 0x000fe20000000000 */
[----:B------:R-:W-:Y:S01]  /*1b80*/  UIADD3 UR44, UR6, 0x600, URZ ;  /* 0x00000600062c7890 */ /* 0x000fe2000fffe03f */
[----:B------:R-:W-:Y:S01]  /*1b90*/  IMAD.U32 R209, RZ, RZ, UR15 ;  /* 0x0000000fffd17e24 */ /* 0x000fe2000f8e00ff */
[----:B------:R-:W-:-:S02]  /*1ba0*/  UIADD3 UR48, UR6, 0x602, URZ ;  /* 0x0000060206307890 */ /* 0x000fc4000fffe03f */
[----:B------:R-:W-:Y:S01]  /*1bb0*/  UMOV UR14, UR4 ;  /* 0x00000004000e7c82 */ /* 0x000fe20008000000 */
[----:B------:R-:W-:Y:S01]  /*1bc0*/  UIADD3 UR4, UR6, 0x6, URZ ;  /* 0x0000000606047890 */ /* 0x000fe2000fffe03f */
[----:B------:R-:W-:Y:S01]  /*1bd0*/  MOV R208, UR14 ;  /* 0x0000000e00d07c02 */ /* 0x000fe20008000f00 */
[----:B------:R-:W-:Y:S02]  /*1be0*/  UIADD3 UR52, UR6, 0x604, URZ ;  /* 0x0000060406347890 */ /* 0x000fe4000fffe03f */
[----:B------:R-:W-:Y:S01]  /*1bf0*/  UIADD3 UR56, UR6, 0x606, URZ ;  /* 0x0000060606387890 */ /* 0x000fe2000fffe03f */
[----:B------:R-:W-:Y:S01]  /*1c00*/  UMOV UR57, 0x40000040 ;  /* 0x4000004000397882 */ /* 0x000fe20000000000 */
[----:B------:R-:W-:Y:S01]  /*1c10*/  ULDC UR24, c[0x0][0x604] ;  /* 0x0001810000187ab9 */ /* 0x000fe20000000800 */
        /* <DEDUP_REMOVED lines=12> */
[----:B------:R-:W-:-:S02]  /*1ce0*/  WARPGROUP.DEPBAR.LE gsb0, 0x0 ;  /* 0x00008000000079c5 */ /* 0x000fc40000010000 */
[----:B------:R-:W-:-:S06]  /*1cf0*/  WARPGROUP.ARRIVE ;  /* 0x00000000000079c5 */ /* 0x000fcc0000000000 */
[----:B------:R-:W-:Y:S01]  /*1d00*/  HGMMA.64x256x16.F32 R24, gdesc[UR8], R24, gsb0 ;  /* 0x03e00000081879f0 */ /* 0x000fe20008000818 */
[----:B------:R-:W-:Y:S01]  /*1d10*/  UIADD3 UR10, UR12, 0x4, URZ ;  /* 0x000000040c0a7890 */ /* 0x000fe2000fffe03f */
[----:B------:R-:W-:Y:S01]  /*1d20*/  UMOV UR8, UR14 ;  /* 0x0000000e00087c82 */ /* 0x000fe20008000000 */
[----:B------:R-:W-:Y:S01]  /*1d30*/  UMOV UR9, UR15 ;  /* 0x0000000f00097c82 */ /* 0x000fe20008000000 */
[----:B------:R-:W-:Y:S01]  /*1d40*/  UMOV UR11, 0x40000040 ;  /* 0x40000040000b7882 */ /* 0x000fe20000000000 */
[----:B------:R-:W-:Y:S02]  /*1d50*/  UMOV UR15, 0x40000040 ;  /* 0x40000040000f7882 */ /* 0x000fe40000000000 */
[----:B------:R-:W-:Y:S01]  /*1d60*/  IMAD.U32 R207, RZ, RZ, UR15 ;  /* 0x0000000fffcf7e24 */ /* 0x000fe2000f8e00ff */
[----:B------:R-:W-:Y:S02]  /*1d70*/  WARPGROUP.DEPBAR.LE gsb0, 0x0 ;  /* 0x00008000000079c5 */ /* 0x000fe40000010000 */
[----:B------:R-:W-:-:S15]  /*1d80*/  WARPGROUP.ARRIVE ;  /* 0x00000000000079c5 */ /* 0x000fde0000000000 */
[----:B------:R-:W-:-:S03]  /*1d90*/  NOP ;  /* 0x0000000000007918 */ /* 0x000fc60000000000 */
[----:B------:R-:W-:Y:S01]  /*1da0*/  HGMMA.64x256x16.F32 R24, gdesc[UR8], R24, gsb0 ;  /* 0x03e00000081879f0 */ /* 0x000fe20008000818 */
[----:B------:R-:W-:Y:S01]  /*1db0*/  UIADD3 UR10, UR12, 0x6, URZ ;  /* 0x000000060c0a7890 */ /* 0x000fe2000fffe03f */
[----:B------:R-:W-:Y:S01]  /*1dc0*/  UMOV UR8, UR4 ;  /* 0x0000000400087c82 */ /* 0x000fe20008000000 */
[----:B------:R-:W-:Y:S01]  /*1dd0*/  UMOV UR9, UR5 ;  /* 0x0000000500097c82 */ /* 0x000fe20008000000 */
[----:B------:R-:W-:Y:S01]  /*1de0*/  UMOV UR11, 0x40000040 ;  /* 0x40000040000b7882 */ /* 0x000fe20000000000 */
[----:B------:R-:W-:Y:S02]  /*1df0*/  WARPGROUP.DEPBAR.LE gsb0, 0x0 ;  /* 0x00008000000079c5 */ /* 0x000fe40000010000 */
[----:B------:R-:W-:-:S15]  /*1e00*/  WARPGROUP.ARRIVE ;  /* 0x00000000000079c5 */ /* 0x000fde0000000000 */
[----:B------:R-:W-:-:S06]  /*1e10*/  NOP ;  /* 0x0000000000007918 */ /* 0x000fcc0000000000 */
[----:B------:R-:W-:Y:S01]  /*1e20*/  HGMMA.64x256x16.F32 R24, gdesc[UR8], R24, gsb0 ;  /* 0x03e00000081879f0 */ /* 0x000fe20008000818 */
[----:B------:R-:W-:Y:S02]  /*1e30*/  UIADD3 UR8, UR6, 0x200, URZ ;  /* 0x0000020006087890 */ /* 0x000fe4000fffe03f */
[----:B------:R-:W-:Y:S01]  /*1e40*/  UIADD3 UR10, UR12, 0x800, URZ ;  /* 0x000008000c0a7890 */ /* 0x000fe2000fffe03f */
[----:B------:R-:W-:Y:S01]  /*1e50*/  UMOV UR9, UR15 ;  /* 0x0000000f00097c82 */ /* 0x000fe20008000000 */
[----:B------:R-:W-:Y:S01]  /*1e60*/  UMOV UR11, 0x40000040 ;  /* 0x40000040000b7882 */ /* 0x000fe20000000000 */
[----:B------:R-:W-:Y:S02]  /*1e70*/  UMOV UR15, 0x40000040 ;  /* 0x40000040000f7882 */ /* 0x000fe40000000000 */
[----:B------:R-:W-:Y:S01]  /*1e80*/  UMOV UR14, UR8 ;  /* 0x00000008000e7c82 */ /* 0x000fe20008000000 */
[----:B------:R-:W-:Y:S01]  /*1e90*/  IMAD.U32 R197, RZ, RZ, UR15 ;  /* 0x0000000fffc57e24 */ /* 0x000fe2000f8e00ff */
[----:B------:R-:W-:Y:S01]  /*1ea0*/  UMOV UR8, UR14 ;  /* 0x0000000e00087c82 */ /* 0x000fe20008000000 */
[----:B------:R-:W-:Y:S01]  /*1eb0*/  MOV R206, UR14 ;  /* 0x0000000e00ce7c02 */ /* 0x000fe20008000f00 */
[----:B------:R-:W-:-:S02]  /*1ec0*/  WARPGROUP.DEPBAR.LE gsb0, 0x0 ;  /* 0x00008000000079c5 */ /* 0x000fc40000010000 */
[----:B------:R-:W-:-:S14]  /*1ed0*/  WARPGROUP.ARRIVE ;  /* 0x00000000000079c5 */ /* 0x000fdc0000000000 */
        /* <DEDUP_REMOVED lines=65> */
[----:B------:R-:W-:Y:S02]  /*22f0*/  ULDC UR6, c[0x0][0x28c] ;  /* 0x0000a30000067ab9 */ /* 0x000fe40000000800 */
[----:B------:R-:W-:Y:S01]  /*2300*/  UMOV UR14, UR8 ;  /* 0x00000008000e7c82 */ /* 0x000fe20008000000 */
[----:B------:R-:W-:Y:S01]  /*2310*/  ISETP.GE.AND P3, PT, R0, UR6, PT ;  /* 0x0000000600007c0c */ /* 0x000fe2000bf66270 */
[----:B------:R-:W-:Y:S01]  /*2320*/  UMOV UR8, UR14 ;  /* 0x0000000e00087c82 */ /* 0x000fe20008000000 */
[----:B------:R-:W-:Y:S01]  /*2330*/  IADD3 R0, R4, 0x9, RZ ;  /* 0x0000000904007810 */ /* 0x000fe20007ffe0ff */
[----:B------:R-:W-:Y:S01]  /*2340*/  ULDC UR6, c[0x0][0x28c] ;  /* 0x0000a30000067ab9 */ /* 0x000fe20000000800 */
[----:B------:R-:W-:Y:S01]  /*2350*/  ULDC UR15, c[0x0][0x604] ;  /* 0x00018100000f7ab9 */ /* 0x000fe20000000800 */
[----:B------:R-:W-:Y:S01]  /*2360*/  MOV R198, UR14 ;  /* 0x0000000e00c67c02 */ /* 0x000fe20008000f00 */
[----:B------:R-:W-:Y:S01]  /*2370*/  ULDC UR14, c[0x0][0x604] ;  /* 0x00018100000e7ab9 */ /* 0x000fe20000000800 */
[----:B------:R-:W-:Y:S01]  /*2380*/  ISETP.GE.AND P4, PT, R0, UR6, PT ;  /* 0x0000000600007c0c */ /* 0x000fe2000bf86270 */
[----:B------:R-:W-:Y:S01]  /*2390*/  ULDC UR6, c[0x0][0x28c] ;  /* 0x0000a30000067ab9 */ /* 0x000fe20000000800 */
[----:B------:R-:W-:-:S04]  /*23a0*/  IADD3 R0, R4, 0x11, RZ ;  /* 0x0000001104007810 */ /* 0x000fc80007ffe0ff */
[----:B------:R-:W-:Y:S01]  /*23b0*/  ISETP.GE.AND P6, PT, R0, UR6, PT ;  /* 0x0000000600007c0c */ /* 0x000fe2000bfc6270 */
[----:B------:R-:W-:Y:S01]  /*23c0*/  ULDC UR6, c[0x0][0x28c] ;  /* 0x0000a30000067ab9 */ /* 0x000fe20000000800 */
[----:B------:R-:W-:Y:S01]  /*23d0*/  IADD3 R0, R4, 0x19, RZ ;  /* 0x0000001904007810 */ /* 0x000fe20007ffe0ff */
[----:B------:R-:W-:Y:S02]  /*23e0*/  WARPGROUP.DEPBAR.LE gsb0, 0x0 ;  /* 0x00008000000079c5 */ /* 0x000fe40000010000 */
[----:B------:R-:W-:-:S06]  /*23f0*/  WARPGROUP.ARRIVE ;  /* 0x00000000000079c5 */ /* 0x000fcc0000000000 */
        /* <DEDUP_REMOVED lines=37> */
[----:B------:R-:W-:Y:S01]  /*2650*/  ULDC UR12, c[0x0][0x604] ;  /* 0x00018100000c7ab9 */ /* 0x000fe20000000800 */
[----:B------:R-:W-:Y:S02]  /*2660*/  WARPGROUP.DEPBAR.LE gsb0, 0x0 ;  /* 0x00008000000079c5 */ /* 0x000fe40000010000 */
[----:B------:R-:W-:-:S15]  /*2670*/  WARPGROUP.ARRIVE ;  /* 0x00000000000079c5 */ /* 0x000fde0000000000 */
[----:B------:R-:W-:-:S05]  /*2680*/  NOP ;  /* 0x0000000000007918 */ /* 0x000fca0000000000 */
[----:B------:R-:W-:Y:S01]  /*2690*/  HGMMA.64x256x16.F32 R24, gdesc[UR8], R24, gsb0 ;  /* 0x03e00000081879f0 */ /* 0x000fe20008000818 */
[----:B------:R-:W-:Y:S01]  /*26a0*/  ULDC UR8, c[0x0][0x28c] ;  /* 0x0000a30000087ab9 */ /* 0x000fe20000000800 */
[----:B------:R-:W-:Y:S01]  /*26b0*/  ULDC UR9, c[0x0][0x604] ;  /* 0x0001810000097ab9 */ /* 0x000fe20000000800 */
[----:B------:R-:W-:Y:S01]  /*26c0*/  ISETP.GE.AND P2, PT, R2, UR8, PT ;  /* 0x0000000802007c0c */ /* 0x000fe2000bf46270 */
[----:B------:R-:W-:Y:S01]  /*26d0*/  VIADD R2, R4, 0x10 ;  /* 0x0000001004027836 */ /* 0x000fe20000000000 */
[----:B------:R-:W-:Y:S01]  /*26e0*/  ULDC UR8, c[0x0][0x28c] ;  /* 0x0000a30000087ab9 */ /* 0x000fe20000000800 */
[----:B------:R-:W-:Y:S01]  /*26f0*/  ULDC UR11, c[0x0][0x604] ;  /* 0x00018100000b7ab9 */ /* 0x000fe20000000800 */
[----:B------:R-:W-:Y:S02]  /*2700*/  ULDC UR10, c[0x0][0x604] ;  /* 0x00018100000a7ab9 */ /* 0x000fe40000000800 */
[----:B------:R-:W-:Y:S01]  /*2710*/  ISETP.GE.AND P1, PT, R2, UR8, PT ;  /* 0x0000000802007c0c */ /* 0x000fe2000bf26270 */
[----:B------:R-:W-:Y:S01]  /*2720*/  VIADD R2, R4, 0x18 ;  /* 0x0000001804027836 */ /* 0x000fe20000000000 */
[----:B------:R-:W-:-:S04]  /*2730*/  ULDC UR8, c[0x0][0x28c] ;  /* 0x0000a30000087ab9 */ /* 0x000fc80000000800 */
[----:B------:R-:W-:Y:S01]  /*2740*/  ISETP.GE.AND P5, PT, R2, UR8, PT ;  /* 0x0000000802007c0c */ /* 0x000fe2000bfa6270 */
[----:B------:R-:W-:Y:S01]  /*2750*/  ULDC UR8, c[0x0][0x28c] ;  /* 0x0000a30000087ab9 */ /* 0x000fe20000000800 */
[----:B------:R-:W-:Y:S01]  /*2760*/  IADD3 R2, R4, 0x59, RZ ;  /* 0x0000005904027810 */ /* 0x000fe20007ffe0ff */
[----:B------:R-:W-:Y:S02]  /*2770*/  WARPGROUP.DEPBAR.LE gsb0, 0x0 ;  /* 0x00008000000079c5 */ /* 0x000fe40000010000 */
[----:B------:R-:W-:Y:S02]  /*2780*/  FSEL R25, R25, -INF , !P3 ;  /* 0xff80000019197808 */ /* 0x000fe40005800000 */
[----:B------:R-:W-:Y:S02]  /*2790*/  FSEL R27, R27, -INF , !P3 ;  /* 0xff8000001b1b7808 */ /* 0x000fe40005800000 */
[----:B------:R-:W-:Y:S01]  /*27a0*/  ISETP.GE.AND P3, PT, R0, UR6, PT ;  /* 0x0000000600007c0c */ /* 0x000fe2000bf66270 */
[----:B------:R-:W-:Y:S01]  /*27b0*/  VIADD R0, R4, 0x20 ;  /* 0x0000002004007836 */ /* 0x000fe20000000000 */
[----:B------:R-:W-:Y:S01]  /*27c0*/  ULDC UR6, c[0x0][0x28c] ;  /* 0x0000a30000067ab9 */ /* 0x000fe20000000800 */
[----:B------:R-:W-:-:S02]  /*27d0*/  FSEL R28, R28, -INF , !P2 ;  /* 0xff8000001c1c7808 */ /* 0x000fc40005000000 */
[----:B------:R-:W-:Y:S02]  /*27e0*/  FSEL R12, R30, -INF , !P2 ;  /* 0xff8000001e0c7808 */ /* 0x000fe40005000000 */
[----:B------:R-:W-:Y:S01]  /*27f0*/  ISETP.GE.AND P2, PT, R0, UR6, PT ;  /* 0x0000000600007c0c */ /* 0x000fe2000bf46270 */
[----:B------:R-:W-:Y:S01]  /*2800*/  ULDC UR6, c[0x0][0x28c] ;  /* 0x0000a30000067ab9 */ /* 0x000fe20000000800 */
[----:B------:R-:W-:Y:S02]  /*2810*/  IADD3 R0, R4, 0x21, RZ ;  /* 0x0000002104007810 */ /* 0x000fe40007ffe0ff */
        /* <DEDUP_REMOVED lines=82> */
[----:B------:R-:W-:Y:S01]  /*2d40*/  ULDC UR6, c[0x0][0x28c] ;  /* 0x0000a30000067ab9 */ /* 0x000fe20000000800 */
[----:B------:R-:W-:-:S02]  /*2d50*/  FSEL R2, R64, -INF , !P2 ;  /* 0xff80000040027808 */ /* 0x000fc40005000000 */
[----:B------:R-:W-:Y:S02]  /*2d60*/  FSEL R66, R66, -INF , !P2 ;  /* 0xff80000042427808 */ /* 0x000fe40005000000 */
[----:B------:R-:W-:Y:S01]  /*2d70*/  ISETP.GE.AND P2, PT, R3, UR6, PT ;  /* 0x0000000603007c0c */ /* 0x000fe2000bf46270 */
[----:B------:R-:W-:Y:S01]  /*2d80*/  ULDC UR6, c[0x0][0x28c] ;  /* 0x0000a30000067ab9 */ /* 0x000fe20000000800 */
[C---:B------:R-:W-:Y:S02]  /*2d90*/  IADD3 R3, R4.reuse, 0x69, RZ ;  /* 0x0000006904037810 */ /* 0x040fe40007ffe0ff */
        /* <DEDUP_REMOVED lines=35> */
[----:B------:R-:W-:Y:S01]  /*2fd0*/  FSEL R69, R82, -INF , !P1 ;  /* 0xff80000052457808 */ /* 0x000fe20004800000 */
[----:B------:R-:W-:Y:S01]  /*2fe0*/  VIADD R82, R4, 0xc0 ;  /* 0x000000c004527836 */ /* 0x000fe20000000000 */
        /* <DEDUP_REMOVED lines=17> */
[----:B------:R-:W-:Y:S01]  /*3100*/  FSEL R14, R88, -INF , !P2 ;  /* 0xff800000580e7808 */ /* 0x000fe20005000000 */
[----:B------:R-:W-:Y:S01]  /*3110*/  VIADD R6, R4, 0x98 ;  /* 0x0000009804067836 */ /* 0x000fe20000000000 */
[----:B------:R-:W-:-:S02]  /*3120*/  FSEL R90, R90, -INF , !P2 ;  /* 0xff8000005a5a7808 */ /* 0x000fc40005000000 */
[----:B------:R-:W-:Y:S01]  /*3130*/  ISETP.GE.AND P2, PT, R4, UR6, PT ;  /* 0x0000000604007c0c */ /* 0x000fe2000bf46270 */
[----:B------:R-:W-:Y:S01]  /*3140*/  ULDC UR6, c[0x0][0x28c] ;  /* 0x0000a30000067ab9 */ /* 0x000fe20000000800 */
[----:B------:R-:W-:Y:S02]  /*3150*/  FSEL R16, R89, -INF , !P4 ;  /* 0xff80000059107808 */ /* 0x000fe40006000000 */
[----:B------:R-:W-:Y:S02]  /*3160*/  FSEL R54, R26, -INF , !P2 ;  /* 0xff8000001a367808 */ /* 0x000fe40005000000 */
[----:B------:R-:W-:Y:S02]  /*3170*/  FSEL R91, R91, -INF , !P4 ;  /* 0xff8000005b5b7808 */ /* 0x000fe40006000000 */
[----:B------:R-:W-:Y:S01]  /*3180*/  ISETP.GE.AND P4, PT, R6, UR8, PT ;  /* 0x0000000806007c0c */ /* 0x000fe2000bf86270 */
[----:B------:R-:W-:Y:S01]  /*3190*/  ULDC UR8, c[0x0][0x28c] ;  /* 0x0000a30000087ab9 */ /* 0x000fe20000000800 */
[----:B------:R-:W-:-:S02]  /*31a0*/  IADD3 R6, R4, 0x99, RZ ;  /* 0x0000009904067810 */ /* 0x000fc40007ffe0ff */
[----:B------:R-:W-:Y:S02]  /*31b0*/  FMNMX R7, R54, R27, !PT ;  /* 0x0000001b36077209 */ /* 0x000fe40007800000 */
[----:B------:R-:W-:Y:S02]  /*31c0*/  FSEL R92, R92, -INF , !P1 ;  /* 0xff8000005c5c7808 */ /* 0x000fe40004800000 */
[----:B------:R-:W-:Y:S02]  /*31d0*/  FSEL R26, R94, -INF , !P1 ;  /* 0xff8000005e1a7808 */ /* 0x000fe40004800000 */
[----:B------:R-:W-:Y:S01]  /*31e0*/  ISETP.GE.AND P1, PT, R6, UR6, PT ;  /* 0x0000000606007c0c */ /* 0x000fe2000bf26270 */
[----:B------:R-:W-:Y:S01]  /*31f0*/  ULDC UR6, c[0x0][0x28c] ;  /* 0x0000a30000067ab9 */ /* 0x000fe20000000800 */
[----:B------:R-:W-:Y:S02]  /*3200*/  FMNMX R6, R12, R7, !PT ;  /* 0x000000070c067209 */ /* 0x000fe40007800000 */
[----:B------:R-:W-:-:S02]  /*3210*/  FSEL R50, R93, -INF , !P6 ;  /* 0xff8000005d327808 */ /* 0x000fc40007000000 */
[----:B------:R-:W-:Y:S02]  /*3220*/  FMNMX R6, R31, R6, !PT ;  /* 0x000000061f067209 */ /* 0x000fe40007800000 */
[----:B------:R-:W-:Y:S02]  /*3230*/  FSEL R73, R95, -INF , !P6 ;  /* 0xff8000005f497808 */ /* 0x000fe40007000000 */
[----:B------:R-:W-:Y:S02]  /*3240*/  FMNMX R6, R15, R6, !PT ;  /* 0x000000060f067209 */ /* 0x000fe40007800000 */
[----:B------:R-:W-:Y:S02]  /*3250*/  IADD3 R7, R4, 0xa1, RZ ;  /* 0x000000a104077810 */ /* 0x000fe40007ffe0ff */
[----:B------:R-:W-:Y:S01]  /*3260*/  ISETP.GE.AND P6, PT, R19, UR6, PT ;  /* 0x0000000613007c0c */ /* 0x000fe2000bfc6270 */
[----:B------:R-:W-:Y:S01]  /*3270*/  ULDC UR6, c[0x0][0x28c] ;  /* 0x0000a30000067ab9 */ /* 0x000fe20000000800 */
[----:B------:R-:W-:Y:S01]  /*3280*/  FSEL R24, R24, -INF , !P2 ;  /* 0xff80000018187808 */ /* 0x000fe20005000000 */
[----:B------:R-:W-:Y:S01]  /*3290*/  VIADD R19, R4, 0xa8 ;  /* 0x000000a804137836 */ /* 0x000fe20000000000 */
[----:B------:R-:W-:-:S02]  /*32a0*/  FMNMX R6, R35, R6, !PT ;  /* 0x0000000623067209 */ /* 0x000fc40007800000 */
[----:B------:R-:W-:Y:S02]  /*32b0*/  FSEL R62, R96, -INF , !P5 ;  /* 0xff800000603e7808 */ /* 0x000fe40006800000 */
[----:B------:R-:W-:Y:S02]  /*32c0*/  FSEL R98, R98, -INF , !P5 ;  /* 0xff80000062627808 */ /* 0x000fe40006800000 */
[----:B------:R-:W-:Y:S01]  /*32d0*/  ISETP.GE.AND P5, PT, R7, UR6, PT ;  /* 0x0000000607007c0c */ /* 0x000fe2000bfa6270 */
[----:B------:R-:W-:Y:S01]  /*32e0*/  ULDC UR6, c[0x0][0x28c] ;  /* 0x0000a30000067ab9 */ /* 0x000fe20000000800 */
[----:B------:R-:W-:Y:S02]  /*32f0*/  FMNMX R7, R24, R25, !PT ;  /* 0x0000001918077209 */ /* 0x000fe40007800000 */
[----:B------:R-:W-:Y:S02]  /*3300*/  FMNMX R20, R17, R6, !PT ;  /* 0x0000000611147209 */ /* 0x000fe40007800000 */
[----:B------:R-:W-:Y:S01]  /*3310*/  ISETP.GE.AND P2, PT, R19, UR8, PT ;  /* 0x0000000813007c0c */ /* 0x000fe2000bf46270 */
[----:B------:R-:W-:Y:S01]  /*3320*/  ULDC UR8, c[0x0][0x604] ;  /* 0x0001810000087ab9 */ /* 0x000fe20000000800 */
[----:B------:R-:W-:-:S02]  /*3330*/  FMNMX R6, R28, R7, !PT ;  /* 0x000000071c067209 */ /* 0x000fc40007800000 */
[----:B------:R-:W-:Y:S02]  /*3340*/  FMNMX R19, R39, R20, !PT ;  /* 0x0000001427137209 */ /* 0x000fe40007800000 */
[----:B------:R-:W-:Y:S02]  /*3350*/  FMNMX R7, R29, R6, !PT ;  /* 0x000000061d077209 */ /* 0x000fe40007800000 */
[----:B------:R-:W-:Y:S02]  /*3360*/  FMNMX R20, R18, R19, !PT ;  /* 0x0000001312147209 */ /* 0x000fe40007800000 */
[----:B------:R-:W-:Y:S02]  /*3370*/  FMNMX R6, R32, R7, !PT ;  /* 0x0000000720067209 */ /* 0x000fe40007800000 */
[----:B------:R-:W-:Y:S02]  /*3380*/  FMNMX R19, R43, R20, !PT ;  /* 0x000000142b137209 */ /* 0x000fe40007800000 */
        /* <DEDUP_REMOVED lines=12> */
[----:B------:R-:W-:-:S02]  /*3450*/  FSEL R97, R97, -INF , !P3 ;  /* 0xff80000061617808 */ /* 0x000fc40005800000 */
[----:B------:R-:W-:Y:S02]  /*3460*/  FSEL R99, R99, -INF , !P3 ;  /* 0xff80000063637808 */ /* 0x000fe40005800000 */
[----:B------:R-:W-:Y:S02]  /*3470*/  FMNMX R7, R45, R6, !PT ;  /* 0x000000062d077209 */ /* 0x000fe40007800000 */
[----:B------:R-:W-:Y:S01]  /*3480*/  ISETP.GE.AND P3, PT, R21, UR6, PT ;  /* 0x0000000615007c0c */ /* 0x000fe2000bf66270 */
[----:B------:R-:W-:Y:S01]  /*3490*/  VIADD R21, R4, 0xb0 ;  /* 0x000000b004157836 */ /* 0x000fe20000000000 */
[----:B------:R-:W-:Y:S01]  /*34a0*/  FMNMX R20, R58, R19, !PT ;  /* 0x000000133a147209 */ /* 0x000fe20007800000 */
[----:B------:R-:W-:Y:S01]  /*34b0*/  ULDC UR6, c[0x0][0x28c] ;  /* 0x0000a30000067ab9 */ /* 0x000fe20000000800 */
[----:B------:R-:W-:Y:S02]  /*34c0*/  FMNMX R6, R48, R7, !PT ;  /* 0x0000000730067209 */ /* 0x000fe40007800000 */
[----:B------:R-:W-:-:S02]  /*34d0*/  FMNMX R19, R57, R20, !PT ;  /* 0x0000001439137209 */ /* 0x000fc40007800000 */
[----:B------:R-:W-:Y:S02]  /*34e0*/  FSEL R100, R100, -INF , !P4 ;  /* 0xff80000064647808 */ /* 0x000fe40006000000 */
[----:B------:R-:W-:Y:S02]  /*34f0*/  FSEL R76, R102, -INF , !P4 ;  /* 0xff800000664c7808 */ /* 0x000fe40006000000 */
[----:B------:R-:W-:Y:S01]  /*3500*/  ISETP.GE.AND P4, PT, R21, UR6, PT ;  /* 0x0000000615007c0c */ /* 0x000fe2000bf86270 */
[----:B------:R-:W-:Y:S01]  /*3510*/  ULDC UR6, c[0x0][0x28c] ;  /* 0x0000a30000067ab9 */ /* 0x000fe20000000800 */
[----:B------:R-:W-:Y:S02]  /*3520*/  IADD3 R21, R4, 0xb1, RZ ;  /* 0x000000b104157810 */ /* 0x000fe40007ffe0ff */
[----:B------:R-:W-:Y:S02]  /*3530*/  FMNMX R7, R49, R6, !PT ;  /* 0x0000000631077209 */ /* 0x000fe40007800000 */
[----:B------:R-:W-:-:S02]  /*3540*/  FMNMX R20, R154, R19, !PT ;  /* 0x000000139a147209 */ /* 0x000fc40007800000 */
[----:B------:R-:W-:Y:S02]  /*3550*/  FSEL R59, R101, -INF , !P1 ;  /* 0xff800000653b7808 */ /* 0x000fe40004800000 */
[----:B------:R-:W-:Y:S02]  /*3560*/  FSEL R80, R103, -INF , !P1 ;  /* 0xff80000067507808 */ /* 0x000fe40004800000 */
[----:B------:R-:W-:Y:S01]  /*3570*/  ISETP.GE.AND P1, PT, R21, UR6, PT ;  /* 0x0000000615007c0c */ /* 0x000fe2000bf26270 */
[----:B------:R-:W-:Y:S01]  /*3580*/  VIADD R21, R4, 0xb8 ;  /* 0x000000b804157836 */ /* 0x000fe20000000000 */
[----:B------:R-:W-:Y:S01]  /*3590*/  FMNMX R6, R34, R7, !PT ;  /* 0x0000000722067209 */ /* 0x000fe20007800000 */
[----:B------:R-:W-:Y:S01]  /*35a0*/  ULDC UR6, c[0x0][0x28c] ;  /* 0x0000a30000067ab9 */ /* 0x000fe20000000800 */
[----:B------:R-:W-:Y:S02]  /*35b0*/  FMNMX R19, R63, R20, !PT ;  /* 0x000000143f137209 */ /* 0x000fe40007800000 */
[----:B------:R-:W-:-:S02]  /*35c0*/  FMNMX R7, R53, R6, !PT ;  /* 0x0000000635077209 */ /* 0x000fc40007800000 */
[----:B------:R-:W-:Y:S01]  /*35d0*/  FSEL R22, R104, -INF , !P6 ;  /* 0xff80000068167808 */ /* 0x000fe20007000000 */
[----:B------:R-:W-:Y:S01]  /*35e0*/  VIADD R104, R4, 0xf8 ;  /* 0x000000f804687836 */ /* 0x000fe20000000000 */
[----:B------:R-:W-:Y:S02]  /*35f0*/  FSEL R106, R106, -INF , !P6 ;  /* 0xff8000006a6a7808 */ /* 0x000fe40007000000 */
[----:B------:R-:W-:Y:S02]  /*3600*/  IADD3 R81, R4, 0xb9, RZ ;  /* 0x000000b904517810 */ /* 0x000fe40007ffe0ff */
[----:B------:R-:W-:Y:S02]  /*3610*/  FMNMX R6, R66, R19, !PT ;  /* 0x0000001342067209 */ /* 0x000fe40007800000 */
[----:B------:R-:W-:Y:S01]  /*3620*/  ISETP.GE.AND P6, PT, R21, UR6, PT ;  /* 0x0000000615007c0c */ /* 0x000fe2000bfc6270 */
[----:B------:R-:W-:Y:S01]  /*3630*/  ULDC UR6, c[0x0][0x28c] ;  /* 0x0000a30000067ab9 */ /* 0x000fe20000000800 */
[----:B------:R-:W-:-:S02]  /*3640*/  FSEL R21, R105, -INF , !P5 ;  /* 0xff80000069157808 */ /* 0x000fc40006800000 */
[----:B------:R-:W-:Y:S02]  /*3650*/  FSEL R107, R107, -INF , !P5 ;  /* 0xff8000006b6b7808 */ /* 0x000fe40006800000 */
[----:B------:R-:W-:Y:S02]  /*3660*/  FMNMX R7, R56, R7, !PT ;  /* 0x0000000738077209 */ /* 0x000fe40007800000 */
[----:B------:R-:W-:Y:S01]  /*3670*/  ISETP.GE.AND P5, PT, R81, UR6, PT ;  /* 0x0000000651007c0c */ /* 0x000fe2000bfa6270 */
[----:B------:R-:W-:Y:S01]  /*3680*/  ULDC UR6, c[0x0][0x28c] ;  /* 0x0000a30000067ab9 */ /* 0x000fe20000000800 */
[----:B------:R-:W-:Y:S02]  /*3690*/  FMNMX R19, R67, R6, !PT ;  /* 0x0000000643137209 */ /* 0x000fe40007800000 */
[----:B------:R-:W-:Y:S02]  /*36a0*/  FSEL R20, R108, -INF , !P2 ;  /* 0xff8000006c147808 */ /* 0x000fe40005000000 */
[----:B------:R-:W-:-:S02]  /*36b0*/  FSEL R81, R110, -INF , !P2 ;  /* 0xff8000006e517808 */ /* 0x000fc40005000000 */
[----:B------:R-:W-:Y:S01]  /*36c0*/  ISETP.GE.AND P2, PT, R82, UR6, PT ;  /* 0x0000000652007c0c */ /* 0x000fe2000bf46270 */
[----:B------:R-:W-:Y:S01]  /*36d0*/  ULDC UR6, c[0x0][0x28c] ;  /* 0x0000a30000067ab9 */ /* 0x000fe20000000800 */
        /* <DEDUP_REMOVED lines=19> */
[----:B------:R-:W-:Y:S02]  /*3810*/  IADD3 R84, R4, 0xc1, RZ ;  /* 0x000000c104547810 */ /* 0x000fe40007ffe0ff */
[----:B------:R-:W-:Y:S02]  /*3820*/  FMNMX R7, R87, R82, !PT ;  /* 0x0000005257077209 */ /* 0x000fe40007800000 */
[----:B------:R-:W-:Y:S02]  /*3830*/  FSEL R19, R109, -INF , !P3 ;  /* 0xff8000006d137808 */ /* 0x000fe40005800000 */
[----:B------:R-:W-:-:S02]  /*3840*/  FSEL R85, R111, -INF , !P3 ;  /* 0xff8000006f557808 */ /* 0x000fc40005800000 */
[----:B------:R-:W-:Y:S02]  /*3850*/  FMNMX R6, R77, R6, !PT ;  /* 0x000000064d067209 */ /* 0x000fe40007800000 */
[----:B------:R-:W-:Y:S01]  /*3860*/  ISETP.GE.AND P3, PT, R84, UR6, PT ;  /* 0x0000000654007c0c */ /* 0x000fe2000bf66270 */
[----:B------:R-:W-:Y:S01]  /*3870*/  VIADD R84, R4, 0xc8 ;  /* 0x000000c804547836 */ /* 0x000fe20000000000 */
[----:B------:R-:W-:Y:S01]  /*3880*/  FMNMX R82, R90, R7, !PT ;  /* 0x000000075a527209 */ /* 0x000fe20007800000 */
[----:B------:R-:W-:Y:S01]  /*3890*/  ULDC UR6, c[0x0][0x28c] ;  /* 0x0000a30000067ab9 */ /* 0x000fe20000000800 */
[----:B------:R-:W-:Y:S02]  /*38a0*/  FMNMX R7, R79, R6, !PT ;  /* 0x000000064f077209 */ /* 0x000fe40007800000 */
[----:B------:R-:W-:Y:S02]  /*38b0*/  FMNMX R83, R91, R82, !PT ;  /* 0x000000525b537209 */ /* 0x000fe40007800000 */
[----:B------:R-:W-:-:S02]  /*38c0*/  FSEL R112, R112, -INF , !P4 ;  /* 0xff80000070707808 */ /* 0x000fc40006000000 */
[----:B------:R-:W-:Y:S02]  /*38d0*/  FSEL R114, R114, -INF , !P4 ;  /* 0xff80000072727808 */ /* 0x000fe40006000000 */
[----:B------:R-:W-:Y:S01]  /*38e0*/  ISETP.GE.AND P4, PT, R84, UR6, PT ;  /* 0x0000000654007c0c */ /* 0x000fe2000bf86270 */
[----:B------:R-:W-:Y:S01]  /*38f0*/  ULDC UR6, c[0x0][0x28c] ;  /* 0x0000a30000067ab9 */ /* 0x000fe20000000800 */
[----:B------:R-:W-:Y:S02]  /*3900*/  IADD3 R84, R4, 0xc9, RZ ;  /* 0x000000c904547810 */ /* 0x000fe40007ffe0ff */
[----:B------:R-:W-:Y:S02]  /*3910*/  FMNMX R7, R78, R7, !PT ;  /* 0x000000074e077209 */ /* 0x000fe40007800000 */
[----:B------:R-:W-:Y:S02]  /*3920*/  FMNMX R82, R26, R83, !PT ;  /* 0x000000531a527209 */ /* 0x000fe40007800000 */
[----:B------:R-:W-:-:S02]  /*3930*/  FSEL R113, R113, -INF , !P1 ;  /* 0xff80000071717808 */ /* 0x000fc40004800000 */
[----:B------:R-:W-:Y:S02]  /*3940*/  FSEL R115, R115, -INF , !P1 ;  /* 0xff80000073737808 */ /* 0x000fe40004800000 */
        /* <DEDUP_REMOVED lines=8> */
[----:B------:R-:W-:Y:S02]  /*39d0*/  FMNMX R6, R98, R83, !PT ;  /* 0x0000005362067209 */ /* 0x000fe40007800000 */
[----:B------:R-:W-:Y:S01]  /*39e0*/  ISETP.GE.AND P6, PT, R84, UR6, PT ;  /* 0x0000000654007c0c */ /* 0x000fe2000bfc6270 */
[----:B------:R-:W-:Y:S01]  /*39f0*/  ULDC UR6, c[0x0][0x28c] ;  /* 0x0000a30000067ab9 */ /* 0x000fe20000000800 */
[----:B------:R-:W-:Y:S02]  /*3a00*/  IADD3 R84, R4, 0xd1, RZ ;  /* 0x000000d104547810 */ /* 0x000fe40007ffe0ff */
[----:B------:R-:W-:Y:S02]  /*3a10*/  FMNMX R7, R14, R7, !PT ;  /* 0x000000070e077209 */ /* 0x000fe40007800000 */
[----:B------:R-:W-:Y:S01]  /*3a20*/  FMNMX R83, R99, R6, !PT ;  /* 0x0000000663537209 */ /* 0x000fe20007800000 */
[----:B------:R-:W-:Y:S01]  /*3a30*/  VIADD R6, R4, 0xe0 ;  /* 0x000000e004067836 */ /* 0x000fe20000000000 */
[----:B------:R-:W-:-:S02]  /*3a40*/  FSEL R117, R117, -INF , !P5 ;  /* 0xff80000075757808 */ /* 0x000fc40006800000 */
[----:B------:R-:W-:Y:S02]  /*3a50*/  FSEL R119, R119, -INF , !P5 ;  /* 0xff80000077777808 */ /* 0x000fe40006800000 */
[----:B------:R-:W-:Y:S01]  /*3a60*/  ISETP.GE.AND P5, PT, R84, UR6, PT ;  /* 0x0000000654007c0c */ /* 0x000fe2000bfa6270 */
[----:B------:R-:W-:Y:S01]  /*3a70*/  VIADD R84, R4, 0xd8 ;  /* 0x000000d804547836 */ /* 0x000fe20000000000 */
[----:B------:R-:W-:Y:S01]  /*3a80*/  FMNMX R7, R16, R7, !PT ;  /* 0x0000000710077209 */ /* 0x000fe20007800000 */
[----:B------:R-:W-:Y:S01]  /*3a90*/  ULDC UR6, c[0x0][0x28c] ;  /* 0x0000a30000067ab9 */ /* 0x000fe20000000800 */
[----:B------:R-:W-:Y:S02]  /*3aa0*/  FMNMX R83, R76, R83, !PT ;  /* 0x000000534c537209 */ /* 0x000fe40007800000 */
[----:B------:R-:W-:Y:S02]  /*3ab0*/  FSEL R120, R120, -INF , !P2 ;  /* 0xff80000078787808 */ /* 0x000fe40005000000 */
[----:B------:R-:W-:-:S02]  /*3ac0*/  FSEL R122, R122, -INF , !P2 ;  /* 0xff8000007a7a7808 */ /* 0x000fc40005000000 */
[----:B------:R-:W-:Y:S02]  /*3ad0*/  IADD3 R82, R4, 0xd9, RZ ;  /* 0x000000d904527810 */ /* 0x000fe40007ffe0ff */
        /* <DEDUP_REMOVED lines=10> */
[----:B------:R-:W-:Y:S02]  /*3b80*/  FSEL R83, R124, -INF , !P4 ;  /* 0xff8000007c537808 */ /* 0x000fe40006000000 */
[----:B------:R-:W-:Y:S02]  /*3b90*/  FSEL R126, R126, -INF , !P4 ;  /* 0xff8000007e7e7808 */ /* 0x000fe40006000000 */
        /* <DEDUP_REMOVED lines=16> */
[----:B------:R-:W-:Y:S02]  /*3ca0*/  IADD3 R93, R4, 0xe1, RZ ;  /* 0x000000e1045d7810 */ /* 0x000fe40007ffe0ff */
[----:B------:R-:W-:Y:S02]  /*3cb0*/  FMNMX R7, R19, R6, !PT ;  /* 0x0000000613077209 */ /* 0x000fe40007800000 */
[----:B------:R-:W-:Y:S02]  /*3cc0*/  FMNMX R94, R122, R89, !PT ;  /* 0x000000597a5e7209 */ /* 0x000fe40007800000 */
[----:B------:R-:W-:Y:S02]  /*3cd0*/  FSEL R82, R125, -INF , !P1 ;  /* 0xff8000007d527808 */ /* 0x000fe40004800000 */
[----:B------:R-:W-:-:S02]  /*3ce0*/  FSEL R127, R127, -INF , !P1 ;  /* 0xff8000007f7f7808 */ /* 0x000fc40004800000 */
[----:B------:R-:W-:Y:S01]  /*3cf0*/  ISETP.GE.AND P1, PT, R93, UR6, PT ;  /* 0x000000065d007c0c */ /* 0x000fe2000bf26270 */
[----:B------:R-:W-:Y:S01]  /*3d00*/  VIADD R93, R4, 0xe8 ;  /* 0x000000e8045d7836 */ /* 0x000fe20000000000 */
[----:B------:R-:W-:Y:S01]  /*3d10*/  FMNMX R6, R112, R7, !PT ;  /* 0x0000000770067209 */ /* 0x000fe20007800000 */
[----:B------:R-:W-:Y:S01]  /*3d20*/  ULDC UR6, c[0x0][0x28c] ;  /* 0x0000a30000067ab9 */ /* 0x000fe20000000800 */
[----:B------:R-:W-:Y:S02]  /*3d30*/  FMNMX R89, R123, R94, !PT ;  /* 0x0000005e7b597209 */ /* 0x000fe40007800000 */
[----:B------:R-:W-:Y:S02]  /*3d40*/  FMNMX R7, R113, R6, !PT ;  /* 0x0000000671077209 */ /* 0x000fe40007800000 */
[----:B------:R-:W-:Y:S02]  /*3d50*/  FSEL R96, R128, -INF , !P6 ;  /* 0xff80000080607808 */ /* 0x000fe40007000000 */
[----:B------:R-:W-:-:S02]  /*3d60*/  FSEL R88, R130, -INF , !P6 ;  /* 0xff80000082587808 */ /* 0x000fc40007000000 */
[----:B------:R-:W-:Y:S01]  /*3d70*/  FMNMX R102, R126, R89, !PT ;  /* 0x000000597e667209 */ /* 0x000fe20007800000 */
[----:B------:R-:W3:Y:S01]  /*3d80*/  LDC R130, c[0x0][0x28c] ;  /* 0x0000a300ff827b82 */ /* 0x000ee20000000800 */
        /* <DEDUP_REMOVED lines=26> */
[----:B------:R-:W-:Y:S02]  /*3f30*/  FSEL R138, R138, -INF , !P4 ;  /* 0xff8000008a8a7808 */ /* 0x000fe40006000000 */
[----:B------:R-:W-:-:S02]  /*3f40*/  FMNMX R103, R89, R102, !PT ;  /* 0x0000006659677209 */ /* 0x000fc40007800000 */
[----:B------:R-:W-:Y:S02]  /*3f50*/  FMNMX R7, R82, R7, !PT ;  /* 0x0000000752077209 */ /* 0x000fe40007800000 */
[----:B------:R-:W-:Y:S02]  /*3f60*/  FSEL R101, R139, -INF , !P1 ;  /* 0xff8000008b657808 */ /* 0x000fe40004800000 */
        /* <DEDUP_REMOVED lines=10> */
[----:B------:R-:W-:Y:S02]  /*4010*/  IADD3 R7, R4, 0xf9, RZ ;  /* 0x000000f904077810 */ /* 0x000fe40007ffe0ff */
[----:B------:R-:W-:Y:S02]  /*4020*/  FSEL R105, R136, -INF , !P4 ;  /* 0xff80000088697808 */ /* 0x000fe40006000000 */
[----:B------:R-:W-:Y:S02]  /*4030*/  FMNMX R6, R93, R6, !PT ;  /* 0x000000065d067209 */ /* 0x000fe40007800000 */
[----:B------:R-:W-:Y:S01]  /*4040*/  ISETP.GE.AND P4, PT, R104, UR6, PT ;  /* 0x0000000668007c0c */ /* 0x000fe2000bf86270 */
[----:B------:R-:W-:Y:S01]  /*4050*/  ULDC UR6, c[0x0][0x604] ;  /* 0x0001810000067ab9 */ /* 0x000fe20000000800 */
[----:B------:R-:W-:Y:S02]  /*4060*/  FSEL R147, R147, -INF , !P3 ;  /* 0xff80000093937808 */ /* 0x000fe40005800000 */
[----:B------:R-:W-:-:S02]  /*4070*/  FMNMX R102, R125, R102, !PT ;  /* 0x000000667d667209 */ /* 0x000fc40007800000 */
[----:B------:R-:W-:Y:S02]  /*4080*/  FSEL R104, R137, -INF , !P1 ;  /* 0xff80000089687808 */ /* 0x000fe40004800000 */
[----:B---3--:R-:W-:Y:S02]  /*4090*/  ISETP.GE.AND P1, PT, R7, R130, PT ;  /* 0x000000820700720c */ /* 0x008fe40003f26270 */
[----:B------:R-:W-:Y:S02]  /*40a0*/  FMNMX R7, R105, R6, !PT ;  /* 0x0000000669077209 */ /* 0x000fe40007800000 */
[----:B------:R-:W-:Y:S02]  /*40b0*/  FSEL R128, R150, -INF , !P4 ;  /* 0xff80000096807808 */ /* 0x000fe40006000000 */
[----:B------:R-:W-:Y:S02]  /*40c0*/  FMNMX R109, R147, R102, !PT ;  /* 0x00000066936d7209 */ /* 0x000fe40007800000 */
[----:B------:R-:W-:-:S02]  /*40d0*/  FSEL R103, R140, -INF , !P6 ;  /* 0xff8000008c677808 */ /* 0x000fc40007000000 */
[----:B------:R-:W-:Y:S02]  /*40e0*/  FMNMX R6, R104, R7, !PT ;  /* 0x0000000768067209 */ /* 0x000fe40007800000 */
[----:B------:R-:W-:Y:S02]  /*40f0*/  FSEL R151, R151, -INF , !P1 ;  /* 0xff80000097977808 */ /* 0x000fe40004800000 */
[----:B------:R-:W-:Y:S02]  /*4100*/  FMNMX R108, R128, R109, !PT ;  /* 0x0000006d806c7209 */ /* 0x000fe40007800000 */
[----:B------:R-:W-:Y:S02]  /*4110*/  FSEL R102, R141, -INF , !P5 ;  /* 0xff8000008d667808 */ /* 0x000fe40006800000 */
[----:B------:R-:W-:Y:S02]  /*4120*/  FMNMX R7, R103, R6, !PT ;  /* 0x0000000667077209 */ /* 0x000fe40007800000 */
[----:B------:R-:W-:-:S02]  /*4130*/  FMNMX R129, R151, R108, !PT ;  /* 0x0000006c97817209 */ /* 0x000fc40007800000 */
[----:B------:R-:W-:Y:S02]  /*4140*/  FSEL R111, R144, -INF , !P2 ;  /* 0xff800000906f7808 */ /* 0x000fe40005000000 */
[----:B------:R-:W-:Y:S01]  /*4150*/  FMNMX R6, R102, R7, !PT ;  /* 0x0000000766067209 */ /* 0x000fe20007800000 */
[----:B------:R-:W3:Y:S01]  /*4160*/  SHFL.BFLY PT, R132, R129, 0x1, 0x1f ;  /* 0x0c201f0081847f89 */ /* 0x000ee200000e0000 */
[----:B------:R-:W-:Y:S02]  /*4170*/  FSEL R110, R145, -INF , !P3 ;  /* 0xff800000916e7808 */ /* 0x000fe40005800000 */
[----:B------:R-:W-:Y:S02]  /*4180*/  FMNMX R7, R111, R6, !PT ;  /* 0x000000066f077209 */ /* 0x000fe40007800000 */
[----:B------:R-:W-:Y:S02]  /*4190*/  FSEL R109, R148, -INF , !P4 ;  /* 0xff800000946d7808 */ /* 0x000fe40006000000 */
[----:B------:R-:W-:-:S02]  /*41a0*/  FMNMX R6, R110, R7, !PT ;  /* 0x000000076e067209 */ /* 0x000fc40007800000 */
[----:B------:R-:W-:Y:S02]  /*41b0*/  FSEL R108, R149, -INF , !P1 ;  /* 0xff800000956c7808 */ /* 0x000fe40004800000 */
[----:B------:R-:W-:-:S04]  /*41c0*/  FMNMX R7, R109, R6, !PT ;  /* 0x000000066d077209 */ /* 0x000fc80007800000 */
[----:B------:R-:W-:-:S05]  /*41d0*/  FMNMX R7, R108, R7, !PT ;  /* 0x000000076c077209 */ /* 0x000fca0007800000 */
[----:B------:R-:W4:Y:S01]  /*41e0*/  SHFL.BFLY PT, R6, R7, 0x1, 0x1f ;  /* 0x0c201f0007067f89 */ /* 0x000f2200000e0000 */
[----:B---3--:R-:W-:-:S05]  /*41f0*/  FMNMX R133, R129, R132, !PT ;  /* 0x0000008481857209 */ /* 0x008fca0007800000 */
[----:B------:R-:W3:Y:S01]  /*4200*/  SHFL.BFLY PT, R132, R133, 0x2, 0x1f ;  /* 0x0c401f0085847f89 */ /* 0x000ee200000e0000 */
[----:B----4-:R-:W-:-:S05]  /*4210*/  FMNMX R129, R7, R6, !PT ;  /* 0x0000000607817209 */ /* 0x010fca0007800000 */
[----:B------:R-:W4:Y:S01]  /*4220*/  SHFL.BFLY PT, R136, R129, 0x2, 0x1f ;  /* 0x0c401f0081887f89 */ /* 0x000f2200000e0000 */
[----:B---3--:R-:W-:-:S04]  /*4230*/  FMNMX R6, R133, R132, !PT ;  /* 0x0000008485067209 */ /* 0x008fc80007800000 */
[----:B------:R-:W-:-:S04]  /*4240*/  FSETP.NEU.AND P1, PT, R6, -INF , PT ;  /* 0xff8000000600780b */ /* 0x000fc80003f2d000 */
[----:B------:R-:W-:-:S05]  /*4250*/  FSEL R132, R6, RZ, P1 ;  /* 0x000000ff06847208 */ /* 0x000fca0000800000 */
[----:B------:R-:W-:Y:S01]  /*4260*/  FMUL R132, R132, UR6 ;  /* 0x0000000684847c20 */ /* 0x000fe20008400000 */
[----:B------:R-:W-:-:S03]  /*4270*/  ULDC UR6, c[0x0][0x604] ;  /* 0x0001810000067ab9 */ /* 0x000fc60000000800 */
[--C-:B------:R-:W-:Y:S01]  /*4280*/  FFMA R54, R54, UR6, -R132.reuse ;  /* 0x0000000636367c23 */ /* 0x100fe20008000884 */
[----:B------:R-:W-:Y:S01]  /*4290*/  ULDC UR6, c[0x0][0x604] ;  /* 0x0001810000067ab9 */ /* 0x000fe20000000800 */
[--C-:B------:R-:W-:Y:S01]  /*42a0*/  FFMA R31, R31, UR9, -R132.reuse ;  /* 0x000000091f1f7c23 */ /* 0x100fe20008000884 */
[----:B----4-:R-:W-:Y:S01]  /*42b0*/  FMNMX R7, R129, R136, !PT ;  /* 0x0000008881077209 */ /* 0x010fe20007800000 */
[--C-:B------:R-:W-:Y:S01]  /*42c0*/  FFMA R27, R27, UR6, -R132.reuse ;  /* 0x000000061b1b7c23 */ /* 0x100fe20008000884 */
[--C-:B------:R-:W-:Y:S01]  /*42d0*/  FFMA R129, R12, UR8, -R132.reuse ;  /* 0x000000080c817c23 */ /* 0x100fe20008000884 */
[----:B------:R-:W-:Y:S01]  /*42e0*/  FSETP.GEU.AND P1, PT, R54, -126, PT ;  /* 0xc2fc00003600780b */ /* 0x000fe20003f2e000 */
[----:B------:R-:W-:Y:S01]  /*42f0*/  ULDC UR6, c[0x0][0x604] ;  /* 0x0001810000067ab9 */ /* 0x000fe20000000800 */
[----:B------:R-:W-:Y:S01]  /*4300*/  FSETP.GEU.AND P4, PT, R31, -126, PT ;  /* 0xc2fc00001f00780b */ /* 0x000fe20003f8e000 */
[--C-:B------:R-:W-:Y:S01]  /*4310*/  FFMA R15, R15, UR6, -R132.reuse ;  /* 0x000000060f0f7c23 */ /* 0x100fe20008000884 */
[----:B------:R-:W-:Y:S01]  /*4320*/  FSETP.GEU.AND P2, PT, R27, -126, PT ;  /* 0xc2fc00001b00780b */ /* 0x000fe20003f4e000 */
[--C-:B------:R-:W-:Y:S01]  /*4330*/  FFMA R35, R35, UR24, -R132.reuse ;  /* 0x0000001823237c23 */ /* 0x100fe20008000884 */
[----:B------:R-:W-:Y:S01]  /*4340*/  FSETP.GEU.AND P3, PT, R129, -126, PT ;  /* 0xc2fc00008100780b */ /* 0x000fe20003f6e000 */
[--C-:B------:R-:W-:Y:S01]  /*4350*/  FFMA R17, R17, UR23, -R132.reuse ;  /* 0x0000001711117c23 */ /* 0x100fe20008000884 */
[----:B------:R-:W-:Y:S01]  /*4360*/  FSETP.GEU.AND P6, PT, R15, -126, PT ;  /* 0xc2fc00000f00780b */ /* 0x000fe20003fce000 */
[--C-:B------:R-:W-:Y:S01]  /*4370*/  FFMA R39, R39, UR22, -R132.reuse ;  /* 0x0000001627277c23 */ /* 0x100fe20008000884 */
[----:B------:R-:W-:Y:S01]  /*4380*/  FSETP.NEU.AND P5, PT, R7, -INF , PT ;  /* 0xff8000000700780b */ /* 0x000fe20003fad000 */
[--C-:B------:R-:W-:Y:S01]  /*4390*/  FFMA R18, R18, UR21, -R132.reuse ;  /* 0x0000001512127c23 */ /* 0x100fe20008000884 */
[--C-:B------:R-:W-:Y:S01]  /*43a0*/  FFMA R43, R43, UR20, -R132.reuse ;  /* 0x000000142b2b7c23 */ /* 0x100fe20008000884 */
[----:B------:R-:W-:Y:S01]  /*43b0*/  @!P1 FMUL R54, R54, 0.5 ;  /* 0x3f00000036369820 */ /* 0x000fe20000400000 */
[----:B------:R-:W-:Y:S01]  /*43c0*/  FSEL R12, R7, RZ, P5 ;  /* 0x000000ff070c7208 */ /* 0x000fe20002800000 */
[----:B------:R-:W-:Y:S01]  /*43d0*/  @!P4 FMUL R31, R31, 0.5 ;  /* 0x3f0000001f1fc820 */ /* 0x000fe20000400000 */
[----:B------:R-:W-:Y:S01]  /*43e0*/  FSETP.GEU.AND P5, PT, R35, -126, PT ;  /* 0xc2fc00002300780b */ /* 0x000fe20003fae000 */
[----:B------:R-:W-:Y:S01]  /*43f0*/  @!P2 FMUL R27, R27, 0.5 ;  /* 0x3f0000001b1ba820 */ /* 0x000fe20000400000 */
[----:B------:R-:W3:Y:S01]  /*4400*/  MUFU.EX2 R142, R54 ;  /* 0x00000036008e7308 */ /* 0x000ee20000000800 */
[----:B------:R-:W-:Y:S01]  /*4410*/  @!P3 FMUL R129, R129, 0.5 ;  /* 0x3f0000008181b820 */ /* 0x000fe20000400000 */
[--C-:B------:R-:W-:Y:S01]  /*4420*/  FFMA R46, R46, UR19, -R132.reuse ;  /* 0x000000132e2e7c23 */ /* 0x100fe20008000884 */
[----:B------:R-:W-:Y:S01]  /*4430*/  @!P6 FMUL R15, R15, 0.5 ;  /* 0x3f0000000f0fe820 */ /* 0x000fe20000400000 */
[--C-:B------:R-:W-:Y:S01]  /*4440*/  FFMA R150, R47, UR18, -R132.reuse ;  /* 0x000000122f967c23 */ /* 0x100fe20008000884 */
[--C-:B------:R-:W-:Y:S01]  /*4450*/  FFMA R23, R23, UR17, -R132.reuse ;  /* 0x0000001117177c23 */ /* 0x100fe20008000884 */
[--C-:B------:R-:W-:Y:S01]  /*4460*/  FFMA R52, R52, UR15, -R132.reuse ;  /* 0x0000000f34347c23 */ /* 0x100fe20008000884 */
[--C-:B------:R-:W-:Y:S01]  /*4470*/  FFMA R55, R55, UR14, -R132.reuse ;  /* 0x0000000e37377c23 */ /* 0x100fe20008000884 */
[----:B------:R-:W4:Y:S01]  /*4480*/  MUFU.EX2 R157, R27 ;  /* 0x0000001b009d7308 */ /* 0x000f220000000800 */
[--C-:B------:R-:W-:Y:S01]  /*4490*/  FFMA R164, R154, UR11, -R132.reuse ;  /* 0x0000000b9aa47c23 */ /* 0x100fe20008000884 */
[--C-:B------:R-:W-:Y:S01]  /*44a0*/  FFMA R58, R58, UR13, -R132.reuse ;  /* 0x0000000d3a3a7c23 */ /* 0x100fe20008000884 */
[----:B------:R-:W-:Y:S01]  /*44b0*/  @!P5 FMUL R35, R35, 0.5 ;  /* 0x3f0000002323d820 */ /* 0x000fe20000400000 */
[--C-:B------:R-:W-:Y:S01]  /*44c0*/  FFMA R57, R57, UR12, -R132.reuse ;  /* 0x0000000c39397c23 */ /* 0x100fe20008000884 */
[----:B------:R-:W-:Y:S01]  /*44d0*/  ULDC UR9, c[0x0][0x604] ;  /* 0x0001810000097ab9 */ /* 0x000fe20000000800 */
[--C-:B------:R-:W-:Y:S01]  /*44e0*/  FFMA R63, R63, UR10, -R132.reuse ;  /* 0x0000000a3f3f7c23 */ /* 0x100fe20008000884 */
[--C-:B------:R-:W-:Y:S01]  /*44f0*/  FFMA R66, R66, UR9, -R132.reuse ;  /* 0x0000000942427c23 */ /* 0x100fe20008000884 */
[----:B------:R-:W5:Y:S01]  /*4500*/  MUFU.EX2 R54, R129 ;  /* 0x0000008100367308 */ /* 0x000f620000000800 */
[----:B---3--:R-:W-:Y:S01]  /*4510*/  @!P1 FMUL R142, R142, R142 ;  /* 0x0000008e8e8e9220 */ /* 0x008fe20000400000 */
[----:B------:R-:W-:Y:S01]  /*4520*/  FSETP.GEU.AND P1, PT, R17, -126, PT ;  /* 0xc2fc00001100780b */ /* 0x000fe20003f2e000 */
[----:B------:R-:W-:Y:S01]  /*4530*/  ULDC UR8, c[0x0][0x604] ;  /* 0x0001810000087ab9 */ /* 0x000fe20000000800 */
[----:B------:R-:W-:Y:S01]  /*4540*/  ULDC UR6, c[0x0][0x604] ;  /* 0x0001810000067ab9 */ /* 0x000fe20000000800 */
[--C-:B------:R-:W-:Y:S01]  /*4550*/  FFMA R67, R67, UR8, -R132.reuse ;  /* 0x0000000843437c23 */ /* 0x100fe20008000884 */
[--C-:B------:R-:W-:Y:S01]  /*4560*/  FFMA R70, R70, UR6, -R132.reuse ;  /* 0x0000000646467c23 */ /* 0x100fe20008000884 */
[--C-:B------:R-:W-:Y:S01]  /*4570*/  FFMA R71, R71, UR25, -R132.reuse ;  /* 0x0000001947477c23 */ /* 0x100fe20008000884 */
[----:B------:R-:W3:Y:S01]  /*4580*/  MUFU.EX2 R159, R31 ;  /* 0x0000001f009f7308 */ /* 0x000ee20000000800 */
[----:B----4-:R-:W-:Y:S01]  /*4590*/  @!P2 FMUL R157, R157, R157 ;  /* 0x0000009d9d9da220 */ /* 0x010fe20000400000 */
[----:B------:R-:W-:Y:S01]  /*45a0*/  FSETP.GEU.AND P2, PT, R39, -126, PT ;  /* 0xc2fc00002700780b */ /* 0x000fe20003f4e000 */
[----:B------:R-:W-:Y:S01]  /*45b0*/  ULDC UR24, c[0x0][0x604] ;  /* 0x0001810000187ab9 */ /* 0x000fe20000000800 */
[--C-:B------:R-:W-:Y:S01]  /*45c0*/  FFMA R74, R74, UR27, -R132.reuse ;  /* 0x0000001b4a4a7c23 */ /* 0x100fe20008000884 */
[--C-:B------:R-:W-:Y:S01]  /*45d0*/  FFMA R75, R75, UR26, -R132.reuse ;  /* 0x0000001a4b4b7c23 */ /* 0x100fe20008000884 */
[----:B------:R-:W-:Y:S01]  /*45e0*/  ULDC UR23, c[0x0][0x604] ;  /* 0x0001810000177ab9 */ /* 0x000fe20000000800 */
[----:B------:R-:W-:Y:S01]  /*45f0*/  @!P1 FMUL R17, R17, 0.5 ;  /* 0x3f00000011119820 */ /* 0x000fe20000400000 */
[----:B------:R-:W4:Y:S01]  /*4600*/  MUFU.EX2 R27, R15 ;  /* 0x0000000f001b7308 */ /* 0x000f220000000800 */
[----:B-----5:R-:W-:Y:S01]  /*4610*/  @!P3 FMUL R54, R54, R54 ;  /* 0x000000363636b220 */ /* 0x020fe20000400000 */
[----:B------:R-:W-:Y:S01]  /*4620*/  FSETP.GEU.AND P3, PT, R18, -126, PT ;  /* 0xc2fc00001200780b */ /* 0x000fe20003f6e000 */
[--C-:B------:R-:W-:Y:S01]  /*4630*/  FFMA R68, R68, UR23, -R132.reuse ;  /* 0x0000001744447c23 */ /* 0x100fe20008000884 */
[----:B------:R-:W-:Y:S01]  /*4640*/  ULDC UR22, c[0x0][0x604] ;  /* 0x0001810000167ab9 */ /* 0x000fe20000000800 */
[----:B------:R-:W-:Y:S01]  /*4650*/  ULDC UR21, c[0x0][0x604] ;  /* 0x0001810000157ab9 */ /* 0x000fe20000000800 */
[--C-:B------:R-:W-:Y:S01]  /*4660*/  FFMA R69, R69, UR22, -R132.reuse ;  /* 0x0000001645457c23 */ /* 0x100fe20008000884 */
[----:B------:R-:W-:Y:S01]  /*4670*/  @!P2 FMUL R39, R39, 0.5 ;  /* 0x3f0000002727a820 */ /* 0x000fe20000400000 */
[----:B------:R5:W1:Y:S01]  /*4680*/  MUFU.EX2 R144, R35 ;  /* 0x0000002300907308 */ /* 0x000a620000000800 */
[----:B---3--:R-:W-:Y:S01]  /*4690*/  @!P4 FMUL R159, R159, R159 ;  /* 0x0000009f9f9fc220 */ /* 0x008fe20000400000 */
[----:B------:R-:W-:Y:S01]  /*46a0*/  FSETP.GEU.AND P4, PT, R43, -126, PT ;  /* 0xc2fc00002b00780b */ /* 0x000fe20003f8e000 */
[--C-:B------:R-:W-:Y:S01]  /*46b0*/  FFMA R72, R72, UR21, -R132.reuse ;  /* 0x0000001548487c23 */ /* 0x100fe20008000884 */
[----:B------:R-:W-:Y:S01]  /*46c0*/  ULDC UR20, c[0x0][0x604] ;  /* 0x0001810000147ab9 */ /* 0x000fe20000000800 */
[----:B------:R-:W-:Y:S01]  /*46d0*/  ULDC UR15, c[0x0][0x604] ;  /* 0x00018100000f7ab9 */ /* 0x000fe20000000800 */
[----:B------:R-:W-:Y:S01]  /*46e0*/  ULDC UR19, c[0x0][0x604] ;  /* 0x0001810000137ab9 */ /* 0x000fe20000000800 */
[----:B------:R-:W-:Y:S01]  /*46f0*/  @!P3 FMUL R18, R18, 0.5 ;  /* 0x3f0000001212b820 */ /* 0x000fe20000400000 */
[----:B------:R-:W3:Y:S01]  /*4700*/  MUFU.EX2 R155, R17 ;  /* 0x00000011009b7308 */ /* 0x000ee20000000800 */
[----:B----4-:R-:W-:Y:S01]  /*4710*/  @!P6 FMUL R27, R27, R27 ;  /* 0x0000001b1b1be220 */ /* 0x010fe20000400000 */
[----:B------:R-:W-:Y:S01]  /*4720*/  FSETP.GEU.AND P6, PT, R46, -126, PT ;  /* 0xc2fc00002e00780b */ /* 0x000fe20003fce000 */
[--C-:B-----5:R-:W-:Y:S01]  /*4730*/  FFMA R35, R51, UR16, -R132.reuse ;  /* 0x0000001033237c23 */ /* 0x120fe20008000884 */
[----:B------:R-:W-:Y:S01]  /*4740*/  ULDC UR18, c[0x0][0x604] ;  /* 0x0001810000127ab9 */ /* 0x000fe20000000800 */
[--C-:B------:R-:W-:Y:S01]  /*4750*/  FFMA R86, R86, UR20, -R132.reuse ;  /* 0x0000001456567c23 */ /* 0x100fe20008000884 */
[--C-:B------:R-:W-:Y:S01]  /*4760*/  FFMA R73, R73, UR15, -R132.reuse ;  /* 0x0000000f49497c23 */ /* 0x100fe20008000884 */
[----:B------:R-:W-:Y:S01]  /*4770*/  @!P4 FMUL R43, R43, 0.5 ;  /* 0x3f0000002b2bc820 */ /* 0x000fe20000400000 */
[----:B------:R4:W5:Y:S01]  /*4780*/  MUFU.EX2 R146, R39 ;  /* 0x0000002700927308 */ /* 0x0009620000000800 */
[----:B-1----:R-:W-:Y:S01]  /*4790*/  @!P5 FMUL R144, R144, R144 ;  /* 0x000000909090d220 */ /* 0x002fe20000400000 */
[----:B------:R-:W-:Y:S01]  /*47a0*/  FSETP.GEU.AND P5, PT, R150, -126, PT ;  /* 0xc2fc00009600780b */ /* 0x000fe20003fae000 */
[--C-:B------:R-:W-:Y:S01]  /*47b0*/  FFMA R90, R90, UR18, -R132.reuse ;  /* 0x000000125a5a7c23 */ /* 0x100fe20008000884 */
[----:B------:R-:W-:Y:S01]  /*47c0*/  ULDC UR15, c[0x0][0x604] ;  /* 0x00018100000f7ab9 */ /* 0x000fe20000000800 */
[----:B------:R-:W-:Y:S01]  /*47d0*/  ULDC UR18, c[0x0][0x604] ;  /* 0x0001810000127ab9 */ /* 0x000fe20000000800 */
[--C-:B------:R-:W-:Y:S01]  /*47e0*/  FFMA R165, R138, UR15, -R132.reuse ;  /* 0x0000000f8aa57c23 */ /* 0x100fe20008000884 */
[----:B------:R-:W-:Y:S01]  /*47f0*/  @!P6 FMUL R46, R46, 0.5 ;  /* 0x3f0000002e2ee820 */ /* 0x000fe20000400000 */
[----:B------:R-:W1:Y:S01]  /*4800*/  MUFU.EX2 R31, R18 ;  /* 0x00000012001f7308 */ /* 0x000e620000000800 */
[----:B---3--:R-:W-:Y:S01]  /*4810*/  @!P1 FMUL R155, R155, R155 ;  /* 0x0000009b9b9b9220 */ /* 0x008fe20000400000 */
[----:B------:R-:W-:Y:S01]  /*4820*/  FSETP.GEU.AND P1, PT, R23, -126, PT ;  /* 0xc2fc00001700780b */ /* 0x000fe20003f2e000 */
[--C-:B----4-:R-:W-:Y:S01]  /*4830*/  FFMA R39, R64, UR24, -R132.reuse ;  /* 0x0000001840277c23 */ /* 0x110fe20008000884 */
[--C-:B------:R-:W-:Y:S01]  /*4840*/  FFMA R149, R131, UR18, -R132.reuse ;  /* 0x0000001283957c23 */ /* 0x100fe20008000884 */
[----:B------:R-:W-:Y:S01]  /*4850*/  ULDC UR17, c[0x0][0x604] ;  /* 0x0001810000117ab9 */ /* 0x000fe20000000800 */
[----:B------:R-:W-:Y:S01]  /*4860*/  ULDC UR16, c[0x0][0x604] ;  /* 0x0001810000107ab9 */ /* 0x000fe20000000800 */
[----:B------:R-:W-:Y:S01]  /*4870*/  @!P5 FMUL R150, R150, 0.5 ;  /* 0x3f0000009696d820 */ /* 0x000fe20000400000 */
[----:B------:R3:W4:Y:S01]  /*4880*/  MUFU.EX2 R148, R43 ;  /* 0x0000002b00947308 */ /* 0x0007220000000800 */
[----:B-----5:R-:W-:Y:S01]  /*4890*/  @!P2 FMUL R146, R146, R146 ;  /* 0x000000929292a220 */ /* 0x020fe20000400000 */
[----:B------:R-:W-:Y:S01]  /*48a0*/  FSETP.GEU.AND P2, PT, R35, -126, PT ;  /* 0xc2fc00002300780b */ /* 0x000fe20003f4e000 */
[----:B------:R-:W-:Y:S01]  /*48b0*/  ULDC UR14, c[0x0][0x604] ;  /* 0x00018100000e7ab9 */ /* 0x000fe20000000800 */
[----:B------:R-:W-:Y:S01]  /*48c0*/  ULDC UR13, c[0x0][0x604] ;  /* 0x00018100000d7ab9 */ /* 0x000fe20000000800 */
[----:B------:R-:W-:Y:S01]  /*48d0*/  ULDC UR12, c[0x0][0x604] ;  /* 0x00018100000c7ab9 */ /* 0x000fe20000000800 */
[----:B------:R-:W-:Y:S01]  /*48e0*/  ULDC UR11, c[0x0][0x604] ;  /* 0x00018100000b7ab9 */ /* 0x000fe20000000800 */
[----:B------:R-:W-:Y:S01]  /*48f0*/  @!P1 FMUL R23, R23, 0.5 ;  /* 0x3f00000017179820 */ /* 0x000fe20000400000 */
[----:B------:R5:W2:Y:S01]  /*4900*/  MUFU.EX2 R47, R46 ;  /* 0x0000002e002f7308 */ /* 0x000aa20000000800 */
[----:B-1----:R-:W-:Y:S01]  /*4910*/  @!P3 FMUL R31, R31, R31 ;  /* 0x0000001f1f1fb220 */ /* 0x002fe20000400000 */
[----:B------:R-:W-:Y:S01]  /*4920*/  FSETP.GEU.AND P3, PT, R52, -126, PT ;  /* 0xc2fc00003400780b */ /* 0x000fe20003f6e000 */
[--C-:B---3--:R-:W-:Y:S01]  /*4930*/  FFMA R43, R87, UR19, -R132.reuse ;  /* 0x00000013572b7c23 */ /* 0x108fe20008000884 */
[----:B------:R-:W-:Y:S01]  /*4940*/  ULDC UR10, c[0x0][0x604] ;  /* 0x00018100000a7ab9 */ /* 0x000fe20000000800 */
[----:B------:R-:W-:Y:S01]  /*4950*/  ULDC UR9, c[0x0][0x604] ;  /* 0x0001810000097ab9 */ /* 0x000fe20000000800 */
[----:B------:R-:W-:Y:S01]  /*4960*/  ULDC UR8, c[0x0][0x604] ;  /* 0x0001810000087ab9 */ /* 0x000fe20000000800 */
[----:B------:R-:W-:Y:S01]  /*4970*/  @!P2 FMUL R35, R35, 0.5 ;  /* 0x3f0000002323a820 */ /* 0x000fe20000400000 */
[----:B------:R-:W1:Y:S01]  /*4980*/  MUFU.EX2 R150, R150 ;  /* 0x0000009600967308 */ /* 0x000e620000000800 */
[----:B----4-:R-:W-:Y:S01]  /*4990*/  @!P4 FMUL R148, R148, R148 ;  /* 0x000000949494c220 */ /* 0x010fe20000400000 */
[----:B------:R-:W-:Y:S01]  /*49a0*/  FSETP.GEU.AND P4, PT, R55, -126, PT ;  /* 0xc2fc00003700780b */ /* 0x000fe20003f8e000 */
[--C-:B-----5:R-:W-:Y:S01]  /*49b0*/  FFMA R46, R91, UR17, -R132.reuse ;  /* 0x000000115b2e7c23 */ /* 0x120fe20008000884 */
[--C-:B------:R-:W-:Y:S01]  /*49c0*/  FFMA R26, R26, UR16, -R132.reuse ;  /* 0x000000101a1a7c23 */ /* 0x100fe20008000884 */
[--C-:B------:R-:W-:Y:S01]  /*49d0*/  FFMA R64, R98, UR14, -R132.reuse ;  /* 0x0000000e62407c23 */ /* 0x100fe20008000884 */
[--C-:B------:R-:W-:Y:S01]  /*49e0*/  FFMA R15, R99, UR13, -R132.reuse ;  /* 0x0000000d630f7c23 */ /* 0x100fe20008000884 */
[----:B------:R-:W-:Y:S01]  /*49f0*/  @!P3 FMUL R52, R52, 0.5 ;  /* 0x3f0000003434b820 */ /* 0x000fe20000400000 */
[----:B------:R3:W4:Y:S01]  /*4a00*/  MUFU.EX2 R154, R23 ;  /* 0x00000017009a7308 */ /* 0x0007220000000800 */
[----:B--2---:R-:W-:Y:S01]  /*4a10*/  @!P6 FMUL R47, R47, R47 ;  /* 0x0000002f2f2fe220 */ /* 0x004fe20000400000 */
[----:B------:R-:W-:Y:S01]  /*4a20*/  FSETP.GEU.AND P6, PT, R58, -126, PT ;  /* 0xc2fc00003a00780b */ /* 0x000fe20003fce000 */
[--C-:B------:R-:W-:Y:S01]  /*4a30*/  FFMA R18, R81, UR8, -R132.reuse ;  /* 0x0000000851127c23 */ /* 0x100fe20008000884 */
[----:B------:R-:W-:Y:S01]  /*4a40*/  ULDC UR6, c[0x0][0x604] ;  /* 0x0001810000067ab9 */ /* 0x000fe20000000800 */
[----:B------:R-:W-:Y:S01]  /*4a50*/  ULDC UR25, c[0x0][0x604] ;  /* 0x0001810000197ab9 */ /* 0x000fe20000000800 */
[----:B------:R-:W-:Y:S01]  /*4a60*/  ULDC UR27, c[0x0][0x604] ;  /* 0x00018100001b7ab9 */ /* 0x000fe20000000800 */
[----:B------:R-:W-:Y:S01]  /*4a70*/  @!P4 FMUL R55, R55, 0.5 ;  /* 0x3f0000003737c820 */ /* 0x000fe20000400000 */
[----:B------:R2:W5:Y:S01]  /*4a80*/  MUFU.EX2 R162, R52 ;  /* 0x0000003400a27308 */ /* 0x0005620000000800 */
        /* <DEDUP_REMOVED lines=10> */
[--C-:B--2---:R-:W-:Y:S01]  /*4b30*/  FFMA R52, R106, UR10, -R132.reuse ;  /* 0x0000000a6a347c23 */ /* 0x104fe20008000884 */
[----:B------:R-:W-:Y:S01]  /*4b40*/  ULDC UR22, c[0x0][0x604] ;  /* 0x0001810000167ab9 */ /* 0x000fe20000000800 */
[----:B------:R-:W-:Y:S01]  /*4b50*/  ULDC UR21, c[0x0][0x604] ;  /* 0x0001810000157ab9 */ /* 0x000fe20000000800 */
[----:B------:R-:W-:Y:S01]  /*4b60*/  ULDC UR20, c[0x0][0x604] ;  /* 0x0001810000147ab9 */ /* 0x000fe20000000800 */
[----:B------:R-:W-:Y:S01]  /*4b70*/  @!P5 FMUL R57, R57, 0.5 ;  /* 0x3f0000003939d820 */ /* 0x000fe20000400000 */
[----:B------:R-:W2:Y:S01]  /*4b80*/  MUFU.EX2 R141, R55 ;  /* 0x00000037008d7308 */ /* 0x000ea20000000800 */
[----:B-----5:R-:W-:Y:S01]  /*4b90*/  @!P3 FMUL R162, R162, R162 ;  /* 0x000000a2a2a2b220 */ /* 0x020fe20000400000 */
[----:B------:R-:W-:Y:S01]  /*4ba0*/  FSETP.GEU.AND P3, PT, R66, -126, PT ;  /* 0xc2fc00004200780b */ /* 0x000fe20003f6e000 */
[----:B------:R-:W-:Y:S01]  /*4bb0*/  ULDC UR19, c[0x0][0x604] ;  /* 0x0001810000137ab9 */ /* 0x000fe20000000800 */
[----:B------:R-:W-:Y:S01]  /*4bc0*/  ULDC UR17, c[0x0][0x604] ;  /* 0x0001810000117ab9 */ /* 0x000fe20000000800 */
[----:B------:R-:W-:Y:S01]  /*4bd0*/  ULDC UR16, c[0x0][0x604] ;  /* 0x0001810000107ab9 */ /* 0x000fe20000000800 */
[----:B------:R-:W-:Y:S01]  /*4be0*/  ULDC UR14, c[0x0][0x604] ;  /* 0x00018100000e7ab9 */ /* 0x000fe20000000800 */
[----:B------:R-:W-:Y:S01]  /*4bf0*/  @!P1 FMUL R164, R164, 0.5 ;  /* 0x3f000000a4a49820 */ /* 0x000fe20000400000 */
[----:B------:R3:W4:Y:S01]  /*4c00*/  MUFU.EX2 R166, R58 ;  /* 0x0000003a00a67308 */ /* 0x0007220000000800 */
[----:B-1----:R-:W-:Y:S01]  /*4c10*/  @!P2 FMUL R35, R35, R35 ;  /* 0x000000232323a220 */ /* 0x002fe20000400000 */
[----:B------:R-:W-:Y:S01]  /*4c20*/  FSETP.GEU.AND P2, PT, R63, -126, PT ;  /* 0xc2fc00003f00780b */ /* 0x000fe20003f4e000 */
[----:B------:R-:W-:Y:S01]  /*4c30*/  ULDC UR13, c[0x0][0x604] ;  /* 0x00018100000d7ab9 */ /* 0x000fe20000000800 */
[----:B------:R-:W-:Y:S01]  /*4c40*/  ULDC UR10, c[0x0][0x604] ;  /* 0x00018100000a7ab9 */ /* 0x000fe20000000800 */
[----:B------:R-:W-:Y:S01]  /*4c50*/  ULDC UR9, c[0x0][0x604] ;  /* 0x0001810000097ab9 */ /* 0x000fe20000000800 */
[----:B------:R-:W-:Y:S01]  /*4c60*/  ULDC UR8, c[0x0][0x604] ;  /* 0x0001810000087ab9 */ /* 0x000fe20000000800 */
[----:B------:R-:W-:Y:S01]  /*4c70*/  @!P3 FMUL R66, R66, 0.5 ;  /* 0x3f0000004242b820 */ /* 0x000fe20000400000 */
[----:B------:R1:W5:Y:S01]  /*4c80*/  MUFU.EX2 R143, R57 ;  /* 0x00000039008f7308 */ /* 0x0003620000000800 */
[----:B--2---:R-:W-:Y:S01]  /*4c90*/  @!P4 FMUL R141, R141, R141 ;  /* 0x0000008d8d8dc220 */ /* 0x004fe20000400000 */
[----:B------:R-:W-:Y:S01]  /*4ca0*/  FSETP.GEU.AND P4, PT, R67, -126, PT ;  /* 0xc2fc00004300780b */ /* 0x000fe20003f8e000 */
[--C-:B---3--:R-:W-:Y:S01]  /*4cb0*/  FFMA R58, R76, UR12, -R132.reuse ;  /* 0x0000000c4c3a7c23 */ /* 0x108fe20008000884 */
[----:B------:R-:W-:Y:S01]  /*4cc0*/  ULDC UR12, c[0x0][0x604] ;  /* 0x00018100000c7ab9 */ /* 0x000fe20000000800 */
[--C-:B------:R-:W-:Y:S01]  /*4cd0*/  FFMA R17, R85, UR6, -R132.reuse ;  /* 0x0000000655117c23 */ /* 0x100fe20008000884 */
[--C-:B------:R-:W-:Y:S01]  /*4ce0*/  FFMA R114, R114, UR25, -R132.reuse ;  /* 0x0000001972727c23 */ /* 0x100fe20008000884 */
[----:B------:R-:W-:Y:S01]  /*4cf0*/  @!P2 FMUL R63, R63, 0.5 ;  /* 0x3f0000003f3fa820 */ /* 0x000fe20000400000 */
[----:B------:R-:W2:Y:S01]  /*4d00*/  MUFU.EX2 R164, R164 ;  /* 0x000000a400a47308 */ /* 0x000ea20000000800 */
[----:B----4-:R-:W-:Y:S01]  /*4d10*/  @!P6 FMUL R166, R166, R166 ;  /* 0x000000a6a6a6e220 */ /* 0x010fe20000400000 */
[----:B------:R-:W-:Y:S01]  /*4d20*/  FSETP.GEU.AND P6, PT, R70, -126, PT ;  /* 0xc2fc00004600780b */ /* 0x000fe20003fce000 */
[--C-:B-1----:R-:W-:Y:S01]  /*4d30*/  FFMA R57, R80, UR11, -R132.reuse ;  /* 0x0000000b50397c23 */ /* 0x102fe20008000884 */
[----:B------:R-:W-:Y:S01]  /*4d40*/  ULDC UR11, c[0x0][0x604] ;  /* 0x00018100000b7ab9 */ /* 0x000fe20000000800 */
[--C-:B------:R-:W-:Y:S01]  /*4d50*/  FFMA R81, R115, UR27, -R132.reuse ;  /* 0x0000001b73517c23 */ /* 0x100fe20008000884 */
[--C-:B------:R-:W-:Y:S01]  /*4d60*/  FFMA R118, R118, UR26, -R132.reuse ;  /* 0x0000001a76767c23 */ /* 0x100fe20008000884 */
[----:B------:R-:W-:Y:S01]  /*4d70*/  @!P4 FMUL R67, R67, 0.5 ;  /* 0x3f0000004343c820 */ /* 0x000fe20000400000 */
[----:B------:R-:W1:Y:S01]  /*4d80*/  MUFU.EX2 R158, R66 ;  /* 0x00000042009e7308 */ /* 0x000e620000000800 */
[----:B-----5:R-:W-:Y:S01]  /*4d90*/  @!P5 FMUL R143, R143, R143 ;  /* 0x0000008f8f8fd220 */ /* 0x020fe20000400000 */
[----:B------:R-:W-:Y:S01]  /*4da0*/  FSETP.GEU.AND P5, PT, R71, -126, PT ;  /* 0xc2fc00004700780b */ /* 0x000fe20003fae000 */
[--C-:B------:R-:W-:Y:S01]  /*4db0*/  FFMA R119, R119, UR24, -R132.reuse ;  /* 0x0000001877777c23 */ /* 0x100fe20008000884 */
[--C-:B------:R-:W-:Y:S01]  /*4dc0*/  FFMA R122, R122, UR23, -R132.reuse ;  /* 0x000000177a7a7c23 */ /* 0x100fe20008000884 */
[--C-:B------:R-:W-:Y:S01]  /*4dd0*/  FFMA R123, R123, UR22, -R132.reuse ;  /* 0x000000167b7b7c23 */ /* 0x100fe20008000884 */
[--C-:B------:R-:W-:Y:S01]  /*4de0*/  FFMA R126, R126, UR21, -R132.reuse ;  /* 0x000000157e7e7c23 */ /* 0x100fe20008000884 */
[----:B------:R-:W-:Y:S01]  /*4df0*/  @!P6 FMUL R70, R70, 0.5 ;  /* 0x3f0000004646e820 */ /* 0x000fe20000400000 */
[----:B------:R-:W3:Y:S01]  /*4e00*/  MUFU.EX2 R139, R63 ;  /* 0x0000003f008b7308 */ /* 0x000ee20000000800 */
[----:B--2---:R-:W-:Y:S01]  /*4e10*/  @!P1 FMUL R164, R164, R164 ;  /* 0x000000a4a4a49220 */ /* 0x004fe20000400000 */
[----:B------:R-:W-:Y:S01]  /*4e20*/  FSETP.GEU.AND P1, PT, R74, -126, PT ;  /* 0xc2fc00004a00780b */ /* 0x000fe20003f2e000 */
[--C-:B------:R-:W-:Y:S01]  /*4e30*/  FFMA R127, R127, UR20, -R132.reuse ;  /* 0x000000147f7f7c23 */ /* 0x100fe20008000884 */
[--C-:B------:R-:W-:Y:S01]  /*4e40*/  FFMA R87, R88, UR19, -R132.reuse ;  /* 0x0000001358577c23 */ /* 0x100fe20008000884 */
[--C-:B------:R-:W-:Y:S01]  /*4e50*/  FFMA R91, R134, UR17, -R132.reuse ;  /* 0x00000011865b7c23 */ /* 0x100fe20008000884 */
[--C-:B------:R-:W-:Y:S01]  /*4e60*/  FFMA R163, R89, UR16, -R132.reuse ;  /* 0x0000001059a37c23 */ /* 0x100fe20008000884 */
[----:B------:R-:W-:Y:S01]  /*4e70*/  @!P5 FMUL R71, R71, 0.5 ;  /* 0x3f0000004747d820 */ /* 0x000fe20000400000 */
[----:B------:R-:W2:Y:S01]  /*4e80*/  MUFU.EX2 R137, R67 ;  /* 0x0000004300897308 */ /* 0x000ea20000000800 */
[----:B-1----:R-:W-:Y:S01]  /*4e90*/  @!P3 FMUL R158, R158, R158 ;  /* 0x0000009e9e9eb220 */ /* 0x002fe20000400000 */
[----:B------:R-:W-:Y:S01]  /*4ea0*/  FSETP.GEU.AND P3, PT, R39, -126, PT ;  /* 0xc2fc00002700780b */ /* 0x000fe20003f6e000 */
[--C-:B------:R-:W-:Y:S01]  /*4eb0*/  FFMA R80, R101, UR14, -R132.reuse ;  /* 0x0000000e65507c23 */ /* 0x100fe20008000884 */
[--C-:B------:R-:W-:Y:S01]  /*4ec0*/  FFMA R98, R121, UR13, -R132.reuse ;  /* 0x0000000d79627c23 */ /* 0x100fe20008000884 */
[--C-:B------:R-:W-:Y:S01]  /*4ed0*/  FFMA R124, R124, UR12, -R132.reuse ;  /* 0x0000000c7c7c7c23 */ /* 0x100fe20008000884 */
[--C-:B------:R-:W-:Y:S01]  /*4ee0*/  FFMA R125, R125, UR11, -R132.reuse ;  /* 0x0000000b7d7d7c23 */ /* 0x100fe20008000884 */
[----:B------:R-:W-:Y:S01]  /*4ef0*/  @!P1 FMUL R74, R74, 0.5 ;  /* 0x3f0000004a4a9820 */ /* 0x000fe20000400000 */
[----:B------:R-:W1:Y:S01]  /*4f00*/  MUFU.EX2 R156, R70 ;  /* 0x00000046009c7308 */ /* 0x000e620000000800 */
[----:B---3--:R-:W-:Y:S01]  /*4f10*/  @!P2 FMUL R139, R139, R139 ;  /* 0x0000008b8b8ba220 */ /* 0x008fe20000400000 */
[----:B------:R-:W-:Y:S01]  /*4f20*/  FSETP.GEU.AND P2, PT, R75, -126, PT ;  /* 0xc2fc00004b00780b */ /* 0x000fe20003f4e000 */
[--C-:B------:R-:W-:Y:S01]  /*4f30*/  FFMA R99, R147, UR10, -R132.reuse ;  /* 0x0000000a93637c23 */ /* 0x100fe20008000884 */
[--C-:B------:R-:W-:Y:S01]  /*4f40*/  FFMA R107, R128, UR9, -R132.reuse ;  /* 0x00000009806b7c23 */ /* 0x100fe20008000884 */
[----:B------:R-:W-:Y:S01]  /*4f50*/  FFMA R106, R151, UR8, -R132 ;  /* 0x00000008976a7c23 */ /* 0x000fe20008000884 */
[----:B------:R-:W-:Y:S01]  /*4f60*/  ULDC UR24, c[0x0][0x604] ;  /* 0x0001810000187ab9 */ /* 0x000fe20000000800 */
[----:B------:R-:W-:Y:S01]  /*4f70*/  @!P3 FMUL R39, R39, 0.5 ;  /* 0x3f0000002727b820 */ /* 0x000fe20000400000 */
[----:B------:R-:W3:Y:S01]  /*4f80*/  MUFU.EX2 R135, R71 ;  /* 0x0000004700877308 */ /* 0x000ee20000000800 */
[----:B--2---:R-:W-:Y:S01]  /*4f90*/  @!P4 FMUL R137, R137, R137 ;  /* 0x000000898989c220 */ /* 0x004fe20000400000 */
[----:B------:R-:W-:Y:S01]  /*4fa0*/  FSETP.GEU.AND P4, PT, R68, -126, PT ;  /* 0xc2fc00004400780b */ /* 0x000fe20003f8e000 */
[----:B------:R-:W-:Y:S01]  /*4fb0*/  FMUL R115, R12, UR24 ;  /* 0x000000180c737c20 */ /* 0x000fe20008400000 */
[----:B------:R-:W-:Y:S01]  /*4fc0*/  ULDC UR25, c[0x0][0x604] ;  /* 0x0001810000197ab9 */ /* 0x000fe20000000800 */
[----:B------:R-:W-:Y:S01]  /*4fd0*/  ULDC UR9, c[0x0][0x604] ;  /* 0x0001810000097ab9 */ /* 0x000fe20000000800 */
[----:B------:R-:W-:Y:S01]  /*4fe0*/  ULDC UR8, c[0x0][0x604] ;  /* 0x0001810000087ab9 */ /* 0x000fe20000000800 */
[----:B------:R-:W-:Y:S01]  /*4ff0*/  @!P2 FMUL R75, R75, 0.5 ;  /* 0x3f0000004b4ba820 */ /* 0x000fe20000400000 */
[----:B------:R-:W2:Y:S01]  /*5000*/  MUFU.EX2 R140, R74 ;  /* 0x0000004a008c7308 */ /* 0x000ea20000000800 */
[----:B-1----:R-:W-:Y:S01]  /*5010*/  @!P6 FMUL R156, R156, R156 ;  /* 0x0000009c9c9ce220 */ /* 0x002fe20000400000 */
[----:B------:R-:W-:Y:S01]  /*5020*/  FSETP.GEU.AND P6, PT, R69, -126, PT ;  /* 0xc2fc00004500780b */ /* 0x000fe20003fce000 */
[--C-:B------:R-:W-:Y:S01]  /*5030*/  FFMA R66, R25, UR25, -R115.reuse ;  /* 0x0000001919427c23 */ /* 0x100fe20008000873 */
[--C-:B------:R-:W-:Y:S01]  /*5040*/  FFMA R25, R32, UR9, -R115.reuse ;  /* 0x0000000920197c23 */ /* 0x100fe20008000873 */
[----:B------:R-:W-:Y:S01]  /*5050*/  ULDC UR9, c[0x0][0x604] ;  /* 0x0001810000097ab9 */ /* 0x000fe20000000800 */
[----:B------:R-:W-:Y:S01]  /*5060*/  ULDC UR6, c[0x0][0x604] ;  /* 0x0001810000067ab9 */ /* 0x000fe20000000800 */
[----:B------:R-:W-:Y:S01]  /*5070*/  @!P4 FMUL R68, R68, 0.5 ;  /* 0x3f0000004444c820 */ /* 0x000fe20000400000 */
[----:B------:R1:W4:Y:S01]  /*5080*/  MUFU.EX2 R133, R75 ;  /* 0x0000004b00857308 */ /* 0x0003220000000800 */
        /* <DEDUP_REMOVED lines=8> */
[----:B--2---:R-:W-:Y:S01]  /*5110*/  @!P1 FMUL R140, R140, R140 ;  /* 0x0000008c8c8c9220 */ /* 0x004fe20000400000 */
[----:B------:R-:W-:Y:S01]  /*5120*/  FSETP.GEU.AND P1, PT, R86, -126, PT ;  /* 0xc2fc00005600780b */ /* 0x000fe20003f2e000 */
[--C-:B-1----:R-:W-:Y:S01]  /*5130*/  FFMA R75, R9, UR9, -R115.reuse ;  /* 0x00000009094b7c23 */ /* 0x102fe20008000873 */
[----:B------:R-:W-:Y:S01]  /*5140*/  ULDC UR11, c[0x0][0x604] ;  /* 0x00018100000b7ab9 */ /* 0x000fe20000000800 */
[--C-:B------:R-:W-:Y:S01]  /*5150*/  FFMA R145, R37, UR12, -R115.reuse ;  /* 0x0000000c25917c23 */ /* 0x100fe20008000873 */
[----:B------:R-:W-:Y:S01]  /*5160*/  ULDC UR12, c[0x0][0x604] ;  /* 0x00018100000c7ab9 */ /* 0x000fe20000000800 */
[----:B------:R-:W-:Y:S01]  /*5170*/  @!P5 FMUL R72, R72, 0.5 ;  /* 0x3f0000004848d820 */ /* 0x000fe20000400000 */
[----:B------:R1:W2:Y:S01]  /*5180*/  MUFU.EX2 R138, R68 ;  /* 0x00000044008a7308 */ /* 0x0002a20000000800 */
[----:B----4-:R-:W-:Y:S01]  /*5190*/  @!P2 FMUL R133, R133, R133 ;  /* 0x000000858585a220 */ /* 0x010fe20000400000 */
[----:B------:R-:W-:Y:S01]  /*51a0*/  FSETP.GEU.AND P2, PT, R43, -126, PT ;  /* 0xc2fc00002b00780b */ /* 0x000fe20003f4e000 */
[--C-:B------:R-:W-:Y:S01]  /*51b0*/  FFMA R24, R24, UR26, -R115.reuse ;  /* 0x0000001a18187c23 */ /* 0x100fe20008000873 */
[--C-:B------:R-:W-:Y:S01]  /*51c0*/  FFMA R147, R36, UR11, -R115.reuse ;  /* 0x0000000b24937c23 */ /* 0x100fe20008000873 */
[----:B------:R-:W-:Y:S01]  /*51d0*/  ULDC UR26, c[0x0][0x604] ;  /* 0x00018100001a7ab9 */ /* 0x000fe20000000800 */
[--C-:B------:R-:W-:Y:S01]  /*51e0*/  FFMA R36, R77, UR12, -R115.reuse ;  /* 0x0000000c4d247c23 */ /* 0x100fe20008000873 */
[----:B------:R-:W-:Y:S01]  /*51f0*/  @!P1 FMUL R86, R86, 0.5 ;  /* 0x3f00000056569820 */ /* 0x000fe20000400000 */
[----:B------:R-:W4:Y:S01]  /*5200*/  MUFU.EX2 R131, R69 ;  /* 0x0000004500837308 */ /* 0x000f220000000800 */
[----:B---3--:R-:W-:Y:S01]  /*5210*/  @!P3 FMUL R39, R39, R39 ;  /* 0x000000272727b220 */ /* 0x008fe20000400000 */
[----:B------:R-:W-:Y:S01]  /*5220*/  FSETP.GEU.AND P3, PT, R90, -126, PT ;  /* 0xc2fc00005a00780b */ /* 0x000fe20003f6e000 */
[--C-:B-1----:R-:W-:Y:S01]  /*5230*/  FFMA R68, R28, UR6, -R115.reuse ;  /* 0x000000061c447c23 */ /* 0x102fe20008000873 */
[--C-:B------:R-:W-:Y:S01]  /*5240*/  FFMA R28, R3, UR8, -R115.reuse ;  /* 0x00000008031c7c23 */ /* 0x100fe20008000873 */
[----:B------:R-:W-:Y:S01]  /*5250*/  ULDC UR22, c[0x0][0x604] ;  /* 0x0001810000167ab9 */ /* 0x000fe20000000800 */
[----:B------:R-:W-:Y:S01]  /*5260*/  ULDC UR19, c[0x0][0x604] ;  /* 0x0001810000137ab9 */ /* 0x000fe20000000800 */
[----:B------:R-:W-:Y:S01]  /*5270*/  @!P2 FMUL R43, R43, 0.5 ;  /* 0x3f0000002b2ba820 */ /* 0x000fe20000400000 */
[----:B------:R1:W3:Y:S01]  /*5280*/  MUFU.EX2 R136, R72 ;  /* 0x0000004800887308 */ /* 0x0002e20000000800 */
[----:B--2---:R-:W-:Y:S01]  /*5290*/  @!P4 FMUL R138, R138, R138 ;  /* 0x0000008a8a8ac220 */ /* 0x004fe20000400000 */
[----:B------:R-:W-:Y:S01]  /*52a0*/  FSETP.GEU.AND P4, PT, R46, -126, PT ;  /* 0xc2fc00002e00780b */ /* 0x000fe20003f8e000 */
[----:B------:R-:W-:Y:S01]  /*52b0*/  ULDC UR25, c[0x0][0x604] ;  /* 0x0001810000197ab9 */ /* 0x000fe20000000800 */
[--C-:B------:R-:W-:Y:S01]  /*52c0*/  FFMA R34, R34, UR19, -R115.reuse ;  /* 0x0000001322227c23 */ /* 0x100fe20008000873 */
[----:B------:R-:W-:Y:S01]  /*52d0*/  ULDC UR19, c[0x0][0x604] ;  /* 0x0001810000137ab9 */ /* 0x000fe20000000800 */
[--C-:B------:R-:W-:Y:S01]  /*52e0*/  FFMA R74, R65, UR25, -R115.reuse ;  /* 0x00000019414a7c23 */ /* 0x100fe20008000873 */
[----:B------:R-:W-:Y:S01]  /*52f0*/  @!P3 FMUL R90, R90, 0.5 ;  /* 0x3f0000005a5ab820 */ /* 0x000fe20000400000 */
[----:B------:R-:W2:Y:S01]  /*5300*/  MUFU.EX2 R132, R86 ;  /* 0x0000005600847308 */ /* 0x000ea20000000800 */
[----:B----4-:R-:W-:Y:S01]  /*5310*/  @!P6 FMUL R131, R131, R131 ;  /* 0x000000838383e220 */ /* 0x010fe20000400000 */
[----:B------:R-:W-:Y:S01]  /*5320*/  FSETP.GEU.AND P6, PT, R26, -126, PT ;  /* 0xc2fc00001a00780b */ /* 0x000fe20003fce000 */
[--C-:B-1----:R-:W-:Y:S01]  /*5330*/  FFMA R72, R0, UR22, -R115.reuse ;  /* 0x0000001600487c23 */ /* 0x102fe20008000873 */
[--C-:B------:R-:W-:Y:S01]  /*5340*/  FFMA R65, R92, UR19, -R115.reuse ;  /* 0x000000135c417c23 */ /* 0x100fe20008000873 */
[----:B------:R-:W-:Y:S01]  /*5350*/  ULDC UR23, c[0x0][0x604] ;  /* 0x0001810000177ab9 */ /* 0x000fe20000000800 */
[----:B------:R-:W-:Y:S01]  /*5360*/  ULDC UR24, c[0x0][0x604] ;  /* 0x0001810000187ab9 */ /* 0x000fe20000000800 */
[----:B------:R-:W-:Y:S01]  /*5370*/  @!P4 FMUL R46, R46, 0.5 ;  /* 0x3f0000002e2ec820 */ /* 0x000fe20000400000 */
[----:B------:R-:W1:Y:S01]  /*5380*/  MUFU.EX2 R129, R90 ;  /* 0x0000005a00817308 */ /* 0x000e620000000800 */
[----:B---3--:R-:W-:Y:S01]  /*5390*/  @!P5 FMUL R136, R136, R136 ;  /* 0x000000888888d220 */ /* 0x008fe20000400000 */
[C---:B------:R-:W-:Y:S01]  /*53a0*/  FSETP.GEU.AND P5, PT, R73.reuse, -126, PT ;  /* 0xc2fc00004900780b */ /* 0x040fe20003fae000 */
        /* <DEDUP_REMOVED lines=8> */
[--C-:B------:R-:W-:Y:S01]  /*5430*/  FFMA R60, R100, UR23, -R115.reuse ;  /* 0x00000017643c7c23 */ /* 0x100fe20008000873 */
[----:B------:R-:W-:Y:S01]  /*5440*/  ULDC UR13, c[0x0][0x604] ;  /* 0x00018100000d7ab9 */ /* 0x000fe20000000800 */
[----:B------:R-:W-:Y:S01]  /*5450*/  ULDC UR14, c[0x0][0x604] ;  /* 0x00018100000e7ab9 */ /* 0x000fe20000000800 */
[----:B------:R-:W-:Y:S01]  /*5460*/  ULDC UR15, c[0x0][0x604] ;  /* 0x00018100000f7ab9 */ /* 0x000fe20000000800 */
[----:B------:R-:W-:Y:S01]  /*5470*/  @!P5 FMUL R73, R73, 0.5 ;  /* 0x3f0000004949d820 */ /* 0x000fe20000400000 */
[----:B------:R-:W2:Y:S01]  /*5480*/  MUFU.EX2 R46, R46 ;  /* 0x0000002e002e7308 */ /* 0x000ea20000000800 */
[----:B-1----:R-:W-:Y:S01]  /*5490*/  @!P3 FMUL R129, R129, R129 ;  /* 0x000000818181b220 */ /* 0x002fe20000400000 */
[----:B------:R-:W-:Y:S01]  /*54a0*/  FSETP.GEU.AND P3, PT, R58, -126, PT ;  /* 0xc2fc00003a00780b */ /* 0x000fe20003f6e000 */
[----:B------:R-:W-:Y:S01]  /*54b0*/  ULDC UR16, c[0x0][0x604] ;  /* 0x0001810000107ab9 */ /* 0x000fe20000000800 */
[----:B------:R-:W-:Y:S01]  /*54c0*/  ULDC UR17, c[0x0][0x604] ;  /* 0x0001810000117ab9 */ /* 0x000fe20000000800 */
[----:B------:R-:W-:Y:S01]  /*54d0*/  ULDC UR18, c[0x0][0x604] ;  /* 0x0001810000127ab9 */ /* 0x000fe20000000800 */
[----:B------:R-:W-:Y:S01]  /*54e0*/  ULDC UR20, c[0x0][0x604] ;  /* 0x0001810000147ab9 */ /* 0x000fe20000000800 */
[----:B------:R-:W-:Y:S01]  /*54f0*/  @!P1 FMUL R64, R64, 0.5 ;  /* 0x3f00000040409820 */ /* 0x000fe20000400000 */
[----:B------:R1:W4:Y:S01]  /*5500*/  MUFU.EX2 R51, R26 ;  /* 0x0000001a00337308 */ /* 0x0003220000000800 */
[----:B---3--:R-:W-:Y:S01]  /*5510*/  @!P2 FMUL R43, R43, R43 ;  /* 0x0000002b2b2ba220 */ /* 0x008fe20000400000 */
[----:B------:R-:W-:Y:S01]  /*5520*/  FSETP.GEU.AND P2, PT, R15, -126, PT ;  /* 0xc2fc00000f00780b */ /* 0x000fe20003f4e000 */
[----:B------:R-:W-:Y:S01]  /*5530*/  ULDC UR21, c[0x0][0x604] ;  /* 0x0001810000157ab9 */ /* 0x000fe20000000800 */
[----:B------:R-:W-:Y:S01]  /*5540*/  ULDC UR6, c[0x0][0x604] ;  /* 0x0001810000067ab9 */ /* 0x000fe20000000800 */
[--C-:B------:R-:W-:Y:S01]  /*5550*/  FFMA R55, R33, UR10, -R115.reuse ;  /* 0x0000000a21377c23 */ /* 0x100fe20008000873 */
[--C-:B------:R-:W-:Y:S01]  /*5560*/  FFMA R70, R40, UR13, -R115.reuse ;  /* 0x0000000d28467c23 */ /* 0x100fe20008000873 */
[----:B------:R-:W-:Y:S01]  /*5570*/  @!P3 FMUL R58, R58, 0.5 ;  /* 0x3f0000003a3ab820 */ /* 0x000fe20000400000 */
[----:B------:R3:W5:Y:S01]  /*5580*/  MUFU.EX2 R134, R73 ;  /* 0x0000004900867308 */ /* 0x0007620000000800 */
[----:B--2---:R-:W-:Y:S01]  /*5590*/  @!P4 FMUL R46, R46, R46 ;  /* 0x0000002e2e2ec220 */ /* 0x004fe20000400000 */
[----:B------:R-:W-:Y:S01]  /*55a0*/  FSETP.GEU.AND P4, PT, R57, -126, PT ;  /* 0xc2fc00003900780b */ /* 0x000fe20003f8e000 */
[--C-:B-1----:R-:W-:Y:S01]  /*55b0*/  FFMA R26, R61, UR24, -R115.reuse ;  /* 0x000000183d1a7c23 */ /* 0x102fe20008000873 */
[--C-:B------:R-:W-:Y:S01]  /*55c0*/  FFMA R61, R97, UR22, -R115.reuse ;  /* 0x00000016613d7c23 */ /* 0x100fe20008000873 */
[--C-:B------:R-:W-:Y:S01]  /*55d0*/  FFMA R71, R41, UR14, -R115.reuse ;  /* 0x0000000e29477c23 */ /* 0x100fe20008000873 */
[--C-:B------:R-:W-:Y:S01]  /*55e0*/  FFMA R69, R44, UR15, -R115.reuse ;  /* 0x0000000f2c457c23 */ /* 0x100fe20008000873 */
[----:B------:R-:W-:Y:S01]  /*55f0*/  @!P2 FMUL R15, R15, 0.5 ;  /* 0x3f0000000f0fa820 */ /* 0x000fe20000400000 */
[----:B------:R-:W1:Y:S01]  /*5600*/  MUFU.EX2 R64, R64 ;  /* 0x0000004000407308 */ /* 0x000e620000000800 */
[----:B----4-:R-:W-:Y:S01]  /*5610*/  @!P6 FMUL R51, R51, R51 ;  /* 0x000000333333e220 */ /* 0x010fe20000400000 */
[----:B------:R-:W-:Y:S01]  /*5620*/  FSETP.GEU.AND P6, PT, R52, -126, PT ;  /* 0xc2fc00003400780b */ /* 0x000fe20003fce000 */
[--C-:B---3--:R-:W-:Y:S01]  /*5630*/  FFMA R73, R2, UR26, -R115.reuse ;  /* 0x0000001a02497c23 */ /* 0x108fe20008000873 */
[--C-:B------:R-:W-:Y:S01]  /*5640*/  FFMA R67, R45, UR16, -R115.reuse ;  /* 0x000000102d437c23 */ /* 0x100fe20008000873 */
[--C-:B------:R-:W-:Y:S01]  /*5650*/  FFMA R89, R48, UR17, -R115.reuse ;  /* 0x0000001130597c23 */ /* 0x100fe20008000873 */
[--C-:B------:R-:W-:Y:S01]  /*5660*/  FFMA R88, R49, UR18, -R115.reuse ;  /* 0x0000001231587c23 */ /* 0x100fe20008000873 */
[----:B------:R-:W-:Y:S01]  /*5670*/  @!P4 FMUL R57, R57, 0.5 ;  /* 0x3f0000003939c820 */ /* 0x000fe20000400000 */
[----:B------:R-:W2:Y:S01]  /*5680*/  MUFU.EX2 R63, R15 ;  /* 0x0000000f003f7308 */ /* 0x000ea20000000800 */
[----:B-----5:R-:W-:Y:S01]  /*5690*/  @!P5 FMUL R134, R134, R134 ;  /* 0x000000868686d220 */ /* 0x020fe20000400000 */
[----:B------:R-:W-:Y:S01]  /*56a0*/  FSETP.GEU.AND P5, PT, R23, -126, PT ;  /* 0xc2fc00001700780b */ /* 0x000fe20003fae000 */
[--C-:B------:R-:W-:Y:S01]  /*56b0*/  FFMA R32, R53, UR20, -R115.reuse ;  /* 0x0000001435207c23 */ /* 0x100fe20008000873 */
[--C-:B------:R-:W-:Y:S01]  /*56c0*/  FFMA R56, R56, UR21, -R115.reuse ;  /* 0x0000001538387c23 */ /* 0x100fe20008000873 */
[--C-:B------:R-:W-:Y:S01]  /*56d0*/  FFMA R30, R30, UR6, -R115.reuse ;  /* 0x000000061e1e7c23 */ /* 0x100fe20008000873 */
[----:B------:R-:W-:Y:S01]  /*56e0*/  ULDC UR10, c[0x0][0x604] ;  /* 0x00018100000a7ab9 */ /* 0x000fe20000000800 */
[----:B------:R-:W-:Y:S01]  /*56f0*/  @!P6 FMUL R52, R52, 0.5 ;  /* 0x3f0000003434e820 */ /* 0x000fe20000400000 */
[----:B------:R-:W3:Y:S01]  /*5700*/  MUFU.EX2 R58, R58 ;  /* 0x0000003a003a7308 */ /* 0x000ee20000000800 */
[----:B-1----:R-:W-:Y:S01]  /*5710*/  @!P1 FMUL R64, R64, R64 ;  /* 0x0000004040409220 */ /* 0x002fe20000400000 */
[C---:B------:R-:W-:Y:S01]  /*5720*/  FSETP.GEU.AND P1, PT, R18.reuse, -126, PT ;  /* 0xc2fc00001200780b */ /* 0x040fe20003f2e000 */
[----:B------:R-:W-:Y:S01]  /*5730*/  ULDC UR11, c[0x0][0x604] ;  /* 0x00018100000b7ab9 */ /* 0x000fe20000000800 */
[----:B------:R-:W-:Y:S01]  /*5740*/  ULDC UR13, c[0x0][0x604] ;  /* 0x00018100000d7ab9 */ /* 0x000fe20000000800 */
[----:B------:R-:W-:Y:S01]  /*5750*/  ULDC UR14, c[0x0][0x604] ;  /* 0x00018100000e7ab9 */ /* 0x000fe20000000800 */
[----:B------:R-:W-:Y:S01]  /*5760*/  ULDC UR15, c[0x0][0x604] ;  /* 0x00018100000f7ab9 */ /* 0x000fe20000000800 */
[----:B------:R-:W-:Y:S01]  /*5770*/  @!P5 FMUL R23, R23, 0.5 ;  /* 0x3f0000001717d820 */ /* 0x000fe20000400000 */
[----:B------:R-:W1:Y:S01]  /*5780*/  MUFU.EX2 R57, R57 ;  /* 0x0000003900397308 */ /* 0x000e620000000800 */
[----:B--2---:R-:W-:Y:S01]  /*5790*/  @!P2 FMUL R63, R63, R63 ;  /* 0x0000003f3f3fa220 */ /* 0x004fe20000400000 */
[C---:B------:R-:W-:Y:S01]  /*57a0*/  FSETP.GEU.AND P2, PT, R17.reuse, -126, PT ;  /* 0xc2fc00001100780b */ /* 0x040fe20003f4e000 */
[----:B------:R-:W-:Y:S01]  /*57b0*/  ULDC UR16, c[0x0][0x604] ;  /* 0x0001810000107ab9 */ /* 0x000fe20000000800 */
[----:B------:R-:W-:Y:S01]  /*57c0*/  ULDC UR17, c[0x0][0x604] ;  /* 0x0001810000117ab9 */ /* 0x000fe20000000800 */
[----:B------:R-:W-:Y:S01]  /*57d0*/  ULDC UR18, c[0x0][0x604] ;  /* 0x0001810000127ab9 */ /* 0x000fe20000000800 */
[----:B------:R-:W-:Y:S01]  /*57e0*/  ULDC UR20, c[0x0][0x604] ;  /* 0x0001810000147ab9 */ /* 0x000fe20000000800 */
[----:B------:R-:W-:Y:S01]  /*57f0*/  @!P1 FMUL R18, R18, 0.5 ;  /* 0x3f00000012129820 */ /* 0x000fe20000400000 */
[----:B------:R-:W2:Y:S01]  /*5800*/  MUFU.EX2 R52, R52 ;  /* 0x0000003400347308 */ /* 0x000ea20000000800 */
[----:B---3--:R-:W-:Y:S01]  /*5810*/  @!P3 FMUL R58, R58, R58 ;  /* 0x0000003a3a3ab220 */ /* 0x008fe20000400000 */
[----:B------:R-:W-:Y:S01]  /*5820*/  FSETP.GEU.AND P3, PT, R114, -126, PT ;  /* 0xc2fc00007200780b */ /* 0x000fe20003f6e000 */
[----:B------:R-:W-:Y:S01]  /*5830*/  ULDC UR21, c[0x0][0x604] ;  /* 0x0001810000157ab9 */ /* 0x000fe20000000800 */
[----:B------:R-:W-:Y:S01]  /*5840*/  ULDC UR24, c[0x0][0x604] ;  /* 0x0001810000187ab9 */ /* 0x000fe20000000800 */
[----:B------:R-:W-:Y:S01]  /*5850*/  ULDC UR26, c[0x0][0x604] ;  /* 0x00018100001a7ab9 */ /* 0x000fe20000000800 */
[----:B------:R-:W-:Y:S01]  /*5860*/  ULDC UR25, c[0x0][0x604] ;  /* 0x0001810000197ab9 */ /* 0x000fe20000000800 */
[----:B------:R-:W-:Y:S01]  /*5870*/  @!P2 FMUL R17, R17, 0.5 ;  /* 0x3f0000001111a820 */ /* 0x000fe20000400000 */
[----:B------:R-:W3:Y:S01]  /*5880*/  MUFU.EX2 R23, R23 ;  /* 0x0000001700177308 */ /* 0x000ee20000000800 */
[----:B-1----:R-:W-:Y:S01]  /*5890*/  @!P4 FMUL R57, R57, R57 ;  /* 0x000000393939c220 */ /* 0x002fe20000400000 */
[----:B------:R-:W-:Y:S01]  /*58a0*/  FSETP.GEU.AND P4, PT, R81, -126, PT ;  /* 0xc2fc00005100780b */ /* 0x000fe20003f8e000 */
[----:B------:R-:W-:Y:S01]  /*58b0*/  ULDC UR6, c[0x0][0x604] ;  /* 0x0001810000067ab9 */ /* 0x000fe20000000800 */
[----:B------:R-:W-:Y:S01]  /*58c0*/  ULDC UR8, c[0x0][0x604] ;  /* 0x0001810000087ab9 */ /* 0x000fe20000000800 */
[--C-:B------:R-:W-:Y:S01]  /*58d0*/  FFMA R76, R11, UR10, -R115.reuse ;  /* 0x0000000a0b4c7c23 */ /* 0x100fe20008000873 */
[--C-:B------:R-:W-:Y:S01]  /*58e0*/  FFMA R38, R38, UR11, -R115.reuse ;  /* 0x0000000b26267c23 */ /* 0x100fe20008000873 */
[----:B------:R-:W-:Y:S01]  /*58f0*/  @!P3 FMUL R114, R114, 0.5 ;  /* 0x3f0000007272b820 */ /* 0x000fe20000400000 */
[----:B------:R-:W1:Y:S01]  /*5900*/  MUFU.EX2 R18, R18 ;  /* 0x0000001200127308 */ /* 0x000e620000000800 */
        /* <DEDUP_REMOVED lines=8> */
[----:B---3--:R-:W-:Y:S01]  /*5990*/  @!P5 FMUL R23, R23, R23 ;  /* 0x000000171717d220 */ /* 0x008fe20000400000 */
[----:B------:R-:W-:Y:S01]  /*59a0*/  FSETP.GEU.AND P5, PT, R119, -126, PT ;  /* 0xc2fc00007700780b */ /* 0x000fe20003fae000 */
[--C-:B------:R-:W-:Y:S01]  /*59b0*/  FFMA R37, R14, UR17, -R115.reuse ;  /* 0x000000110e257c23 */ /* 0x100fe20008000873 */
[--C-:B------:R-:W-:Y:S01]  /*59c0*/  FFMA R33, R16, UR18, -R115.reuse ;  /* 0x0000001210217c23 */ /* 0x100fe20008000873 */
[--C-:B------:R-:W-:Y:S01]  /*59d0*/  FFMA R50, R50, UR20, -R115.reuse ;  /* 0x0000001432327c23 */ /* 0x100fe20008000873 */
[--C-:B------:R-:W-:Y:S01]  /*59e0*/  FFMA R62, R62, UR21, -R115.reuse ;  /* 0x000000153e3e7c23 */ /* 0x100fe20008000873 */
[----:B------:R-:W-:Y:S01]  /*59f0*/  @!P6 FMUL R118, R118, 0.5 ;  /* 0x3f0000007676e820 */ /* 0x000fe20000400000 */
[----:B------:R-:W3:Y:S01]  /*5a00*/  MUFU.EX2 R17, R17 ;  /* 0x0000001100117308 */ /* 0x000ee20000000800 */
        /* <DEDUP_REMOVED lines=28> */
[----:B------:R-:W-:Y:S01]  /*5bd0*/  ULDC UR18, c[0x0][0x604] ;  /* 0x0001810000127ab9 */ /* 0x000fe20000000800 */
[----:B------:R-:W-:Y:S01]  /*5be0*/  ULDC UR19, c[0x0][0x604] ;  /* 0x0001810000137ab9 */ /* 0x000fe20000000800 */
[----:B------:R-:W-:Y:S01]  /*5bf0*/  @!P2 FMUL R123, R123, 0.5 ;  /* 0x3f0000007b7ba820 */ /* 0x000fe20000400000 */
[----:B------:R-:W1:Y:S01]  /*5c00*/  MUFU.EX2 R81, R122 ;  /* 0x0000007a00517308 */ /* 0x000e620000000800 */
[----:B--2---:R-:W-:Y:S01]  /*5c10*/  @!P6 FMUL R9, R9, R9 ;  /* 0x000000090909e220 */ /* 0x004fe20000400000 */
[----:B------:R-:W-:Y:S01]  /*5c20*/  FSETP.GEU.AND P6, PT, R87, -126, PT ;  /* 0xc2fc00005700780b */ /* 0x000fe20003fce000 */
        /* <DEDUP_REMOVED lines=17> */
[----:B------:R-:W-:Y:S01]  /*5d40*/  FSETP.GEU.AND P0, PT, R24, -126, PT ;  /* 0xc2fc00001800780b */ /* 0x000fe20003f0e000 */
        /* <DEDUP_REMOVED lines=29> */
[----:B------:R-:W2:Y:S01]  /*5f20*/  SYNCS.PHASECHK.TRANS64.TRYWAIT P6, [R216+URZ+0x88008], R153 ;  /* 0x08800899d80075a7 */ /* 0x000ea200080c017f */
[--C-:B------:R-:W-:Y:S01]  /*5f30*/  FFMA R103, R103, UR23, -R115.reuse ;  /* 0x0000001767677c23 */ /* 0x100fe20008000873 */
[--C-:B------:R-:W-:Y:S01]  /*5f40*/  FFMA R102, R102, UR24, -R115.reuse ;  /* 0x0000001866667c23 */ /* 0x100fe20008000873 */
[--C-:B------:R-:W-:Y:S01]  /*5f50*/  FFMA R111, R111, UR26, -R115.reuse ;  /* 0x0000001a6f6f7c23 */ /* 0x100fe20008000873 */
[--C-:B------:R-:W-:Y:S01]  /*5f60*/  FFMA R110, R110, UR25, -R115.reuse ;  /* 0x000000196e6e7c23 */ /* 0x100fe20008000873 */
[----:B------:R-:W-:Y:S01]  /*5f70*/  @!P4 FMUL R80, R80, 0.5 ;  /* 0x3f0000005050c820 */ /* 0x000fe20000400000 */
[----:B------:R-:W4:Y:S01]  /*5f80*/  MUFU.EX2 R91, R91 ;  /* 0x0000005b005b7308 */ /* 0x000f220000000800 */
[----:B---3--:R-:W-:Y:S01]  /*5f90*/  @!P5 FMUL R86, R86, R86 ;  /* 0x000000565656d220 */ /* 0x008fe20000400000 */
[----:B------:R-:W-:Y:S01]  /*5fa0*/  FSETP.GEU.AND P5, PT, R98, -126, PT ;  /* 0xc2fc00006200780b */ /* 0x000fe20003fae000 */
[--C-:B------:R-:W-:Y:S01]  /*5fb0*/  FFMA R109, R109, UR6, -R115.reuse ;  /* 0x000000066d6d7c23 */ /* 0x100fe20008000873 */
[----:B------:R-:W-:Y:S01]  /*5fc0*/  FFMA R108, R108, UR8, -R115 ;  /* 0x000000086c6c7c23 */ /* 0x000fe20008000873 */
[----:B------:R-:W-:Y:S01]  /*5fd0*/  P2R R41, PR, RZ, 0x1 ;  /* 0x00000001ff297803 */ /* 0x000fe20000000000 */
[----:B------:R-:W-:Y:S01]  /*5fe0*/  FADD R127, R142, R129 ;  /* 0x000000818e7f7221 */ /* 0x000fe20000000000 */
[----:B------:R-:W-:Y:S01]  /*5ff0*/  FADD R44, R166, R81 ;  /* 0x00000051a62c7221 */ /* 0x000fe20000000000 */
[----:B------:R-:W3:Y:S01]  /*6000*/  MUFU.EX2 R90, R163 ;  /* 0x000000a3005a7308 */ /* 0x000ee20000000800 */
[----:B-1----:R-:W-:Y:S01]  /*6010*/  @!P3 FMUL R101, R101, R101 ;  /* 0x000000656565b220 */ /* 0x002fe20000400000 */
[----:B------:R-:W-:Y:S01]  /*6020*/  FSETP.GEU.AND P3, PT, R99, -126, PT ;  /* 0xc2fc00006300780b */ /* 0x000fe20003f6e000 */
[----:B------:R-:W-:Y:S01]  /*6030*/  FADD R119, R31, R52 ;  /* 0x000000341f777221 */ /* 0x000fe20000000000 */
[----:B------:R-:W-:Y:S01]  /*6040*/  ISETP.NE.AND P0, PT, R152, RZ, PT ;  /* 0x000000ff9800720c */ /* 0x000fe20003f05270 */
[----:B------:R-:W-:-:S02]  /*6050*/  FADD R48, R140, R101 ;  /* 0x000000658c307221 */ /* 0x000fc40000000000 */
[----:B------:R-:W-:Y:S01]  /*6060*/  @!P5 FMUL R98, R98, 0.5 ;  /* 0x3f0000006262d820 */ /* 0x000fe20000400000 */
[----:B------:R-:W1:Y:S01]  /*6070*/  MUFU.EX2 R92, R80 ;  /* 0x00000050005c7308 */ /* 0x000e620000000800 */
[----:B----4-:R-:W-:Y:S01]  /*6080*/  @!P1 FMUL R91, R91, R91 ;  /* 0x0000005b5b5b9220 */ /* 0x010fe20000400000 */
[----:B------:R-:W-:-:S05]  /*6090*/  FSETP.GEU.AND P1, PT, R124, -126, PT ;  /* 0xc2fc00007c00780b */ /* 0x000fca0003f2e000 */
[----:B------:R-:W-:Y:S01]  /*60a0*/  @!P3 FMUL R99, R99, 0.5 ;  /* 0x3f0000006363b820 */ /* 0x000fe20000400000 */
[----:B------:R-:W4:Y:S01]  /*60b0*/  MUFU.EX2 R98, R98 ;  /* 0x0000006200627308 */ /* 0x000f220000000800 */
[----:B---3--:R-:W-:Y:S01]  /*60c0*/  @!P2 FMUL R90, R90, R90 ;  /* 0x0000005a5a5aa220 */ /* 0x008fe20000400000 */
[----:B------:R-:W-:-:S05]  /*60d0*/  FSETP.GEU.AND P2, PT, R125, -126, PT ;  /* 0xc2fc00007d00780b */ /* 0x000fca0003f4e000 */
[----:B------:R-:W-:Y:S01]  /*60e0*/  @!P1 FMUL R124, R124, 0.5 ;  /* 0x3f0000007c7c9820 */ /* 0x000fe20000400000 */
[----:B------:R-:W3:Y:S01]  /*60f0*/  MUFU.EX2 R99, R99 ;  /* 0x0000006300637308 */ /* 0x000ee20000000800 */
[----:B-1----:R-:W-:Y:S01]  /*6100*/  @!P4 FMUL R92, R92, R92 ;  /* 0x0000005c5c5cc220 */ /* 0x002fe20000400000 */
[----:B------:R-:W-:-:S05]  /*6110*/  FSETP.GEU.AND P4, PT, R107, -126, PT ;  /* 0xc2fc00006b00780b */ /* 0x000fca0003f8e000 */
[----:B------:R-:W-:Y:S01]  /*6120*/  @!P2 FMUL R125, R125, 0.5 ;  /* 0x3f0000007d7da820 */ /* 0x000fe20000400000 */
[----:B------:R1:W1:Y:S01]  /*6130*/  MUFU.EX2 R97, R124 ;  /* 0x0000007c00617308 */ /* 0x0002620000000800 */
[----:B----4-:R-:W-:Y:S01]  /*6140*/  @!P5 FMUL R98, R98, R98 ;  /* 0x000000626262d220 */ /* 0x010fe20000400000 */
[----:B------:R-:W-:-:S05]  /*6150*/  FSETP.GEU.AND P5, PT, R106, -126, PT ;  /* 0xc2fc00006a00780b */ /* 0x000fca0003fae000 */
[----:B------:R-:W-:Y:S01]  /*6160*/  @!P4 FMUL R107, R107, 0.5 ;  /* 0x3f0000006b6bc820 */ /* 0x000fe20000400000 */
[----:B------:R4:W1:Y:S01]  /*6170*/  MUFU.EX2 R100, R125 ;  /* 0x0000007d00647308 */ /* 0x0008620000000800 */
[----:B--23--:R-:W-:Y:S06]  /*6180*/  @!P6 BRA `(.L_x_23) ;  /* 0x0000027c00f8e947 */ /* 0x00cfec0003800000 */
.L_x_91:
[----:B------:R-:W-:Y:S01]  /*6190*/  STL [R1+0x428], R216 ;  /* 0x000428d801007387 */ /* 0x000fe20000100800 */
[----:B------:R-:W-:Y:S01]  /*61a0*/  ISETP.NE.AND P6, PT, R41, RZ, PT ;  /* 0x000000ff2900720c */ /* 0x000fe20003fc5270 */
[----:B------:R-:W-:Y:S01]  /*61b0*/  FADD R127, R127, R44 ;  /* 0x0000002c7f7f7221 */ /* 0x000fe20000000000 */
[----:B------:R-:W3:Y:S01]  /*61c0*/  MUFU.EX2 R107, R107 ;  /* 0x0000006b006b7308 */ /* 0x000ee20000000800 */
[----:B------:R-:W-:Y:S01]  /*61d0*/  STL [R1+0x424], R214 ;  /* 0x000424d601007387 */ /* 0x000fe20000100800 */
[----:B-1----:R-:W-:Y:S01]  /*61e0*/  @!P1 FMUL R97, R97, R97 ;  /* 0x0000006161619220 */ /* 0x002fe20000400000 */
[----:B------:R-:W-:Y:S01]  /*61f0*/  FSETP.GEU.AND P1, PT, R66, -126, PT ;  /* 0xc2fc00004200780b */ /* 0x000fe20003f2e000 */
[----:B------:R-:W-:Y:S01]  /*6200*/  @!P3 FMUL R99, R99, R99 ;  /* 0x000000636363b220 */ /* 0x000fe20000400000 */
[----:B------:R-:W-:Y:S01]  /*6210*/  STL [R1+0x420], R215 ;  /* 0x000420d701007387 */ /* 0x000fe20000100800 */
[----:B------:R-:W-:Y:S01]  /*6220*/  @!P2 FMUL R100, R100, R100 ;  /* 0x000000646464a220 */ /* 0x000fe20000400000 */
[----:B------:R-:W-:Y:S01]  /*6230*/  FSETP.GEU.AND P3, PT, R37, -126, PT ;  /* 0xc2fc00002500780b */ /* 0x000fe20003f6e000 */
[----:B------:R-:W-:Y:S01]  /*6240*/  FADD R119, R119, R48 ;  /* 0x0000003077777221 */ /* 0x000fe20000000000 */
[----:B------:R-:W-:Y:S01]  /*6250*/  STL [R1+0x41c], R212 ;  /* 0x00041cd401007387 */ /* 0x000fe20000100800 */
[----:B------:R-:W-:Y:S01]  /*6260*/  FSETP.GEU.AND P2, PT, R56, -126, PT ;  /* 0xc2fc00003800780b */ /* 0x000fe20003f4e000 */
[----:B------:R-:W-:Y:S01]  /*6270*/  @!P6 FMUL R24, R24, 0.5 ;  /* 0x3f0000001818e820 */ /* 0x000fe20000400000 */
[----:B----4-:R-:W-:Y:S01]  /*6280*/  FADD R125, R54, R51 ;  /* 0x00000033367d7221 */ /* 0x010fe20000000000 */
[----:B------:R-:W-:Y:S01]  /*6290*/  STL [R1+0x418], R213 ;  /* 0x000418d501007387 */ /* 0x000fe20000100800 */
[----:B------:R-:W-:Y:S01]  /*62a0*/  FADD R48, R164, R77 ;  /* 0x0000004da4307221 */ /* 0x000fe20000000000 */
[----:B------:R-:W1:Y:S01]  /*62b0*/  MUFU.EX2 R44, R24 ;  /* 0x00000018002c7308 */ /* 0x000e620000000800 */
[----:B------:R-:W-:Y:S01]  /*62c0*/  @!P5 FMUL R106, R106, 0.5 ;  /* 0x3f0000006a6ad820 */ /* 0x000fe20000400000 */
[----:B------:R-:W-:Y:S01]  /*62d0*/  STL [R1+0x414], R210 ;  /* 0x000414d201007387 */ /* 0x000fe20000100800 */
[----:B---3--:R-:W-:Y:S01]  /*62e0*/  @!P4 FMUL R107, R107, R107 ;  /* 0x0000006b6b6bc220 */ /* 0x008fe20000400000 */
[----:B------:R-:W-:Y:S01]  /*62f0*/  FSETP.GEU.AND P4, PT, R120, -126, PT ;  /* 0xc2fc00007800780b */ /* 0x000fe20003f8e000 */
[----:B------:R-:W-:Y:S01]  /*6300*/  FADD R125, R125, R48 ;  /* 0x000000307d7d7221 */ /* 0x000fe20000000000 */
[----:B------:R-:W-:Y:S01]  /*6310*/  STL [R1+0x410], R211 ;  /* 0x000410d301007387 */ /* 0x000fe20000100800 */
[----:B------:R-:W-:Y:S01]  /*6320*/  FADD R117, R47, R18 ;  /* 0x000000122f757221 */ /* 0x000fe20000000000 */
[----:B------:R-:W-:Y:S01]  /*6330*/  FADD R48, R39, R98 ;  /* 0x0000006227307221 */ /* 0x000fe20000000000 */
[----:B------:R-:W-:Y:S01]  /*6340*/  @!P1 FMUL R66, R66, 0.5 ;  /* 0x3f00000042429820 */ /* 0x000fe20000400000 */
[----:B------:R-:W-:Y:S01]  /*6350*/  STL [R1+0x40c], R208 ;  /* 0x00040cd001007387 */ /* 0x000fe20000100800 */
[----:B------:R-:W3:Y:S01]  /*6360*/  MUFU.EX2 R106, R106 ;  /* 0x0000006a006a7308 */ /* 0x000ee20000000800 */
[----:B------:R-:W-:Y:S01]  /*6370*/  FADD R117, R117, R48 ;  /* 0x0000003075757221 */ /* 0x000fe20000000000 */
[----:B------:R-:W-:Y:S01]  /*6380*/  @!P3 FMUL R37, R37, 0.5 ;  /* 0x3f0000002525b820 */ /* 0x000fe20000400000 */
[----:B------:R-:W-:Y:S01]  /*6390*/  STL [R1+0x408], R209 ;  /* 0x000408d101007387 */ /* 0x000fe20000100800 */
[----:B------:R-:W-:Y:S01]  /*63a0*/  @!P2 FMUL R56, R56, 0.5 ;  /* 0x3f0000003838a820 */ /* 0x000fe20000400000 */
[----:B------:R-:W-:Y:S01]  /*63b0*/  FADD R48, R158, R87 ;  /* 0x000000579e307221 */ /* 0x000fe20000000000 */
[----:B-1----:R-:W-:Y:S01]  /*63c0*/  @!P6 FMUL R44, R44, R44 ;  /* 0x0000002c2c2ce220 */ /* 0x002fe20000400000 */
[----:B------:R-:W-:Y:S01]  /*63d0*/  STL [R1+0x404], R206 ;  /* 0x000404ce01007387 */ /* 0x000fe20000100800 */
[----:B------:R-:W-:Y:S01]  /*63e0*/  FSETP.GEU.AND P6, PT, R33, -126, PT ;  /* 0xc2fc00002100780b */ /* 0x000fe20003fce000 */
[----:B------:R-:W1:Y:S01]  /*63f0*/  MUFU.EX2 R149, R66 ;  /* 0x0000004200957308 */ /* 0x000e620000000800 */
[----:B------:R-:W-:Y:S01]  /*6400*/  @!P4 FMUL R120, R120, 0.5 ;  /* 0x3f0000007878c820 */ /* 0x000fe20000400000 */
[----:B------:R-:W-:Y:S01]  /*6410*/  STL [R1+0x400], R207 ;  /* 0x000400cf01007387 */ /* 0x000fe20000100800 */
[----:B------:R-:W-:Y:S01]  /*6420*/  FADD R123, R27, R64 ;  /* 0x000000401b7b7221 */ /* 0x000fe20000000000 */
[----:B------:R-:W-:Y:S01]  /*6430*/  FADD R126, R157, R46 ;  /* 0x0000002e9d7e7221 */ /* 0x000fe20000000000 */
[----:B------:R-:W-:Y:S01]  /*6440*/  FADD R41, R143, R2 ;  /* 0x000000028f297221 */ /* 0x000fe20000000000 */
[----:B------:R-:W-:Y:S01]  /*6450*/  STL [R1+0x3fc], R204 ;  /* 0x0003fccc01007387 */ /* 0x000fe20000100800 */
[----:B------:R-:W-:Y:S01]  /*6460*/  FADD R123, R123, R48 ;  /* 0x000000307b7b7221 */ /* 0x000fe20000000000 */
[----:B------:R-:W4:Y:S01]  /*6470*/  MUFU.EX2 R151, R37 ;  /* 0x0000002500977308 */ /* 0x000f220000000800 */
[----:B---3--:R-:W-:Y:S01]  /*6480*/  @!P5 FMUL R106, R106, R106 ;  /* 0x0000006a6a6ad220 */ /* 0x008fe20000400000 */
[----:B------:R-:W-:Y:S01]  /*6490*/  STL [R1+0x3f8], R205 ;  /* 0x0003f8cd01007387 */ /* 0x000fe20000100800 */
[----:B------:R-:W-:Y:S01]  /*64a0*/  FSETP.GEU.AND P5, PT, R68, -126, PT ;  /* 0xc2fc00004400780b */ /* 0x000fe20003fae000 */
[----:B------:R-:W-:Y:S01]  /*64b0*/  @!P6 FMUL R33, R33, 0.5 ;  /* 0x3f0000002121e820 */ /* 0x000fe20000400000 */
[----:B------:R-:W-:Y:S01]  /*64c0*/  FADD R126, R126, R41 ;  /* 0x000000297e7e7221 */ /* 0x000fe20000000000 */
[----:B------:R-:W-:Y:S01]  /*64d0*/  STL [R1+0x3f4], R202 ;  /* 0x0003f4ca01007387 */ /* 0x000fe20000100800 */
[----:B------:R-:W-:Y:S01]  /*64e0*/  FADD R124, R159, R134 ;  /* 0x000000869f7c7221 */ /* 0x000fe20000000000 */
[----:B------:R3:W2:Y:S01]  /*64f0*/  MUFU.EX2 R24, R56 ;  /* 0x0000003800187308 */ /* 0x0006a20000000800 */
[----:B-1----:R-:W-:Y:S01]  /*6500*/  @!P1 FMUL R149, R149, R149 ;  /* 0x0000009595959220 */ /* 0x002fe20000400000 */
[----:B------:R-:W-:Y:S01]  /*6510*/  STL [R1+0x3f0], R203 ;  /* 0x0003f0cb01007387 */ /* 0x000fe20000100800 */
[----:B------:R-:W-:Y:S01]  /*6520*/  FSETP.GEU.AND P1, PT, R29, -126, PT ;  /* 0xc2fc00001d00780b */ /* 0x000fe20003f2e000 */
[----:B------:R-:W-:Y:S01]  /*6530*/  FADD R41, R139, R0 ;  /* 0x000000008b297221 */ /* 0x000fe20000000000 */
[----:B------:R-:W-:Y:S01]  /*6540*/  FADD R115, R154, R15 ;  /* 0x0000000f9a737221 */ /* 0x000fe20000000000 */
[----:B------:R-:W-:Y:S01]  /*6550*/  STL [R1+0x3ec], R200 ;  /* 0x0003ecc801007387 */ /* 0x000fe20000100800 */
[----:B------:R-:W-:Y:S01]  /*6560*/  FADD R114, R35, R12 ;  /* 0x0000000c23727221 */ /* 0x000fe20000000000 */
[----:B------:R-:W1:Y:S01]  /*6570*/  MUFU.EX2 R80, R120 ;  /* 0x0000007800507308 */ /* 0x000e620000000800 */
[----:B----4-:R-:W-:Y:S01]  /*6580*/  @!P3 FMUL R151, R151, R151 ;  /* 0x000000979797b220 */ /* 0x010fe20000400000 */
[----:B------:R-:W-:Y:S01]  /*6590*/  STL [R1+0x3e8], R201 ;  /* 0x0003e8c901007387 */ /* 0x000fe20000100800 */
[----:B------:R-:W-:Y:S01]  /*65a0*/  FSETP.GEU.AND P3, PT, R55, -126, PT ;  /* 0xc2fc00003700780b */ /* 0x000fe20003f6e000 */
[----:B---3--:R-:W-:Y:S01]  /*65b0*/  FADD R56, R131, R100 ;  /* 0x0000006483387221 */ /* 0x008fe20000000000 */
[----:B------:R-:W-:Y:S01]  /*65c0*/  @!P5 FMUL R68, R68, 0.5 ;  /* 0x3f0000004444d820 */ /* 0x000fe20000400000 */
[----:B------:R-:W-:Y:S01]  /*65d0*/  STL [R1+0x3e4], R198 ;  /* 0x0003e4c601007387 */ /* 0x000fe20000100800 */
[----:B------:R-:W-:Y:S01]  /*65e0*/  FADD R37, R136, R99 ;  /* 0x0000006388257221 */ /* 0x000fe20000000000 */
[----:B------:R3:W4:Y:S01]  /*65f0*/  MUFU.EX2 R48, R33 ;  /* 0x0000002100307308 */ /* 0x0007220000000800 */
[----:B--2---:R-:W-:Y:S01]  /*6600*/  @!P2 FMUL R24, R24, R24 ;  /* 0x000000181818a220 */ /* 0x004fe20000400000 */
[----:B------:R-:W-:Y:S01]  /*6610*/  STL [R1+0x3e0], R199 ;  /* 0x0003e0c701007387 */ /* 0x000fe20000100800 */
[----:B------:R-:W-:Y:S01]  /*6620*/  FSETP.GEU.AND P2, PT, R25, -126, PT ;  /* 0xc2fc00001900780b */ /* 0x000fe20003f4e000 */
[----:B------:R-:W-:Y:S01]  /*6630*/  FADD R66, R132, R107 ;  /* 0x0000006b84427221 */ /* 0x000fe20000000000 */
[----:B------:R-:W-:Y:S01]  /*6640*/  FADD R128, R44, R151 ;  /* 0x000000972c807221 */ /* 0x000fe20000000000 */
[----:B------:R-:W-:Y:S01]  /*6650*/  STL [R1+0x3dc], R196 ;  /* 0x0003dcc401007387 */ /* 0x000fe20000100800 */
[----:B------:R-:W-:Y:S01]  /*6660*/  FADD R118, R148, R23 ;  /* 0x0000001794767221 */ /* 0x000fe20000000000 */
[----:B------:R-:W-:Y:S01]  /*6670*/  FADD R45, R133, R92 ;  /* 0x0000005c852d7221 */ /* 0x000fe20000000000 */
[----:B-1----:R-:W-:Y:S01]  /*6680*/  @!P4 FMUL R80, R80, R80 ;  /* 0x000000505050c220 */ /* 0x002fe20000400000 */
[----:B------:R-:W-:Y:S01]  /*6690*/  STL [R1+0x3d8], R197 ;  /* 0x0003d8c501007387 */ /* 0x000fe20000100800 */
[----:B------:R-:W-:Y:S01]  /*66a0*/  FSETP.GEU.AND P4, PT, R147, -126, PT ;  /* 0xc2fc00009300780b */ /* 0x000fe20003f8e000 */
[----:B------:R-:W-:Y:S01]  /*66b0*/  FADD R113, R162, R9 ;  /* 0x00000009a2717221 */ /* 0x000fe20000000000 */
[----:B---3--:R-:W-:Y:S01]  /*66c0*/  FADD R33, R24, R80 ;  /* 0x0000005018217221 */ /* 0x008fe20000000000 */
[----:B------:R-:W-:Y:S01]  /*66d0*/  STL [R1+0x3d4], R194 ;  /* 0x0003d4c201007387 */ /* 0x000fe20000100800 */
[----:B------:R-:W-:Y:S01]  /*66e0*/  FADD R124, R124, R41 ;  /* 0x000000297c7c7221 */ /* 0x000fe20000000000 */
[----:B------:R-:W-:Y:S01]  /*66f0*/  @!P1 FMUL R29, R29, 0.5 ;  /* 0x3f0000001d1d9820 */ /* 0x000fe20000400000 */
[----:B----4-:R-:W-:Y:S01]  /*6700*/  @!P6 FMUL R48, R48, R48 ;  /* 0x000000303030e220 */ /* 0x010fe20000400000 */
[----:B------:R-:W-:Y:S01]  /*6710*/  STL [R1+0x3d0], R195 ;  /* 0x0003d0c301007387 */ /* 0x000fe20000100800 */
[----:B------:R-:W-:Y:S01]  /*6720*/  FSETP.GEU.AND P6, PT, R145, -126, PT ;  /* 0xc2fc00009100780b */ /* 0x000fe20003fce000 */
[----:B------:R-:W-:Y:S01]  /*6730*/  FADD R122, R144, R63 ;  /* 0x0000003f907a7221 */ /* 0x000fe20000000000 */
[----:B------:R-:W-:Y:S01]  /*6740*/  FADD R41, R137, R86 ;  /* 0x0000005689297221 */ /* 0x000fe20000000000 */
[----:B------:R-:W-:Y:S01]  /*6750*/  STL [R1+0x3cc], R192 ;  /* 0x0003ccc001007387 */ /* 0x000fe20000100800 */
[----:B------:R-:W-:Y:S01]  /*6760*/  FADD R115, R115, R56 ;  /* 0x0000003873737221 */ /* 0x000fe20000000000 */
[----:B------:R-:W-:Y:S01]  /*6770*/  FADD R114, R114, R37 ;  /* 0x0000002572727221 */ /* 0x000fe20000000000 */
[----:B------:R-:W-:Y:S01]  /*6780*/  F2FP.F16.F32.PACK_AB R49, R46, R129 ;  /* 0x000000812e31723e */ /* 0x000fe200000000ff */
[----:B------:R-:W-:Y:S01]  /*6790*/  STL [R1+0x3c8], R188 ;  /* 0x0003c8bc01007387 */ /* 0x000fe20000100800 */
[----:B------:R-:W-:Y:S01]  /*67a0*/  FADD R121, R155, R58 ;  /* 0x0000003a9b797221 */ /* 0x000fe20000000000 */
[----:B------:R-:W-:Y:S01]  /*67b0*/  FADD R56, R156, R91 ;  /* 0x0000005b9c387221 */ /* 0x000fe20000000000 */
[----:B------:R-:W-:Y:S01]  /*67c0*/  FADD R120, R146, R57 ;  /* 0x0000003992787221 */ /* 0x000fe20000000000 */
[----:B------:R-:W-:Y:S01]  /*67d0*/  STL [R1+0x3c4], R186 ;  /* 0x0003c4ba01007387 */ /* 0x000fe20000100800 */
[----:B------:R-:W-:Y:S01]  /*67e0*/  FADD R37, R135, R90 ;  /* 0x0000005a87257221 */ /* 0x000fe20000000000 */
[----:B------:R-:W-:Y:S01]  /*67f0*/  FADD R128, R128, R33 ;  /* 0x0000002180807221 */ /* 0x000fe20000000000 */
[----:B------:R-:W-:Y:S01]  /*6800*/  FADD R129, R149, R48 ;  /* 0x0000003095817221 */ /* 0x000fe20000000000 */
[----:B------:R-:W-:Y:S01]  /*6810*/  STL [R1+0x3c0], R160 ;  /* 0x0003c0a001007387 */ /* 0x000fe20000100800 */
[----:B------:R-:W-:Y:S01]  /*6820*/  FADD R118, R118, R45 ;  /* 0x0000002d76767221 */ /* 0x000fe20000000000 */
[----:B------:R-:W1:Y:S01]  /*6830*/  MUFU.EX2 R68, R68 ;  /* 0x0000004400447308 */ /* 0x000e620000000800 */
[----:B------:R-:W-:Y:S01]  /*6840*/  FADD R113, R113, R66 ;  /* 0x0000004271717221 */ /* 0x000fe20000000000 */
[----:B------:R-:W-:Y:S01]  /*6850*/  STL [R1+0x3bc], R161 ;  /* 0x0003bca101007387 */ /* 0x000fe20000100800 */
[----:B------:R-:W-:Y:S01]  /*6860*/  @!P3 FMUL R55, R55, 0.5 ;  /* 0x3f0000003737b820 */ /* 0x000fe20000400000 */
[----:B------:R-:W-:Y:S01]  /*6870*/  FADD R116, R150, R17 ;  /* 0x0000001196747221 */ /* 0x000fe20000000000 */
[----:B------:R-:W-:Y:S01]  /*6880*/  FADD R45, R138, R97 ;  /* 0x000000618a2d7221 */ /* 0x000fe20000000000 */
[----:B------:R-:W-:Y:S01]  /*6890*/  STL [R1+0x3b8], R70 ;  /* 0x0003b84601007387 */ /* 0x000fe20000100800 */
[----:B------:R-:W-:Y:S01]  /*68a0*/  @!P2 FMUL R25, R25, 0.5 ;  /* 0x3f0000001919a820 */ /* 0x000fe20000400000 */
[----:B------:R-:W2:Y:S01]  /*68b0*/  MUFU.EX2 R66, R29 ;  /* 0x0000001d00427308 */ /* 0x000ea20000000800 */
[----:B------:R-:W-:Y:S01]  /*68c0*/  FADD R122, R122, R41 ;  /* 0x000000297a7a7221 */ /* 0x000fe20000000000 */
[----:B------:R-:W-:Y:S01]  /*68d0*/  STL [R1+0x3b4], R71 ;  /* 0x0003b44701007387 */ /* 0x000fe20000100800 */
[----:B------:R-:W-:Y:S01]  /*68e0*/  @!P4 FMUL R147, R147, 0.5 ;  /* 0x3f0000009393c820 */ /* 0x000fe20000400000 */
[----:B------:R-:W-:Y:S01]  /*68f0*/  FADD R121, R121, R56 ;  /* 0x0000003879797221 */ /* 0x000fe20000000000 */
[----:B------:R-:W-:Y:S01]  /*6900*/  FADD R112, R141, R3 ;  /* 0x000000038d707221 */ /* 0x000fe20000000000 */
[----:B------:R-:W-:Y:S01]  /*6910*/  STL [R1+0x3b0], R69 ;  /* 0x0003b04501007387 */ /* 0x000fe20000100800 */
[----:B------:R-:W-:Y:S01]  /*6920*/  FADD R41, R43, R106 ;  /* 0x0000006a2b297221 */ /* 0x000fe20000000000 */
[----:B------:R-:W-:Y:S01]  /*6930*/  FADD R120, R120, R37 ;  /* 0x0000002578787221 */ /* 0x000fe20000000000 */
[----:B------:R-:W-:Y:S01]  /*6940*/  @!P6 FMUL R145, R145, 0.5 ;  /* 0x3f0000009191e820 */ /* 0x000fe20000400000 */
[----:B------:R-:W-:Y:S01]  /*6950*/  STL [R1+0x3ac], R67 ;  /* 0x0003ac4301007387 */ /* 0x000fe20000100800 */
[----:B------:R-:W-:Y:S01]  /*6960*/  FADD R116, R116, R45 ;  /* 0x0000002d74747221 */ /* 0x000fe20000000000 */
[----:B------:R-:W3:Y:S01]  /*6970*/  MUFU.EX2 R56, R25 ;  /* 0x0000001900387308 */ /* 0x000ee20000000800 */
[----:B------:R-:W-:Y:S01]  /*6980*/  F2FP.F16.F32.PACK_AB R159, R159, R54 ;  /* 0x000000369f9f723e */ /* 0x000fe200000000ff */
[----:B------:R-:W-:Y:S01]  /*6990*/  STL [R1+0x3a8], R89 ;  /* 0x0003a85901007387 */ /* 0x000fe20000100800 */
[----:B------:R-:W-:Y:S01]  /*69a0*/  FADD R112, R112, R41 ;  /* 0x0000002970707221 */ /* 0x000fe20000000000 */
[----:B-1----:R-:W-:Y:S01]  /*69b0*/  @!P5 FMUL R68, R68, R68 ;  /* 0x000000444444d220 */ /* 0x002fe20000400000 */
[----:B--2---:R-:W-:Y:S01]  /*69c0*/  @!P1 FMUL R66, R66, R66 ;  /* 0x0000004242429220 */ /* 0x004fe20000400000 */
[----:B------:R-:W-:Y:S01]  /*69d0*/  STL [R1+0x3a4], R88 ;  /* 0x0003a45801007387 */ /* 0x000fe20000100800 */
[----:B------:R-:W-:Y:S01]  /*69e0*/  F2FP.F16.F32.PACK_AB R51, R134, R51 ;  /* 0x000000338633723e */ /* 0x000fe200000000ff */
[----:B------:R-:W1:Y:S01]  /*69f0*/  MUFU.EX2 R55, R55 ;  /* 0x0000003700377308 */ /* 0x000e620000000800 */
[----:B------:R-:W-:Y:S01]  /*6a00*/  F2FP.F16.F32.PACK_AB R48, R48, R151 ;  /* 0x000000973030723e */ /* 0x000fe200000000ff */
[----:B------:R-:W-:Y:S01]  /*6a10*/  STL [R1+0x3a0], R34 ;  /* 0x0003a02201007387 */ /* 0x000fe20000100800 */
[----:B------:R-:W-:Y:S01]  /*6a20*/  F2FP.F16.F32.PACK_AB R47, R150, R47 ;  /* 0x0000002f962f723e */ /* 0x000fe200000000ff */
[----:B------:R-:W-:Y:S01]  /*6a30*/  ULOP3.LUT UR9, UR7, 0x8000000, URZ, 0xfc, !UPT ;  /* 0x0800000007097892 */ /* 0x000fe2000f8efc3f */
[----:B------:R-:W-:Y:S01]  /*6a40*/  F2FP.F16.F32.PACK_AB R45, R148, R31 ;  /* 0x0000001f942d723e */ /* 0x000fe200000000ff */
[----:B------:R-:W-:Y:S01]  /*6a50*/  STL [R1+0x39c], R32 ;  /* 0x00039c2001007387 */ /* 0x000fe20000100800 */
[----:B------:R-:W-:Y:S01]  /*6a60*/  F2FP.F16.F32.PACK_AB R43, R43, R132 ;  /* 0x000000842b2b723e */ /* 0x000fe200000000ff */
[----:B------:R-:W2:Y:S01]  /*6a70*/  MUFU.EX2 R54, R147 ;  /* 0x0000009300367308 */ /* 0x000ea20000000800 */
[----:B---3--:R-:W-:Y:S01]  /*6a80*/  @!P2 FMUL R56, R56, R56 ;  /* 0x000000383838a220 */ /* 0x008fe20000400000 */
[----:B------:R-:W-:Y:S01]  /*6a90*/  STL [R1+0x398], R72 ;  /* 0x0003984801007387 */ /* 0x000fe20000100800 */
[----:B------:R-:W-:Y:S01]  /*6aa0*/  F2FP.F16.F32.PACK_AB R41, R136, R131 ;  /* 0x000000838829723e */ /* 0x000fe200000000ff */
[----:B------:R-:W-:Y:S01]  /*6ab0*/  UIADD3 UR6, UR9, 0x2000, URZ ;  /* 0x0000200009067890 */ /* 0x000fe2000fffe03f */
[----:B------:R-:W-:Y:S01]  /*6ac0*/  F2FP.F16.F32.PACK_AB R39, R138, R39 ;  /* 0x000000278a27723e */ /* 0x000fe200000000ff */
[----:B------:R-:W-:Y:S01]  /*6ad0*/  STL [R1+0x394], R85 ;  /* 0x0003945501007387 */ /* 0x000fe20000100800 */
[----:B------:R-:W-:Y:S01]  /*6ae0*/  F2FP.F16.F32.PACK_AB R33, R35, R154 ;  /* 0x0000009a2321723e */ /* 0x000fe200000000ff */
[----:B------:R-:W3:Y:S01]  /*6af0*/  MUFU.EX2 R53, R145 ;  /* 0x0000009100357308 */ /* 0x000ee20000000800 */
[----:B-1----:R-:W-:Y:S01]  /*6b00*/  @!P3 FMUL R55, R55, R55 ;  /* 0x000000373737b220 */ /* 0x002fe20000400000 */
[----:B------:R-:W-:Y:S01]  /*6b10*/  STL [R1+0x390], R26 ;  /* 0x0003901a01007387 */ /* 0x000fe20000100800 */
[----:B------:R-:W-:Y:S01]  /*6b20*/  F2FP.F16.F32.PACK_AB R37, R133, R140 ;  /* 0x0000008c8525723e */ /* 0x000fe200000000ff */
[----:B------:R-:W-:Y:S01]  /*6b30*/  UMOV UR7, 0x40000040 ;  /* 0x4000004000077882 */ /* 0x000fe20000000000 */
[----:B------:R-:W-:Y:S01]  /*6b40*/  F2FP.F16.F32.PACK_AB R35, R141, R162 ;  /* 0x000000a28d23723e */ /* 0x000fe200000000ff */
[----:B------:R-:W-:Y:S01]  /*6b50*/  STL [R1+0x38c], R73 ;  /* 0x00038c4901007387 */ /* 0x000fe20000100800 */
[----:B------:R-:W-:Y:S01]  /*6b60*/  F2FP.F16.F32.PACK_AB R31, R135, R156 ;  /* 0x0000009c871f723e */ /* 0x000fe200000000ff */
[----:B------:R-:W-:Y:S01]  /*6b70*/  UIADD3 UR8, UR9, 0x2080, URZ ;  /* 0x0000208009087890 */ /* 0x000fe2000fffe03f */
[----:B--2---:R-:W-:Y:S01]  /*6b80*/  @!P4 FMUL R54, R54, R54 ;  /* 0x000000363636c220 */ /* 0x004fe20000400000 */
[----:B------:R-:W-:Y:S01]  /*6b90*/  STL [R1+0x388], R74 ;  /* 0x0003884a01007387 */ /* 0x000fe20000100800 */
[----:B------:R-:W-:Y:S01]  /*6ba0*/  F2FP.F16.F32.PACK_AB R153, R144, R27 ;  /* 0x0000001b9099723e */ /* 0x000fe200000000ff */
[----:B------:R-:W-:Y:S01]  /*6bb0*/  UMOV UR11, 0x40000040 ;  /* 0x40000040000b7882 */ /* 0x000fe20000000000 */
[----:B------:R-:W-:Y:S01]  /*6bc0*/  F2FP.F16.F32.PACK_AB R29, R137, R158 ;  /* 0x0000009e891d723e */ /* 0x000fe200000000ff */
[----:B------:R-:W-:Y:S01]  /*6bd0*/  STL [R1+0x384], R30 ;  /* 0x0003841e01007387 */ /* 0x000fe20000100800 */
[----:B------:R-:W-:Y:S01]  /*6be0*/  F2FP.F16.F32.PACK_AB R27, R139, R164 ;  /* 0x000000a48b1b723e */ /* 0x000fe200000000ff */
[----:B------:R-:W-:Y:S01]  /*6bf0*/  UMOV UR10, UR8 ;  /* 0x00000008000a7c82 */ /* 0x000fe20008000000 */
[----:B---3--:R-:W-:Y:S01]  /*6c00*/  @!P6 FMUL R53, R53, R53 ;  /* 0x000000353535e220 */ /* 0x008fe20000400000 */
[----:B------:R-:W-:Y:S01]  /*6c10*/  STL [R1+0x380], R28 ;  /* 0x0003801c01007387 */ /* 0x000fe20000100800 */
[----:B------:R-:W-:Y:S01]  /*6c20*/  F2FP.F16.F32.PACK_AB R25, R143, R166 ;  /* 0x000000a68f19723e */ /* 0x000fe200000000ff */
[----:B------:R-:W-:Y:S01]  /*6c30*/  IMAD.U32 R193, RZ, RZ, UR9 ;  /* 0x00000009ffc17e24 */ /* 0x000fe2000f8e00ff */
[----:B------:R-:W-:Y:S01]  /*6c40*/  F2FP.F16.F32.PACK_AB R157, R157, R142 ;  /* 0x0000008e9d9d723e */ /* 0x000fe200000000ff */
[----:B------:R-:W-:Y:S01]  /*6c50*/  STL [R1+0x37c], R75 ;  /* 0x00037c4b01007387 */ /* 0x000fe20000100800 */
[----:B------:R-:W-:Y:S01]  /*6c60*/  F2FP.F16.F32.PACK_AB R156, R149, R44 ;  /* 0x0000002c959c723e */ /* 0x000fe200000000ff */
[----:B------:R-:W-:Y:S01]  /*6c70*/  ULDC UR39, c[0x0][0x604] ;  /* 0x0001810000277ab9 */ /* 0x000fe20000000800 */
[----:B------:R-:W-:Y:S01]  /*6c80*/  F2FP.F16.F32.PACK_AB R158, R66, R68 ;  /* 0x00000044429e723e */ /* 0x000fe200000000ff */
[----:B------:R-:W-:Y:S01]  /*6c90*/  STL [R1+0x378], R76 ;  /* 0x0003784c01007387 */ /* 0x000fe20000100800 */
[----:B------:R-:W-:Y:S01]  /*6ca0*/  F2FP.F16.F32.PACK_AB R155, R146, R155 ;  /* 0x0000009b929b723e */ /* 0x000fe200000000ff */
[----:B------:R-:W-:Y:S01]  /*6cb0*/  ULDC UR60, c[0x0][0x28c] ;  /* 0x0000a300003c7ab9 */ /* 0x000fe20000000800 */
[----:B------:R-:W-:Y:S01]  /*6cc0*/  F2FP.F16.F32.PACK_AB R152, R55, R56 ;  /* 0x000000383798723e */ /* 0x000fe200000000ff */
[----:B------:R-:W-:Y:S01]  /*6cd0*/  STL [R1+0x374], R38 ;  /* 0x0003742601007387 */ /* 0x000fe20000100800 */
[----:B------:R-:W-:-:S03]  /*6ce0*/  F2FP.F16.F32.PACK_AB R154, R53, R54 ;  /* 0x00000036359a723e */ /* 0x000fc600000000ff */
[----:B------:R-:W-:Y:S04]  /*6cf0*/  STL [R1+0x370], R36 ;  /* 0x0003702401007387 */ /* 0x000fe80000100800 */
        /* <DEDUP_REMOVED lines=42> */
[----:B------:R-:W-:Y:S04]  /*6fa0*/  STL.64 [R1+0x530], R128 ;  /* 0x0005308001007387 */ /* 0x000fe80000100a00 */
        /* <DEDUP_REMOVED lines=9> */
[----:B------:R-:W-:Y:S04]  /*7040*/  STL [R1+0x4e0], R100 ;  /* 0x0004e06401007387 */ /* 0x000fe80000100800 */
[----:B------:R-:W-:Y:S04]  /*7050*/  STL.64 [R1+0x4d8], R98 ;  /* 0x0004d86201007387 */ /* 0x000fe80000100a00 */
[----:B------:R-:W-:Y:S04]  /*7060*/  STL [R1+0x4d4], R97 ;  /* 0x0004d46101007387 */ /* 0x000fe80000100800 */
[----:B------:R-:W-:Y:S04]  /*7070*/  STL [R1+0x4d0], R92 ;  /* 0x0004d05c01007387 */ /* 0x000fe80000100800 */
[----:B------:R-:W-:Y:S04]  /*7080*/  STL.64 [R1+0x4c8], R90 ;  /* 0x0004c85a01007387 */ /* 0x000fe80000100a00 */
[----:B------:R-:W-:Y:S04]  /*7090*/  STL.64 [R1+0x4c0], R86 ;  /* 0x0004c05601007387 */ /* 0x000fe80000100a00 */
        /* <DEDUP_REMOVED lines=9> */
[----:B------:R-:W-:Y:S04]  /*7130*/  STL [R1+0x48c], R53 ;  /* 0x00048c3501007387 */ /* 0x000fe80000100800 */
[----:B------:R-:W-:Y:S04]  /*7140*/  STL [R1+0x488], R51 ;  /* 0x0004883301007387 */ /* 0x000fe80000100800 */
        /* <DEDUP_REMOVED lines=12> */
[----:B------:R1:W-:Y:S04]  /*7210*/  STL.64 [R1+0x448], R24 ;  /* 0x0004481801007387 */ /* 0x0003e80000100a00 */
[----:B------:R-:W-:Y:S04]  /*7220*/  STL [R1+0x440], R23 ;  /* 0x0004401701007387 */ /* 0x000fe80000100800 */
[----:B------:R-:W-:Y:S01]  /*7230*/  STL [R1+0x43c], R18 ;  /* 0x00043c1201007387 */ /* 0x000fe20000100800 */
[----:B-1----:R-:W-:-:S03]  /*7240*/  WARPGROUP.ARRIVE ;  /* 0x00000000000079c5 */ /* 0x002fc60000000000 */
[----:B------:R-:W-:Y:S04]  /*7250*/  STL [R1+0x438], R17 ;  /* 0x0004381101007387 */ /* 0x000fe80000100800 */
[----:B------:R-:W-:Y:S01]  /*7260*/  STL [R1+0x434], R15 ;  /* 0x0004340f01007387 */ /* 0x000fe20000100800 */
[----:B------:R-:W-:Y:S03]  /*7270*/  HGMMA.64x256x16.F32 R24, R156, gdesc[UR4].tnspB, RZ, !UPT, gsb0 ;  /* 0x43e000049c187df0 */ /* 0x000fe6000c0008ff */
[----:B------:R-:W-:Y:S04]  /*7280*/  STL [R1+0x430], R12 ;  /* 0x0004300c01007387 */ /* 0x000fe80000100800 */
[----:B------:R-:W-:Y:S01]  /*7290*/  STL [R1+0x42c], R9 ;  /* 0x00042c0901007387 */ /* 0x000fe20000100800 */
[----:B------:R-:W-:-:S02]  /*72a0*/  WARPGROUP.DEPBAR.LE gsb0, 0x0 ;  /* 0x00008000000079c5 */ /* 0x000fc40000010000 */
[----:B------:R-:W-:-:S15]  /*72b0*/  WARPGROUP.ARRIVE ;  /* 0x00000000000079c5 */ /* 0x000fde0000000000 */
[----:B------:R-:W-:-:S03]  /*72c0*/  NOP ;  /* 0x0000000000007918 */ /* 0x000fc60000000000 */
[----:B------:R-:W-:Y:S03]  /*72d0*/  HGMMA.64x256x16.F32 R24, R152, gdesc[UR8].tnspB, R24, gsb0 ;  /* 0x43e0000898187df0 */ /* 0x000fe60008000818 */
[----:B------:R-:W-:Y:S02]  /*72e0*/  WARPGROUP.DEPBAR.LE gsb0, 0x0 ;  /* 0x00008000000079c5 */ /* 0x000fe40000010000 */
        /* <DEDUP_REMOVED lines=18> */
[----:B------:R1:W-:Y:S04]  /*7410*/  STL.64 [R1+0x90], R60 ;  /* 0x0000903c01007387 */ /* 0x0003e80000100a00 */
[----:B------:R-:W-:Y:S04]  /*7420*/  STL.64 [R1+0x98], R62 ;  /* 0x0000983e01007387 */ /* 0x000fe80000100a00 */
[----:B------:R-:W-:Y:S04]  /*7430*/  STL.64 [R1+0xa0], R64 ;  /* 0x0000a04001007387 */ /* 0x000fe80000100a00 */
[----:B------:R-:W-:Y:S01]  /*7440*/  STL.64 [R1+0xa8], R66 ;  /* 0x0000a84201007387 */ /* 0x000fe20000100a00 */
[----:B-1----:R-:W-:-:S03]  /*7450*/  MOV R60, R24 ;  /* 0x00000018003c7202 */ /* 0x002fc60000000f00 */
        /* <DEDUP_REMOVED lines=32> */
[----:B------:R2:W-:Y:S04]  /*7660*/  STL.64 [R1+0x1b0], R132 ;  /* 0x0001b08401007387 */ /* 0x0005e80000100a00 */
[----:B------:R3:W-:Y:S04]  /*7670*/  STL.64 [R1+0x1b8], R134 ;  /* 0x0001b88601007387 */ /* 0x0007e80000100a00 */
[----:B------:R4:W-:Y:S01]  /*7680*/  STL.64 [R1+0x1c0], R136 ;  /* 0x0001c08801007387 */ /* 0x0009e20000100a00 */
[----:B-1----:R-:W1:Y:S03]  /*7690*/  LDC R130, c[0x0][0x28c] ;  /* 0x0000a300ff827b82 */ /* 0x002e660000000800 */
[----:B------:R4:W-:Y:S04]  /*76a0*/  STL.64 [R1+0x1c8], R138 ;  /* 0x0001c88a01007387 */ /* 0x0009e80000100a00 */
[----:B------:R4:W-:Y:S04]  /*76b0*/  STL.64 [R1+0x1d0], R140 ;  /* 0x0001d08c01007387 */ /* 0x0009e80000100a00 */
[----:B------:R4:W-:Y:S04]  /*76c0*/  STL.64 [R1+0x1d8], R142 ;  /* 0x0001d88e01007387 */ /* 0x0009e80000100a00 */
[----:B------:R1:W-:Y:S04]  /*76d0*/  STL.64 [R1+0x1e0], R144 ;  /* 0x0001e09001007387 */ /* 0x0003e80000100a00 */
[----:B------:R1:W-:Y:S04]  /*76e0*/  STL.64 [R1+0x1e8], R146 ;  /* 0x0001e89201007387 */ /* 0x0003e80000100a00 */
[----:B------:R1:W-:Y:S04]  /*76f0*/  STL.64 [R1+0x1f0], R148 ;  /* 0x0001f09401007387 */ /* 0x0003e80000100a00 */
[----:B------:R1:W-:Y:S04]  /*7700*/  STL.64 [R1+0x1f8], R150 ;  /* 0x0001f89601007387 */ /* 0x0003e80000100a00 */
[----:B------:R-:W4:Y:S04]  /*7710*/  LDL.LU.64 R128, [R1+0x530] ;  /* 0x0005300001807983 */ /* 0x000f280000300a00 */
        /* <DEDUP_REMOVED lines=9> */
[----:B------:R-:W4:Y:S04]  /*77b0*/  LDL.LU R100, [R1+0x4e0] ;  /* 0x0004e00001647983 */ /* 0x000f280000300800 */
[----:B------:R-:W4:Y:S04]  /*77c0*/  LDL.LU.64 R98, [R1+0x4d8] ;  /* 0x0004d80001627983 */ /* 0x000f280000300a00 */
[----:B------:R-:W4:Y:S04]  /*77d0*/  LDL.LU R97, [R1+0x4d4] ;  /* 0x0004d40001617983 */ /* 0x000f280000300800 */
[----:B------:R-:W4:Y:S04]  /*77e0*/  LDL.LU R92, [R1+0x4d0] ;  /* 0x0004d000015c7983 */ /* 0x000f280000300800 */
[----:B------:R-:W4:Y:S04]  /*77f0*/  LDL.LU.64 R90, [R1+0x4c8] ;  /* 0x0004c800015a7983 */ /* 0x000f280000300a00 */
[----:B------:R-:W4:Y:S04]  /*7800*/  LDL.LU.64 R86, [R1+0x4c0] ;  /* 0x0004c00001567983 */ /* 0x000f280000300a00 */
[----:B------:R-:W4:Y:S04]  /*7810*/  LDL.LU R80, [R1+0x4b8] ;  /* 0x0004b80001507983 */ /* 0x000f280000300800 */
[----:B------:R-:W4:Y:S04]  /*7820*/  LDL.LU R77, [R1+0x4b4] ;  /* 0x0004b400014d7983 */ /* 0x000f280000300800 */
[----:B------:R-:W4:Y:S04]  /*7830*/  LDL.LU R68, [R1+0x4b0] ;  /* 0x0004b00001447983 */ /* 0x000f280000300800 */
[----:B------:R-:W4:Y:S04]  /*7840*/  LDL.LU R66, [R1+0x4ac] ;  /* 0x0004ac0001427983 */ /* 0x000f280000300800 */
[----:B------:R-:W4:Y:S04]  /*7850*/  LDL.LU R64, [R1+0x4a8] ;  /* 0x0004a80001407983 */ /* 0x000f280000300800 */
[----:B------:R-:W4:Y:S04]  /*7860*/  LDL.LU R63, [R1+0x4a4] ;  /* 0x0004a400013f7983 */ /* 0x000f280000300800 */
[----:B------:R-:W4:Y:S04]  /*7870*/  LDL.LU R58, [R1+0x4a0] ;  /* 0x0004a000013a7983 */ /* 0x000f280000300800 */
[----:B------:R-:W4:Y:S04]  /*7880*/  LDL.LU.64 R56, [R1+0x498] ;  /* 0x0004980001387983 */ /* 0x000f280000300a00 */
[----:B------:R-:W4:Y:S04]  /*7890*/  LDL.LU.64 R54, [R1+0x490] ;  /* 0x0004900001367983 */ /* 0x000f280000300a00 */
[----:B------:R-:W4:Y:S04]  /*78a0*/  LDL.LU R53, [R1+0x48c] ;  /* 0x00048c0001357983 */ /* 0x000f280000300800 */
[----:B------:R-:W4:Y:S04]  /*78b0*/  LDL.LU R51, [R1+0x488] ;  /* 0x0004880001337983 */ /* 0x000f280000300800 */
        /* <DEDUP_REMOVED lines=26> */
[----:B--2---:R-:W2:Y:S04]  /*7a60*/  LDL.LU R132, [R1+0x20] ;  /* 0x0000200001847983 */ /* 0x004ea80000300800 */
[----:B------:R-:W2:Y:S04]  /*7a70*/  LDL.LU R133, [R1+0x24] ;  /* 0x0000240001857983 */ /* 0x000ea80000300800 */
[----:B---3--:R-:W2:Y:S04]  /*7a80*/  LDL.LU R134, [R1+0x28] ;  /* 0x0000280001867983 */ /* 0x008ea80000300800 */
[----:B------:R-:W2:Y:S04]  /*7a90*/  LDL.LU R135, [R1+0x2c] ;  /* 0x00002c0001877983 */ /* 0x000ea80000300800 */
[----:B----4-:R-:W2:Y:S04]  /*7aa0*/  LDL.LU R136, [R1+0x30] ;  /* 0x0000300001887983 */ /* 0x010ea80000300800 */
[----:B------:R-:W2:Y:S04]  /*7ab0*/  LDL.LU R137, [R1+0x34] ;  /* 0x0000340001897983 */ /* 0x000ea80000300800 */
[----:B------:R-:W2:Y:S04]  /*7ac0*/  LDL.LU R138, [R1+0x38] ;  /* 0x00003800018a7983 */ /* 0x000ea80000300800 */
[----:B------:R-:W2:Y:S04]  /*7ad0*/  LDL.LU R139, [R1+0x3c] ;  /* 0x00003c00018b7983 */ /* 0x000ea80000300800 */
[----:B------:R-:W2:Y:S04]  /*7ae0*/  LDL.LU R140, [R1+0x40] ;  /* 0x00004000018c7983 */ /* 0x000ea80000300800 */
[----:B------:R-:W2:Y:S04]  /*7af0*/  LDL.LU R141, [R1+0x44] ;  /* 0x00004400018d7983 */ /* 0x000ea80000300800 */
[----:B------:R-:W2:Y:S04]  /*7b00*/  LDL.LU R142, [R1+0x48] ;  /* 0x00004800018e7983 */ /* 0x000ea80000300800 */
[----:B------:R-:W2:Y:S04]  /*7b10*/  LDL.LU R143, [R1+0x4c] ;  /* 0x00004c00018f7983 */ /* 0x000ea80000300800 */
[----:B-1----:R-:W2:Y:S04]  /*7b20*/  LDL.LU R144, [R1+0x50] ;  /* 0x0000500001907983 */ /* 0x002ea80000300800 */
[----:B------:R-:W2:Y:S04]  /*7b30*/  LDL.LU R145, [R1+0x54] ;  /* 0x0000540001917983 */ /* 0x000ea80000300800 */
        /* <DEDUP_REMOVED lines=14> */
[----:B------:R-:W3:Y:S04]  /*7c20*/  LDL.LU R14, [R1+0x90] ;  /* 0x00009000010e7983 */ /* 0x000ee80000300800 */
[----:B------:R-:W4:Y:S04]  /*7c30*/  LDL.LU R16, [R1+0x94] ;  /* 0x0000940001107983 */ /* 0x000f280000300800 */
[----:B------:R-:W2:Y:S04]  /*7c40*/  LDL.LU R162, [R1+0x98] ;  /* 0x0000980001a27983 */ /* 0x000ea80000300800 */
[----:B------:R-:W3:Y:S04]  /*7c50*/  LDL.LU R216, [R1+0x428] ;  /* 0x0004280001d87983 */ /* 0x000ee80000300800 */
[----:B------:R-:W2:Y:S04]  /*7c60*/  LDL.LU R163, [R1+0x9c] ;  /* 0x00009c0001a37983 */ /* 0x000ea80000300800 */
[----:B------:R-:W2:Y:S04]  /*7c70*/  LDL.LU R164, [R1+0xa0] ;  /* 0x0000a00001a47983 */ /* 0x000ea80000300800 */
[----:B------:R-:W4:Y:S04]  /*7c80*/  LDL.LU R214, [R1+0x424] ;  /* 0x0004240001d67983 */ /* 0x000f280000300800 */
[----:B------:R-:W2:Y:S04]  /*7c90*/  LDL.LU R165, [R1+0xa4] ;  /* 0x0000a40001a57983 */ /* 0x000ea80000300800 */
[----:B------:R-:W2:Y:S04]  /*7ca0*/  LDL.LU R166, [R1+0xa8] ;  /* 0x0000a80001a67983 */ /* 0x000ea80000300800 */
[----:B------:R-:W4:Y:S04]  /*7cb0*/  LDL.LU R215, [R1+0x420] ;  /* 0x0004200001d77983 */ /* 0x000f280000300800 */
        /* <DEDUP_REMOVED lines=136> */
[----:B------:R-:W2:Y:S01]  /*8540*/  LDL.LU R44, [R1+0x1fc] ;  /* 0x0001fc00012c7983 */ /* 0x000ea20000300800 */
[----:B------:R-:W1:Y:S01]  /*8550*/  S2R R217, SR_TID.X ;  /* 0x0000000000d97919 */ /* 0x000e620000002100 */
[----:B---3--:R-:W-:-:S13]  /*8560*/  FSETP.GEU.AND P1, PT, R70, -126, PT ;  /* 0xc2fc00004600780b */ /* 0x008fda0003f2e000 */
[----:B------:R-:W-:-:S06]  /*8570*/  @!P1 FMUL R70, R70, 0.5 ;  /* 0x3f00000046469820 */ /* 0x000fcc0000400000 */
[----:B------:R-:W3:Y:S02]  /*8580*/  MUFU.EX2 R70, R70 ;  /* 0x0000004600467308 */ /* 0x000ee40000000800 */
[----:B---3--:R-:W-:Y:S01]  /*8590*/  @!P1 FMUL R70, R70, R70 ;  /* 0x0000004646469220 */ /* 0x008fe20000400000 */
[----:B----4-:R-:W-:-:S13]  /*85a0*/  FSETP.GEU.AND P1, PT, R71, -126, PT ;  /* 0xc2fc00004700780b */ /* 0x010fda0003f2e000 */
[----:B------:R-:W-:-:S06]  /*85b0*/  @!P1 FMUL R71, R71, 0.5 ;  /* 0x3f00000047479820 */ /* 0x000fcc0000400000 */
[----:B------:R-:W3:Y:S02]  /*85c0*/  MUFU.EX2 R71, R71 ;  /* 0x0000004700477308 */ /* 0x000ee40000000800 */
[----:B---3--:R-:W-:Y:S01]  /*85d0*/  @!P1 FMUL R71, R71, R71 ;  /* 0x0000004747479220 */ /* 0x008fe20000400000 */
[----:B--2---:R-:W-:-:S13]  /*85e0*/  FSETP.GEU.AND P1, PT, R69, -126, PT ;  /* 0xc2fc00004500780b */ /* 0x004fda0003f2e000 */
[----:B------:R-:W-:-:S06]  /*85f0*/  @!P1 FMUL R69, R69, 0.5 ;  /* 0x3f00000045459820 */ /* 0x000fcc0000400000 */
[----:B------:R-:W2:Y:S02]  /*8600*/  MUFU.EX2 R69, R69 ;  /* 0x0000004500457308 */ /* 0x000ea40000000800 */
[----:B--2---:R-:W-:Y:S01]  /*8610*/  @!P1 FMUL R69, R69, R69 ;  /* 0x0000004545459220 */ /* 0x004fe20000400000 */
[C---:B------:R-:W-:Y:S01]  /*8620*/  FSETP.GEU.AND P1, PT, R67.reuse, -126, PT ;  /* 0xc2fc00004300780b */ /* 0x040fe20003f2e000 */
[----:B-1----:R1:W-:Y:S04]  /*8630*/  STL.64 [R1+0x2c0], R216 ;  /* 0x0002c0d801007387 */ /* 0x0023e80000100a00 */
[----:B------:R-:W-:Y:S08]  /*8640*/  STL.64 [R1+0x2b8], R214 ;  /* 0x0002b8d601007387 */ /* 0x000ff00000100a00 */
[----:B------:R-:W-:Y:S01]  /*8650*/  @!P1 FMUL R67, R67, 0.5 ;  /* 0x3f00000043439820 */ /* 0x000fe20000400000 */
[----:B------:R-:W-:Y:S05]  /*8660*/  STL.64 [R1+0x2b0], R212 ;  /* 0x0002b0d401007387 */ /* 0x000fea0000100a00 */
[----:B------:R-:W2:Y:S01]  /*8670*/  MUFU.EX2 R67, R67 ;  /* 0x0000004300437308 */ /* 0x000ea20000000800 */
        /* <DEDUP_REMOVED lines=10> */
[----:B------:R-:W-:Y:S01]  /*8720*/  STL [R1+0x25c], R188 ;  /* 0x00025cbc01007387 */ /* 0x000fe20000100800 */
[----:B--2---:R-:W-:-:S03]  /*8730*/  @!P1 FMUL R67, R67, R67 ;  /* 0x0000004343439220 */ /* 0x004fc60000400000 */
[----:B------:R2:W-:Y:S04]  /*8740*/  STL [R1+0x258], R186 ;  /* 0x000258ba01007387 */ /* 0x0005e80000100800 */
[----:B------:R3:W-:Y:S01]  /*8750*/  STL.64 [R1+0x250], R160 ;  /* 0x000250a001007387 */ /* 0x0007e20000100a00 */
[----:B-1----:R-:W-:-:S03]  /*8760*/  MOV R216, R251 ;  /* 0x000000fb00d87202 */ /* 0x002fc60000000f00 */
[----:B------:R1:W-:Y:S01]  /*8770*/  STL [R1+0x248], R130 ;  /* 0x0002488201007387 */ /* 0x0003e20000100800 */
[----:B------:R-:W-:-:S03]  /*8780*/  IMAD.MOV.U32 R217, RZ, RZ, R250 ;  /* 0x000000ffffd97224 */ /* 0x000fc600078e00fa */
[----:B------:R4:W-:Y:S01]  /*8790*/  STL.64 [R1+0x240], R128 ;  /* 0x0002408001007387 */ /* 0x0009e20000100a00 */
[----:B--2---:R-:W-:Y:S01]  /*87a0*/  MOV R186, R11 ;  /* 0x0000000b00ba7202 */ /* 0x004fe20000000f00 */
[----:B------:R-:W-:Y:S02]  /*87b0*/  IMAD.MOV.U32 R188, RZ, RZ, R13 ;  /* 0x000000ffffbc7224 */ /* 0x000fe400078e000d */
[----:B------:R2:W-:Y:S01]  /*87c0*/  STL.64 [R1+0x238], R126 ;  /* 0x0002387e01007387 */ /* 0x0005e20000100a00 */
[----:B---3--:R-:W-:Y:S01]  /*87d0*/  MOV R160, R14 ;  /* 0x0000000e00a07202 */ /* 0x008fe20000000f00 */
[----:B-1----:R-:W-:Y:S01]  /*87e0*/  IMAD.MOV.U32 R130, RZ, RZ, R52 ;  /* 0x000000ffff827224 */ /* 0x002fe200078e0034 */
[----:B------:R-:W-:Y:S01]  /*87f0*/  MOV R192, R84 ;  /* 0x0000005400c07202 */ /* 0x000fe20000000f00 */
[----:B------:R1:W-:Y:S01]  /*8800*/  STL.64 [R1+0x230], R124 ;  /* 0x0002307c01007387 */ /* 0x0003e20000100a00 */
[----:B------:R-:W-:Y:S01]  /*8810*/  IMAD.MOV.U32 R161, RZ, RZ, R16 ;  /* 0x000000ffffa17224 */ /* 0x000fe200078e0010 */
[----:B------:R-:W-:Y:S01]  /*8820*/  MOV R194, R82 ;  /* 0x0000005200c27202 */ /* 0x000fe20000000f00 */
[----:B------:R-:W-:Y:S01]  /*8830*/  IMAD.MOV.U32 R193, RZ, RZ, R83 ;  /* 0x000000ffffc17224 */ /* 0x000fe200078e0053 */
[----:B----4-:R-:W-:Y:S01]  /*8840*/  MOV R129, R19 ;  /* 0x0000001300817202 */ /* 0x010fe20000000f00 */
[----:B------:R-:W-:Y:S01]  /*8850*/  IMAD.MOV.U32 R128, RZ, RZ, R20 ;  /* 0x000000ffff807224 */ /* 0x000fe200078e0014 */
[----:B------:R-:W-:Y:S01]  /*8860*/  MOV R196, R96 ;  /* 0x0000006000c47202 */ /* 0x000fe20000000f00 */
[----:B------:R-:W-:Y:S01]  /*8870*/  IMAD.MOV.U32 R195, RZ, RZ, R81 ;  /* 0x000000ffffc37224 */ /* 0x000fe200078e0051 */
[----:B--2---:R-:W-:Y:S01]  /*8880*/  MOV R127, R21 ;  /* 0x00000015007f7202 */ /* 0x004fe20000000f00 */
[----:B------:R-:W-:Y:S01]  /*8890*/  IMAD.MOV.U32 R126, RZ, RZ, R22 ;  /* 0x000000ffff7e7224 */ /* 0x000fe200078e0016 */
[----:B------:R-:W-:Y:S01]  /*88a0*/  MOV R198, R94 ;  /* 0x0000005e00c67202 */ /* 0x000fe20000000f00 */
[----:B------:R-:W-:Y:S01]  /*88b0*/  IMAD.MOV.U32 R197, RZ, RZ, R95 ;  /* 0x000000ffffc57224 */ /* 0x000fe200078e005f */
[----:B-1----:R-:W-:Y:S01]  /*88c0*/  MOV R125, R59 ;  /* 0x0000003b007d7202 */ /* 0x002fe20000000f00 */
[----:B------:R-:W-:Y:S01]  /*88d0*/  IMAD.MOV.U32 R124, RZ, RZ, R60 ;  /* 0x000000ffff7c7224 */ /* 0x000fe200078e003c */
[----:B------:R-:W-:Y:S01]  /*88e0*/  MOV R200, R105 ;  /* 0x0000006900c87202 */ /* 0x000fe20000000f00 */
        /* <DEDUP_REMOVED lines=16> */
[----:B------:R-:W-:-:S02]  /*89f0*/  IMAD.MOV.U32 R215, RZ, RZ, R252 ;  /* 0x000000ffffd77224 */ /* 0x000fc400078e00fc */
[----:B------:R-:W-:Y:S01]  /*8a00*/  IMAD.MOV.U32 R251, RZ, RZ, R44 ;  /* 0x000000fffffb7224 */ /* 0x000fe200078e002c */
[----:B------:R-:W-:Y:S01]  /*8a10*/  F2FP.F16.F32.PACK_AB R44, R71, R70 ;  /* 0x00000046472c723e */ /* 0x000fe200000000ff */
[----:B------:R-:W-:Y:S01]  /*8a20*/  UIADD3 UR6, UR9, 0x2100, URZ ;  /* 0x0000210009067890 */ /* 0x000fe2000fffe03f */
[----:B------:R-:W-:Y:S01]  /*8a30*/  F2FP.F16.F32.PACK_AB R46, R67, R69 ;  /* 0x00000045432e723e */ /* 0x000fe200000000ff */
[----:B------:R-:W-:Y:S01]  /*8a40*/  UMOV UR7, 0x40000040 ;  /* 0x4000004000077882 */ /* 0x000fe20000000000 */
[C---:B------:R-:W-:Y:S01]  /*8a50*/  FSETP.GEU.AND P1, PT, R89.reuse, -126, PT ;  /* 0xc2fc00005900780b */ /* 0x040fe20003f2e000 */
[----:B------:R-:W2:Y:S01]  /*8a60*/  LDL.LU R60, [R1+0x34c] ;  /* 0x00034c00013c7983 */ /* 0x000ea20000300800 */
[----:B------:R-:W-:Y:S01]  /*8a70*/  WARPGROUP.ARRIVE ;  /* 0x00000000000079c5 */ /* 0x000fe20000000000 */
[----:B------:R-:W-:Y:S02]  /*8a80*/  FSETP.GEU.AND P2, PT, R78, -126, PT ;  /* 0xc2fc00004e00780b */ /* 0x000fe40003f4e000 */
[----:B------:R-:W-:Y:S01]  /*8a90*/  FSETP.GEU.AND P3, PT, R42, -126, PT ;  /* 0xc2fc00002a00780b */ /* 0x000fe20003f6e000 */
[----:B------:R-:W3:Y:S02]  /*8aa0*/  LDL.LU R59, [R1+0x348] ;  /* 0x00034800013b7983 */ /* 0x000ee40000300800 */
[----:B------:R-:W-:Y:S05]  /*8ab0*/  HGMMA.64x256x16.F32 R124, R44, gdesc[UR4].tnspB, R124, gsb0 ;  /* 0x43e000042c7c7df0 */ /* 0x000fea000800087c */
[----:B------:R-:W-:Y:S01]  /*8ac0*/  @!P1 FMUL R89, R89, 0.5 ;  /* 0x3f00000059599820 */ /* 0x000fe20000400000 */
[----:B------:R-:W-:Y:S01]  /*8ad0*/  UIADD3 UR6, UR9, 0x2180, URZ ;  /* 0x0000218009067890 */ /* 0x000fe2000fffe03f */
[----:B------:R-:W-:Y:S01]  /*8ae0*/  FSETP.GEU.AND P4, PT, R40, -126, PT ;  /* 0xc2fc00002800780b */ /* 0x000fe20003f8e000 */
[----:B------:R-:W-:Y:S01]  /*8af0*/  UMOV UR7, 0x40000040 ;  /* 0x4000004000077882 */ /* 0x000fe20000000000 */
[----:B------:R-:W-:Y:S01]  /*8b00*/  @!P2 FMUL R78, R78, 0.5 ;  /* 0x3f0000004e4ea820 */ /* 0x000fe20000400000 */
[----:B------:R-:W-:Y:S01]  /*8b10*/  @!P3 FMUL R42, R42, 0.5 ;  /* 0x3f0000002a2ab820 */ /* 0x000fe20000400000 */
[----:B------:R-:W4:Y:S04]  /*8b20*/  LDL.LU R22, [R1+0x344] ;  /* 0x0003440001167983 */ /* 0x000f280000300800 */
[----:B------:R-:W4:Y:S04]  /*8b30*/  LDL.LU R21, [R1+0x340] ;  /* 0x0003400001157983 */ /* 0x000f280000300800 */
[----:B------:R-:W4:Y:S01]  /*8b40*/  LDL.LU R20, [R1+0x33c] ;  /* 0x00033c0001147983 */ /* 0x000f220000300800 */
[----:B------:R-:W-:-:S02]  /*8b50*/  WARPGROUP.DEPBAR.LE gsb0, 0x0 ;  /* 0x00008000000079c5 */ /* 0x000fc40000010000 */
[----:B------:R-:W1:Y:S01]  /*8b60*/  MUFU.EX2 R46, R89 ;  /* 0x00000059002e7308 */ /* 0x000e620000000800 */
[----:B------:R-:W-:Y:S01]  /*8b70*/  @!P4 FMUL R40, R40, 0.5 ;  /* 0x3f0000002828c820 */ /* 0x000fe20000400000 */
[----:B------:R-:W4:Y:S04]  /*8b80*/  LDL.LU R19, [R1+0x338] ;  /* 0x0003380001137983 */ /* 0x000f280000300800 */
[----:B------:R-:W4:Y:S04]  /*8b90*/  LDL.LU R52, [R1+0x334] ;  /* 0x0003340001347983 */ /* 0x000f280000300800 */
[----:B------:R-:W4:Y:S04]  /*8ba0*/  LDL.LU R14, [R1+0x330] ;  /* 0x00033000010e7983 */ /* 0x000f280000300800 */
[----:B------:R-:W4:Y:S01]  /*8bb0*/  LDL.LU R16, [R1+0x32c] ;  /* 0x00032c0001107983 */ /* 0x000f220000300800 */
[----:B-1----:R-:W-:Y:S01]  /*8bc0*/  @!P1 FMUL R46, R46, R46 ;  /* 0x0000002e2e2e9220 */ /* 0x002fe20000400000 */
[----:B------:R-:W-:-:S02]  /*8bd0*/  FSETP.GEU.AND P1, PT, R88, -126, PT ;  /* 0xc2fc00005800780b */ /* 0x000fc40003f2e000 */
[----:B------:R-:W4:Y:S04]  /*8be0*/  LDL.LU R11, [R1+0x328] ;  /* 0x00032800010b7983 */ /* 0x000f280000300800 */
[----:B------:R-:W4:Y:S04]  /*8bf0*/  LDL.LU R13, [R1+0x324] ;  /* 0x00032400010d7983 */ /* 0x000f280000300800 */
[----:B------:R-:W4:Y:S03]  /*8c00*/  LDL.LU R84, [R1+0x320] ;  /* 0x0003200001547983 */ /* 0x000f260000300800 */
[----:B------:R-:W-:Y:S01]  /*8c10*/  @!P1 FMUL R88, R88, 0.5 ;  /* 0x3f00000058589820 */ /* 0x000fe20000400000 */
[----:B------:R-:W4:Y:S03]  /*8c20*/  LDL.LU R83, [R1+0x31c] ;  /* 0x00031c0001537983 */ /* 0x000f260000300800 */
[----:B------:R-:W1:Y:S01]  /*8c30*/  MUFU.EX2 R47, R88 ;  /* 0x00000058002f7308 */ /* 0x000e620000000800 */
        /* <DEDUP_REMOVED lines=23> */
[----:B------:R1:W1:Y:S01]  /*8db0*/  MUFU.EX2 R44, R32 ;  /* 0x00000020002c7308 */ /* 0x0002620000000800 */
[----:B------:R1:W5:Y:S04]  /*8dc0*/  LDL.LU R10, [R1+0x2d8] ;  /* 0x0002d800010a7983 */ /* 0x0003680000300800 */
[----:B------:R2:W5:Y:S01]  /*8dd0*/  LDL.LU R8, [R1+0x2d4] ;  /* 0x0002d40001087983 */ /* 0x0005620000300800 */
[----:B-1----:R-:W-:-:S03]  /*8de0*/  F2FP.F16.F32.PACK_AB R32, R47, R46 ;  /* 0x0000002e2f20723e */ /* 0x002fc600000000ff */
[----:B------:R1:W5:Y:S04]  /*8df0*/  LDL.LU R7, [R1+0x2d0] ;  /* 0x0002d00001077983 */ /* 0x0003680000300800 */
[----:B------:R1:W5:Y:S01]  /*8e00*/  LDL.LU R6, [R1+0x2cc] ;  /* 0x0002cc0001067983 */ /* 0x0003620000300800 */
[----:B------:R-:W-:-:S03]  /*8e10*/  @!P1 FMUL R44, R44, R44 ;  /* 0x0000002c2c2c9220 */ /* 0x000fc60000400000 */
[----:B------:R1:W5:Y:S02]  /*8e20*/  LDL.LU R5, [R1+0x2c8] ;  /* 0x0002c80001057983 */ /* 0x0003640000300800 */
[----:B------:R-:W-:-:S04]  /*8e30*/  F2FP.F16.F32.PACK_AB R34, R44, R45 ;  /* 0x0000002d2c22723e */ /* 0x000fc800000000ff */
[----:B------:R-:W-:-:S06]  /*8e40*/  WARPGROUP.ARRIVE ;  /* 0x00000000000079c5 */ /* 0x000fcc0000000000 */
[----:B------:R-:W-:Y:S01]  /*8e50*/  HGMMA.64x256x16.F32 R124, R32, gdesc[UR4].tnspB, R124, gsb0 ;  /* 0x43e00004207c7df0 */ /* 0x000fe2000800087c */
[----:B------:R-:W-:-:S13]  /*8e60*/  FSETP.GEU.AND P1, PT, R72, -126, PT ;  /* 0xc2fc00004800780b */ /* 0x000fda0003f2e000 */
[----:B------:R-:W-:-:S06]  /*8e70*/  @!P1 FMUL R72, R72, 0.5 ;  /* 0x3f00000048489820 */ /* 0x000fcc0000400000 */
[----:B------:R-:W1:Y:S02]  /*8e80*/  MUFU.EX2 R72, R72 ;  /* 0x0000004800487308 */ /* 0x000e640000000800 */
[----:B-1----:R-:W-:Y:S01]  /*8e90*/  @!P1 FMUL R72, R72, R72 ;  /* 0x0000004848489220 */ /* 0x002fe20000400000 */
[----:B------:R-:W-:-:S13]  /*8ea0*/  FSETP.GEU.AND P1, PT, R85, -126, PT ;  /* 0xc2fc00005500780b */ /* 0x000fda0003f2e000 */
[----:B------:R-:W-:Y:S01]  /*8eb0*/  @!P1 FMUL R85, R85, 0.5 ;  /* 0x3f00000055559820 */ /* 0x000fe20000400000 */
[----:B------:R-:W-:Y:S01]  /*8ec0*/  F2FP.F16.F32.PACK_AB R24, R72, R24 ;  /* 0x000000184818723e */ /* 0x000fe200000000ff */
[----:B------:R-:W-:Y:S01]  /*8ed0*/  UIADD3 UR6, UR9, 0x2200, URZ ;  /* 0x0000220009067890 */ /* 0x000fe2000fffe03f */
[----:B------:R-:W-:Y:S01]  /*8ee0*/  UMOV UR7, 0x40000040 ;  /* 0x4000004000077882 */ /* 0x000fe20000000000 */
[----:B------:R-:W-:Y:S02]  /*8ef0*/  WARPGROUP.DEPBAR.LE gsb0, 0x0 ;  /* 0x00008000000079c5 */ /* 0x000fe40000010000 */
[----:B------:R-:W1:Y:S02]  /*8f00*/  MUFU.EX2 R35, R85 ;  /* 0x0000005500237308 */ /* 0x000e640000000800 */
[----:B-1----:R-:W-:Y:S01]  /*8f10*/  @!P1 FMUL R35, R35, R35 ;  /* 0x0000002323239220 */ /* 0x002fe20000400000 */
[----:B------:R-:W-:-:S13]  /*8f20*/  FSETP.GEU.AND P1, PT, R26, -126, PT ;  /* 0xc2fc00001a00780b */ /* 0x000fda0003f2e000 */
[----:B------:R-:W-:-:S04]  /*8f30*/  @!P1 FMUL R26, R26, 0.5 ;  /* 0x3f0000001a1a9820 */ /* 0x000fc80000400000 */
[----:B------:R-:W1:Y:S02]  /*8f40*/  MUFU.EX2 R32, R26 ;  /* 0x0000001a00207308 */ /* 0x000e640000000800 */
[----:B-1----:R-:W-:-:S05]  /*8f50*/  @!P1 FMUL R32, R32, R32 ;  /* 0x0000002020209220 */ /* 0x002fca0000400000 */
        /* <DEDUP_REMOVED lines=8> */
[----:B------:R-:W-:-:S06]  /*8fe0*/  @!P1 FMUL R74, R74, 0.5 ;  /* 0x3f0000004a4a9820 */ /* 0x000fcc0000400000 */
[----:B------:R-:W1:Y:S02]  /*8ff0*/  MUFU.EX2 R74, R74 ;  /* 0x0000004a004a7308 */ /* 0x000e640000000800 */
[----:B-1----:R-:W-:Y:S01]  /*9000*/  @!P1 FMUL R74, R74, R74 ;  /* 0x0000004a4a4a9220 */ /* 0x002fe20000400000 */
[----:B------:R-:W-:-:S13]  /*9010*/  FSETP.GEU.AND P1, PT, R30, -126, PT ;  /* 0xc2fc00001e00780b */ /* 0x000fda0003f2e000 */
[----:B------:R-:W-:-:S04]  /*9020*/  @!P1 FMUL R30, R30, 0.5 ;  /* 0x3f0000001e1e9820 */ /* 0x000fc80000400000 */
[----:B------:R-:W1:Y:S02]  /*9030*/  MUFU.EX2 R34, R30 ;  /* 0x0000001e00227308 */ /* 0x000e640000000800 */
[----:B-1----:R-:W-:Y:S01]  /*9040*/  @!P1 FMUL R34, R34, R34 ;  /* 0x0000002222229220 */ /* 0x002fe20000400000 */
[----:B------:R-:W-:-:S13]  /*9050*/  FSETP.GEU.AND P1, PT, R28, -126, PT ;  /* 0xc2fc00001c00780b */ /* 0x000fda0003f2e000 */
[----:B------:R-:W-:-:S04]  /*9060*/  @!P1 FMUL R28, R28, 0.5 ;  /* 0x3f0000001c1c9820 */ /* 0x000fc80000400000 */
[----:B------:R1:W2:Y:S01]  /*9070*/  MUFU.EX2 R33, R28 ;  /* 0x0000001c00217308 */ /* 0x0002a20000000800 */
[----:B------:R-:W-:Y:S01]  /*9080*/  UIADD3 UR6, UR9, 0x2280, URZ ;  /* 0x0000228009067890 */ /* 0x000fe2000fffe03f */
[----:B-1----:R-:W-:Y:S01]  /*9090*/  F2FP.F16.F32.PACK_AB R28, R74, R73 ;  /* 0x000000494a1c723e */ /* 0x002fe200000000ff */
[----:B--2---:R-:W-:-:S05]  /*90a0*/  @!P1 FMUL R33, R33, R33 ;  /* 0x0000002121219220 */ /* 0x004fca0000400000 */
[----:B------:R-:W-:Y:S01]  /*90b0*/  F2FP.F16.F32.PACK_AB R30, R33, R34 ;  /* 0x00000022211e723e */ /* 0x000fe200000000ff */
[----:B------:R-:W-:Y:S01]  /*90c0*/  UMOV UR7, 0x40000040 ;  /* 0x4000004000077882 */ /* 0x000fe20000000000 */
[----:B------:R-:W-:-:S13]  /*90d0*/  FSETP.GEU.AND P1, PT, R75, -126, PT ;  /* 0xc2fc00004b00780b */ /* 0x000fda0003f2e000 */
[----:B------:R-:W-:-:S06]  /*90e0*/  @!P1 FMUL R75, R75, 0.5 ;  /* 0x3f0000004b4b9820 */ /* 0x000fcc0000400000 */
[----:B------:R-:W1:Y:S01]  /*90f0*/  MUFU.EX2 R75, R75 ;  /* 0x0000004b004b7308 */ /* 0x000e620000000800 */
[----:B------:R-:W-:Y:S02]  /*9100*/  WARPGROUP.DEPBAR.LE gsb0, 0x0 ;  /* 0x00008000000079c5 */ /* 0x000fe40000010000 */
[----:B------:R-:W-:-:S06]  /*9110*/  WARPGROUP.ARRIVE ;  /* 0x00000000000079c5 */ /* 0x000fcc0000000000 */
[----:B------:R-:W-:Y:S01]  /*9120*/  HGMMA.64x256x16.F32 R124, R28, gdesc[UR4].tnspB, R124, gsb0 ;  /* 0x43e000041c7c7df0 */ /* 0x000fe2000800087c */
[----:B-1----:R-:W-:Y:S01]  /*9130*/  @!P1 FMUL R75, R75, R75 ;  /* 0x0000004b4b4b9220 */ /* 0x002fe20000400000 */
[----:B------:R-:W-:-:S13]  /*9140*/  FSETP.GEU.AND P1, PT, R76, -126, PT ;  /* 0xc2fc00004c00780b */ /* 0x000fda0003f2e000 */
[----:B------:R-:W-:-:S06]  /*9150*/  @!P1 FMUL R76, R76, 0.5 ;  /* 0x3f0000004c4c9820 */ /* 0x000fcc0000400000 */
[----:B------:R-:W1:Y:S02]  /*9160*/  MUFU.EX2 R76, R76 ;  /* 0x0000004c004c7308 */ /* 0x000e640000000800 */
[----:B-1----:R-:W-:Y:S01]  /*9170*/  @!P1 FMUL R76, R76, R76 ;  /* 0x0000004c4c4c9220 */ /* 0x002fe20000400000 */
[----:B------:R-:W-:-:S13]  /*9180*/  FSETP.GEU.AND P1, PT, R38, -126, PT ;  /* 0xc2fc00002600780b */ /* 0x000fda0003f2e000 */
[----:B------:R-:W-:Y:S01]  /*9190*/  @!P1 FMUL R38, R38, 0.5 ;  /* 0x3f00000026269820 */ /* 0x000fe20000400000 */
[----:B------:R-:W-:Y:S01]  /*91a0*/  UIADD3 UR6, UR9, 0x2300, URZ ;  /* 0x0000230009067890 */ /* 0x000fe2000fffe03f */
[----:B------:R-:W-:Y:S01]  /*91b0*/  UMOV UR7, 0x40000040 ;  /* 0x4000004000077882 */ /* 0x000fe20000000000 */
[----:B------:R-:W-:Y:S02]  /*91c0*/  WARPGROUP.DEPBAR.LE gsb0, 0x0 ;  /* 0x00008000000079c5 */ /* 0x000fe40000010000 */
[----:B------:R-:W1:Y:S02]  /*91d0*/  MUFU.EX2 R29, R38 ;  /* 0x00000026001d7308 */ /* 0x000e640000000800 */
[----:B-1----:R-:W-:Y:S01]  /*91e0*/  @!P1 FMUL R29, R29, R29 ;  /* 0x0000001d1d1d9220 */ /* 0x002fe20000400000 */
[----:B------:R-:W-:-:S13]  /*91f0*/  FSETP.GEU.AND P1, PT, R36, -126, PT ;  /* 0xc2fc00002400780b */ /* 0x000fda0003f2e000 */
[----:B------:R-:W-:-:S04]  /*9200*/  @!P1 FMUL R36, R36, 0.5 ;  /* 0x3f00000024249820 */ /* 0x000fc80000400000 */
[----:B------:R1:W2:Y:S02]  /*9210*/  MUFU.EX2 R28, R36 ;  /* 0x00000024001c7308 */ /* 0x0002a40000000800 */
[----:B-1----:R-:W-:Y:S01]  /*9220*/  F2FP.F16.F32.PACK_AB R36, R76, R75 ;  /* 0x0000004b4c24723e */ /* 0x002fe200000000ff */
[----:B--2---:R-:W-:-:S05]  /*9230*/  @!P1 FMUL R28, R28, R28 ;  /* 0x0000001c1c1c9220 */ /* 0x004fca0000400000 */
[----:B------:R-:W-:-:S04]  /*9240*/  F2FP.F16.F32.PACK_AB R38, R28, R29 ;  /* 0x0000001d1c26723e */ /* 0x000fc800000000ff */
[----:B------:R-:W-:-:S06]  /*9250*/  WARPGROUP.ARRIVE ;  /* 0x00000000000079c5 */ /* 0x000fcc0000000000 */
[----:B------:R-:W-:Y:S01]  /*9260*/  HGMMA.64x256x16.F32 R124, R36, gdesc[UR4].tnspB, R124, gsb0 ;  /* 0x43e00004247c7df0 */ /* 0x000fe2000800087c */
[C---:B------:R-:W-:Y:S01]  /*9270*/  FSETP.GEU.AND P1, PT, R79.reuse, -126, PT ;  /* 0xc2fc00004f00780b */ /* 0x040fe20003f2e000 */
[----:B------:R-:W1:Y:S08]  /*9280*/  MUFU.EX2 R30, R42 ;  /* 0x0000002a001e7308 */ /* 0x000e700000000800 */
[----:B------:R-:W2:Y:S04]  /*9290*/  MUFU.EX2 R31, R40 ;  /* 0x00000028001f7308 */ /* 0x000ea80000000800 */
[----:B------:R-:W-:Y:S01]  /*92a0*/  @!P1 FMUL R79, R79, 0.5 ;  /* 0x3f0000004f4f9820 */ /* 0x000fe20000400000 */
[----:B-1----:R-:W-:Y:S01]  /*92b0*/  @!P3 FMUL R30, R30, R30 ;  /* 0x0000001e1e1eb220 */ /* 0x002fe20000400000 */
[----:B------:R-:W-:Y:S01]  /*92c0*/  UIADD3 UR6, UR9, 0x2380, URZ ;  /* 0x0000238009067890 */ /* 0x000fe2000fffe03f */
[----:B--2---:R-:W-:-:S05]  /*92d0*/  @!P4 FMUL R31, R31, R31 ;  /* 0x0000001f1f1fc220 */ /* 0x004fca0000400000 */
[----:B------:R-:W-:Y:S01]  /*92e0*/  F2FP.F16.F32.PACK_AB R42, R31, R30 ;  /* 0x0000001e1f2a723e */ /* 0x000fe200000000ff */
[----:B------:R-:W-:Y:S01]  /*92f0*/  UMOV UR7, 0x40000040 ;  /* 0x4000004000077882 */ /* 0x000fe20000000000 */
[----:B------:R-:W-:Y:S02]  /*9300*/  WARPGROUP.DEPBAR.LE gsb0, 0x0 ;  /* 0x00008000000079c5 */ /* 0x000fe40000010000 */
[----:B------:R-:W1:Y:S08]  /*9310*/  MUFU.EX2 R36, R79 ;  /* 0x0000004f00247308 */ /* 0x000e700000000800 */
[----:B------:R-:W2:Y:S01]  /*9320*/  MUFU.EX2 R37, R78 ;  /* 0x0000004e00257308 */ /* 0x000ea20000000800 */
[----:B-1----:R-:W-:Y:S01]  /*9330*/  @!P1 FMUL R36, R36, R36 ;  /* 0x0000002424249220 */ /* 0x002fe20000400000 */
[----:B--2---:R-:W-:-:S05]  /*9340*/  @!P2 FMUL R37, R37, R37 ;  /* 0x000000252525a220 */ /* 0x004fca0000400000 */
[----:B------:R-:W-:-:S04]  /*9350*/  F2FP.F16.F32.PACK_AB R40, R37, R36 ;  /* 0x000000242528723e */ /* 0x000fc800000000ff */
[----:B------:R-:W-:-:S06]  /*9360*/  WARPGROUP.ARRIVE ;  /* 0x00000000000079c5 */ /* 0x000fcc0000000000 */
[----:B------:R-:W-:Y:S01]  /*9370*/  HGMMA.64x256x16.F32 R124, R40, gdesc[UR4].tnspB, R124, gsb0 ;  /* 0x43e00004287c7df0 */ /* 0x000fe2000800087c */
[----:B------:R-:W-:Y:S02]  /*9380*/  FSETP.GEU.AND P1, PT, R65, -126, PT ;  /* 0xc2fc00004100780b */ /* 0x000fe40003f2e000 */
[----:B------:R-:W-:-:S11]  /*9390*/  FSETP.GEU.AND P2, PT, R50, -126, PT ;  /* 0xc2fc00003200780b */ /* 0x000fd60003f4e000 */
[----:B------:R-:W-:Y:S02]  /*93a0*/  @!P1 FMUL R65, R65, 0.5 ;  /* 0x3f00000041419820 */ /* 0x000fe40000400000 */
[----:B------:R-:W-:-:S04]  /*93b0*/  @!P2 FMUL R50, R50, 0.5 ;  /* 0x3f0000003232a820 */ /* 0x000fc80000400000 */
[----:B------:R-:W1:Y:S08]  /*93c0*/  MUFU.EX2 R65, R65 ;  /* 0x0000004100417308 */ /* 0x000e700000000800 */
[----:B------:R-:W2:Y:S01]  /*93d0*/  MUFU.EX2 R50, R50 ;  /* 0x0000003200327308 */ /* 0x000ea20000000800 */
[----:B------:R-:W-:Y:S01]  /*93e0*/  UIADD3 UR6, UR9, 0x2400, URZ ;  /* 0x0000240009067890 */ /* 0x000fe2000fffe03f */
[----:B-1----:R-:W-:Y:S01]  /*93f0*/  @!P1 FMUL R65, R65, R65 ;  /* 0x0000004141419220 */ /* 0x002fe20000400000 */
[----:B--2---:R-:W-:-:S04]  /*9400*/  @!P2 FMUL R50, R50, R50 ;  /* 0x000000323232a220 */ /* 0x004fc80000400000 */
[----:B------:R-:W-:Y:S01]  /*9410*/  FADD R66, R66, R50 ;  /* 0x0000003242427221 */ /* 0x000fe20000000000 */
[----:B------:R-:W-:Y:S01]  /*9420*/  F2FP.F16.F32.PACK_AB R50, R50, R65 ;  /* 0x000000413232723e */ /* 0x000fe200000000ff */
[----:B------:R-:W-:Y:S01]  /*9430*/  UMOV UR7, 0x40000040 ;  /* 0x4000004000077882 */ /* 0x000fe20000000000 */
[----:B------:R-:W-:Y:S02]  /*9440*/  FSETP.GEU.AND P2, PT, R61, -126, PT ;  /* 0xc2fc00003d00780b */ /* 0x000fe40003f4e000 */
[----:B---3--:R-:W-:Y:S02]  /*9450*/  FSETP.GEU.AND P4, PT, R59, -126, PT ;  /* 0xc2fc00003b00780b */ /* 0x008fe40003f8e000 */
[----:B------:R-:W-:Y:S02]  /*9460*/  FSETP.GEU.AND P1, PT, R62, -126, PT ;  /* 0xc2fc00003e00780b */ /* 0x000fe40003f2e000 */
[----:B------:R-:W-:-:S07]  /*9470*/  FSETP.GEU.AND P3, PT, R60, -126, PT ;  /* 0xc2fc00003c00780b */ /* 0x000fce0003f6e000 */
[----:B------:R-:W-:Y:S02]  /*9480*/  @!P2 FMUL R61, R61, 0.5 ;  /* 0x3f0000003d3da820 */ /* 0x000fe40000400000 */
[----:B------:R-:W-:Y:S02]  /*9490*/  @!P4 FMUL R59, R59, 0.5 ;  /* 0x3f0000003b3bc820 */ /* 0x000fe40000400000 */
[----:B------:R-:W-:Y:S02]  /*94a0*/  @!P1 FMUL R62, R62, 0.5 ;  /* 0x3f0000003e3e9820 */ /* 0x000fe40000400000 */
[----:B------:R-:W-:Y:S01]  /*94b0*/  @!P3 FMUL R60, R60, 0.5 ;  /* 0x3f0000003c3cb820 */ /* 0x000fe20000400000 */
[----:B------:R-:W-:Y:S08]  /*94c0*/  MUFU.EX2 R61, R61 ;  /* 0x0000003d003d7308 */ /* 0x000ff00000000800 */
[----:B------:R-:W1:Y:S08]  /*94d0*/  MUFU.EX2 R24, R62 ;  /* 0x0000003e00187308 */ /* 0x000e700000000800 */
[----:B------:R-:W2:Y:S08]  /*94e0*/  MUFU.EX2 R26, R60 ;  /* 0x0000003c001a7308 */ /* 0x000eb00000000800 */
[----:B------:R-:W3:Y:S01]  /*94f0*/  MUFU.EX2 R59, R59 ;  /* 0x0000003b003b7308 */ /* 0x000ee20000000800 */
[----:B-1----:R-:W-:Y:S01]  /*9500*/  @!P1 FMUL R24, R24, R24 ;  /* 0x0000001818189220 */ /* 0x002fe20000400000 */
[----:B------:R-:W-:Y:S01]  /*9510*/  @!P2 FMUL R61, R61, R61 ;  /* 0x0000003d3d3da220 */ /* 0x000fe20000400000 */
[----:B------:R-:W-:-:S02]  /*9520*/  F2FP.F16.F32.PACK_AB R25, R63, R64 ;  /* 0x000000403f19723e */ /* 0x000fc400000000ff */
[----:B------:R-:W-:Y:S01]  /*9530*/  FADD R56, R56, R24 ;  /* 0x0000001838387221 */ /* 0x000fe20000000000 */
[----:B--2---:R-:W-:Y:S01]  /*9540*/  @!P3 FMUL R26, R26, R26 ;  /* 0x0000001a1a1ab220 */ /* 0x004fe20000400000 */
[----:B------:R-:W-:Y:S02]  /*9550*/  WARPGROUP.DEPBAR.LE gsb0, 0x0 ;  /* 0x00008000000079c5 */ /* 0x000fe40000010000 */
[----:B------:R-:W-:-:S06]  /*9560*/  WARPGROUP.ARRIVE ;  /* 0x00000000000079c5 */ /* 0x000fcc0000000000 */
[----:B------:R-:W-:Y:S01]  /*9570*/  HGMMA.64x256x16.F32 R124, R48, gdesc[UR4].tnspB, R124, gsb0 ;  /* 0x43e00004307c7df0 */ /* 0x000fe2000800087c */
[----:B---3--:R-:W-:Y:S01]  /*9580*/  @!P4 FMUL R59, R59, R59 ;  /* 0x0000003b3b3bc220 */ /* 0x008fe20000400000 */
[----:B------:R-:W-:Y:S01]  /*9590*/  FADD R54, R54, R26 ;  /* 0x0000001a36367221 */ /* 0x000fe20000000000 */
[----:B------:R-:W-:Y:S01]  /*95a0*/  F2FP.F16.F32.PACK_AB R27, R57, R58 ;  /* 0x0000003a391b723e */ /* 0x000fe200000000ff */
[----:B------:R-:W-:Y:S01]  /*95b0*/  UIADD3 UR6, UR9, 0x2480, URZ ;  /* 0x0000248009067890 */ /* 0x000fe2000fffe03f */
[----:B------:R-:W-:Y:S02]  /*95c0*/  F2FP.F16.F32.PACK_AB R24, R61, R24 ;  /* 0x000000183d18723e */ /* 0x000fe400000000ff */
[----:B------:R-:W-:Y:S01]  /*95d0*/  F2FP.F16.F32.PACK_AB R26, R59, R26 ;  /* 0x0000001a3b1a723e */ /* 0x000fe200000000ff */
[----:B------:R-:W-:Y:S01]  /*95e0*/  UMOV UR7, 0x40000040 ;  /* 0x4000004000077882 */ /* 0x000fe20000000000 */
[----:B----4-:R-:W-:Y:S02]  /*95f0*/  FSETP.GEU.AND P2, PT, R21, -126, PT ;  /* 0xc2fc00001500780b */ /* 0x010fe40003f4e000 */
[----:B------:R-:W-:-:S02]  /*9600*/  FSETP.GEU.AND P4, PT, R19, -126, PT ;  /* 0xc2fc00001300780b */ /* 0x000fc40003f8e000 */
[----:B------:R-:W-:Y:S02]  /*9610*/  FSETP.GEU.AND P1, PT, R22, -126, PT ;  /* 0xc2fc00001600780b */ /* 0x000fe40003f2e000 */
[----:B------:R-:W-:-:S07]  /*9620*/  FSETP.GEU.AND P3, PT, R20, -126, PT ;  /* 0xc2fc00001400780b */ /* 0x000fce0003f6e000 */
[----:B------:R-:W-:Y:S02]  /*9630*/  @!P2 FMUL R21, R21, 0.5 ;  /* 0x3f0000001515a820 */ /* 0x000fe40000400000 */
[----:B------:R-:W-:Y:S02]  /*9640*/  @!P4 FMUL R19, R19, 0.5 ;  /* 0x3f0000001313c820 */ /* 0x000fe40000400000 */
[----:B------:R-:W-:Y:S02]  /*9650*/  @!P1 FMUL R22, R22, 0.5 ;  /* 0x3f00000016169820 */ /* 0x000fe40000400000 */
[----:B------:R-:W-:Y:S01]  /*9660*/  @!P3 FMUL R20, R20, 0.5 ;  /* 0x3f0000001414b820 */ /* 0x000fe20000400000 */
[----:B------:R-:W1:Y:S08]  /*9670*/  MUFU.EX2 R21, R21 ;  /* 0x0000001500157308 */ /* 0x000e700000000800 */
[----:B------:R-:W2:Y:S01]  /*9680*/  MUFU.EX2 R19, R19 ;  /* 0x0000001300137308 */ /* 0x000ea20000000800 */
[----:B-1----:R-:W-:Y:S01]  /*9690*/  @!P2 FMUL R21, R21, R21 ;  /* 0x000000151515a220 */ /* 0x002fe20000400000 */
[----:B--2---:R-:W-:Y:S01]  /*96a0*/  @!P4 FMUL R19, R19, R19 ;  /* 0x000000131313c220 */ /* 0x004fe20000400000 */
[----:B------:R-:W-:-:S02]  /*96b0*/  WARPGROUP.DEPBAR.LE gsb0, 0x0 ;  /* 0x00008000000079c5 */ /* 0x000fc40000010000 */
[----:B------:R-:W-:-:S06]  /*96c0*/  WARPGROUP.ARRIVE ;  /* 0x00000000000079c5 */ /* 0x000fcc0000000000 */
[----:B------:R-:W-:Y:S01]  /*96d0*/  HGMMA.64x256x16.F32 R124, R24, gdesc[UR4].tnspB, R124, gsb0 ;  /* 0x43e00004187c7df0 */ /* 0x000fe2000800087c */
[----:B------:R-:W-:Y:S01]  /*96e0*/  UIADD3 UR6, UR9, 0x2500, URZ ;  /* 0x0000250009067890 */ /* 0x000fe2000fffe03f */
[----:B------:R-:W-:Y:S01]  /*96f0*/  UMOV UR7, 0x40000040 ;  /* 0x4000004000077882 */ /* 0x000fe20000000000 */
[----:B------:R-:W-:Y:S02]  /*9700*/  FSETP.GEU.AND P2, PT, R16, -126, PT ;  /* 0xc2fc00001000780b */ /* 0x000fe40003f4e000 */
[----:B------:R-:W-:-:S11]  /*9710*/  FSETP.GEU.AND P4, PT, R13, -126, PT ;  /* 0xc2fc00000d00780b */ /* 0x000fd60003f8e000 */
[----:B------:R-:W-:Y:S02]  /*9720*/  @!P2 FMUL R16, R16, 0.5 ;  /* 0x3f0000001010a820 */ /* 0x000fe40000400000 */
[----:B------:R-:W-:-:S04]  /*9730*/  @!P4 FMUL R13, R13, 0.5 ;  /* 0x3f0000000d0dc820 */ /* 0x000fc80000400000 */
[----:B------:R-:W1:Y:S08]  /*9740*/  MUFU.EX2 R16, R16 ;  /* 0x0000001000107308 */ /* 0x000e700000000800 */
[----:B------:R-:W2:Y:S01]  /*9750*/  MUFU.EX2 R13, R13 ;  /* 0x0000000d000d7308 */ /* 0x000ea20000000800 */
[----:B-1----:R-:W-:Y:S01]  /*9760*/  @!P2 FMUL R16, R16, R16 ;  /* 0x000000101010a220 */ /* 0x002fe20000400000 */
[----:B--2---:R-:W-:Y:S01]  /*9770*/  @!P4 FMUL R13, R13, R13 ;  /* 0x0000000d0d0dc220 */ /* 0x004fe20000400000 */
[----:B------:R-:W-:-:S05]  /*9780*/  WARPGROUP.DEPBAR.LE gsb0, 0x0 ;  /* 0x00008000000079c5 */ /* 0x000fca0000010000 */
[----:B------:R-:W1:Y:S08]  /*9790*/  MUFU.EX2 R24, R22 ;  /* 0x0000001600187308 */ /* 0x000e700000000800 */
[----:B------:R-:W2:Y:S01]  /*97a0*/  MUFU.EX2 R26, R20 ;  /* 0x00000014001a7308 */ /* 0x000ea20000000800 */
[----:B------:R-:W-:Y:S02]  /*97b0*/  F2FP.F16.F32.PACK_AB R25, R23, R52 ;  /* 0x000000341719723e */ /* 0x000fe400000000ff */
[----:B------:R-:W-:Y:S01]  /*97c0*/  F2FP.F16.F32.PACK_AB R27, R17, R18 ;  /* 0x00000012111b723e */ /* 0x000fe200000000ff */
[----:B-1----:R-:W-:-:S04]  /*97d0*/  @!P1 FMUL R24, R24, R24 ;  /* 0x0000001818189220 */ /* 0x002fc80000400000 */
[----:B------:R-:W-:Y:S01]  /*97e0*/  FADD R70, R70, R24 ;  /* 0x0000001846467221 */ /* 0x000fe20000000000 */
[----:B--2---:R-:W-:Y:S01]  /*97f0*/  @!P3 FMUL R26, R26, R26 ;  /* 0x0000001a1a1ab220 */ /* 0x004fe20000400000 */
[----:B------:R-:W-:-:S03]  /*9800*/  F2FP.F16.F32.PACK_AB R24, R21, R24 ;  /* 0x000000181518723e */ /* 0x000fc600000000ff */
[----:B------:R-:W-:Y:S01]  /*9810*/  FADD R69, R69, R26 ;  /* 0x0000001a45457221 */ /* 0x000fe20000000000 */
[----:B------:R-:W-:-:S04]  /*9820*/  F2FP.F16.F32.PACK_AB R26, R19, R26 ;  /* 0x0000001a131a723e */ /* 0x000fc800000000ff */
[----:B------:R-:W-:-:S06]  /*9830*/  WARPGROUP.ARRIVE ;  /* 0x00000000000079c5 */ /* 0x000fcc0000000000 */
[----:B------:R-:W-:Y:S01]  /*9840*/  HGMMA.64x256x16.F32 R124, R24, gdesc[UR4].tnspB, R124, gsb0 ;  /* 0x43e00004187c7df0 */ /* 0x000fe2000800087c */
[----:B------:R-:W-:Y:S02]  /*9850*/  FSETP.GEU.AND P1, PT, R14, -126, PT ;  /* 0xc2fc00000e00780b */ /* 0x000fe40003f2e000 */
[----:B------:R-:W-:-:S11]  /*9860*/  FSETP.GEU.AND P3, PT, R11, -126, PT ;  /* 0xc2fc00000b00780b */ /* 0x000fd60003f6e000 */
[----:B------:R-:W-:Y:S02]  /*9870*/  @!P1 FMUL R14, R14, 0.5 ;  /* 0x3f0000000e0e9820 */ /* 0x000fe40000400000 */
[----:B------:R-:W-:Y:S01]  /*9880*/  @!P3 FMUL R11, R11, 0.5 ;  /* 0x3f0000000b0bb820 */ /* 0x000fe20000400000 */
[----:B------:R-:W-:Y:S01]  /*9890*/  UIADD3 UR6, UR9, 0x2580, URZ ;  /* 0x0000258009067890 */ /* 0x000fe2000fffe03f */
[----:B------:R-:W-:Y:S01]  /*98a0*/  UMOV UR7, 0x40000040 ;  /* 0x4000004000077882 */ /* 0x000fe20000000000 */
[----:B------:R-:W-:-:S13]  /*98b0*/  FSETP.GEU.AND P2, PT, R83, -126, PT ;  /* 0xc2fc00005300780b */ /* 0x000fda0003f4e000 */
[----:B------:R-:W-:Y:S01]  /*98c0*/  @!P2 FMUL R83, R83, 0.5 ;  /* 0x3f0000005353a820 */ /* 0x000fe20000400000 */
[----:B------:R-:W-:Y:S02]  /*98d0*/  WARPGROUP.DEPBAR.LE gsb0, 0x0 ;  /* 0x00008000000079c5 */ /* 0x000fe40000010000 */
[----:B------:R-:W1:Y:S08]  /*98e0*/  MUFU.EX2 R24, R14 ;  /* 0x0000000e00187308 */ /* 0x000e700000000800 */
[----:B------:R-:W2:Y:S01]  /*98f0*/  MUFU.EX2 R26, R11 ;  /* 0x0000000b001a7308 */ /* 0x000ea20000000800 */
[----:B------:R-:W-:-:S02]  /*9900*/  F2FP.F16.F32.PACK_AB R25, R12, R15 ;  /* 0x0000000f0c19723e */ /* 0x000fc400000000ff */
        /* <DEDUP_REMOVED lines=12> */
[----:B------:R-:W-:Y:S02]  /*99d0*/  @!P3 FMUL R82, R82, 0.5 ;  /* 0x3f0000005252b820 */ /* 0x000fe40000400000 */
[----:B------:R-:W1:Y:S08]  /*99e0*/  MUFU.EX2 R3, R84 ;  /* 0x0000005400037308 */ /* 0x000e700000000800 */
[----:B------:R-:W2:Y:S01]  /*99f0*/  MUFU.EX2 R9, R82 ;  /* 0x0000005200097308 */ /* 0x000ea20000000800 */
[----:B------:R-:W-:Y:S01]  /*9a00*/  UIADD3 UR6, UR9, 0x2600, URZ ;  /* 0x0000260009067890 */ /* 0x000fe2000fffe03f */
[----:B-1----:R-:W-:Y:S01]  /*9a10*/  @!P1 FMUL R3, R3, R3 ;  /* 0x0000000303039220 */ /* 0x002fe20000400000 */
[----:B--2---:R-:W-:Y:S01]  /*9a20*/  @!P3 FMUL R9, R9, R9 ;  /* 0x000000090909b220 */ /* 0x004fe20000400000 */
[----:B------:R-:W-:Y:S01]  /*9a30*/  UMOV UR7, 0x40000040 ;  /* 0x4000004000077882 */ /* 0x000fe20000000000 */
[----:B------:R-:W-:-:S02]  /*9a40*/  FSETP.GEU.AND P1, PT, R96, -126, PT ;  /* 0xc2fc00006000780b */ /* 0x000fc40003f2e000 */
[----:B------:R-:W-:Y:S02]  /*9a50*/  FSETP.GEU.AND P3, PT, R94, -126, PT ;  /* 0xc2fc00005e00780b */ /* 0x000fe40003f6e000 */
[----:B------:R-:W-:Y:S01]  /*9a60*/  FSETP.GEU.AND P4, PT, R93, -126, PT ;  /* 0xc2fc00005d00780b */ /* 0x000fe20003f8e000 */
[----:B------:R-:W-:-:S08]  /*9a70*/  FADD R72, R72, R3 ;  /* 0x0000000348487221 */ /* 0x000fd00000000000 */
[----:B------:R-:W-:Y:S02]  /*9a80*/  @!P1 FMUL R96, R96, 0.5 ;  /* 0x3f00000060609820 */ /* 0x000fe40000400000 */
[----:B------:R-:W-:Y:S02]  /*9a90*/  @!P3 FMUL R94, R94, 0.5 ;  /* 0x3f0000005e5eb820 */ /* 0x000fe40000400000 */
[----:B------:R-:W-:Y:S02]  /*9aa0*/  @!P4 FMUL R93, R93, 0.5 ;  /* 0x3f0000005d5dc820 */ /* 0x000fe40000400000 */
[----:B------:R-:W-:Y:S01]  /*9ab0*/  MUFU.EX2 R11, R94 ;  /* 0x0000005e000b7308 */ /* 0x000fe20000000800 */
[----:B------:R-:W-:-:S07]  /*9ac0*/  WARPGROUP.DEPBAR.LE gsb0, 0x0 ;  /* 0x00008000000079c5 */ /* 0x000fce0000010000 */
[----:B------:R-:W1:Y:S01]  /*9ad0*/  MUFU.EX2 R26, R83 ;  /* 0x00000053001a7308 */ /* 0x000e620000000800 */
[----:B------:R-:W-:Y:S02]  /*9ae0*/  F2FP.F16.F32.PACK_AB R25, R2, R81 ;  /* 0x000000510219723e */ /* 0x000fe400000000ff */
[----:B------:R-:W-:Y:S02]  /*9af0*/  F2FP.F16.F32.PACK_AB R27, R0, R77 ;  /* 0x0000004d001b723e */ /* 0x000fe400000000ff */
[----:B------:R-:W-:Y:S01]  /*9b00*/  F2FP.F16.F32.PACK_AB R24, R3, R80 ;  /* 0x000000500318723e */ /* 0x000fe200000000ff */
[----:B-1----:R-:W-:-:S04]  /*9b10*/  @!P2 FMUL R26, R26, R26 ;  /* 0x0000001a1a1aa220 */ /* 0x002fc80000400000 */
[----:B------:R-:W-:Y:S01]  /*9b20*/  FADD R35, R35, R26 ;  /* 0x0000001a23237221 */ /* 0x000fe20000000000 */
[----:B------:R-:W-:-:S04]  /*9b30*/  F2FP.F16.F32.PACK_AB R26, R9, R26 ;  /* 0x0000001a091a723e */ /* 0x000fc800000000ff */
[----:B------:R-:W-:-:S06]  /*9b40*/  WARPGROUP.ARRIVE ;  /* 0x00000000000079c5 */ /* 0x000fcc0000000000 */
[----:B------:R-:W-:Y:S01]  /*9b50*/  HGMMA.64x256x16.F32 R124, R24, gdesc[UR4].tnspB, R124, gsb0 ;  /* 0x43e00004187c7df0 */ /* 0x000fe2000800087c */
[----:B------:R-:W-:Y:S01]  /*9b60*/  FSETP.GEU.AND P2, PT, R95, -126, PT ;  /* 0xc2fc00005f00780b */ /* 0x000fe20003f4e000 */
[----:B------:R-:W-:-:S12]  /*9b70*/  FADD R3, R32, R9 ;  /* 0x0000000920037221 */ /* 0x000fd80000000000 */
[----:B------:R-:W-:-:S04]  /*9b80*/  @!P2 FMUL R95, R95, 0.5 ;  /* 0x3f0000005f5fa820 */ /* 0x000fc80000400000 */
[----:B------:R-:W1:Y:S01]  /*9b90*/  MUFU.EX2 R9, R95 ;  /* 0x0000005f00097308 */ /* 0x000e620000000800 */
[----:B------:R-:W-:Y:S01]  /*9ba0*/  @!P3 FMUL R11, R11, R11 ;  /* 0x0000000b0b0bb220 */ /* 0x000fe20000400000 */
[----:B------:R-:W-:Y:S01]  /*9bb0*/  UIADD3 UR6, UR9, 0x2680, URZ ;  /* 0x0000268009067890 */ /* 0x000fe2000fffe03f */
[----:B------:R-:W-:Y:S01]  /*9bc0*/  UMOV UR7, 0x40000040 ;  /* 0x4000004000077882 */ /* 0x000fe20000000000 */
[----:B-1----:R-:W-:Y:S01]  /*9bd0*/  @!P2 FMUL R9, R9, R9 ;  /* 0x000000090909a220 */ /* 0x002fe20000400000 */
[----:B------:R-:W-:Y:S02]  /*9be0*/  FSETP.GEU.AND P2, PT, R104, -126, PT ;  /* 0xc2fc00006800780b */ /* 0x000fe40003f4e000 */
[----:B------:R-:W-:Y:S01]  /*9bf0*/  FSETP.GEU.AND P3, PT, R103, -126, PT ;  /* 0xc2fc00006700780b */ /* 0x000fe20003f6e000 */
[----:B------:R-:W-:Y:S01]  /*9c00*/  FADD R74, R74, R9 ;  /* 0x000000094a4a7221 */ /* 0x000fe20000000000 */
[----:B------:R-:W-:-:S09]  /*9c10*/  FADD R44, R44, R13 ;  /* 0x0000000d2c2c7221 */ /* 0x000fd20000000000 */
[----:B------:R-:W-:Y:S02]  /*9c20*/  @!P2 FMUL R104, R104, 0.5 ;  /* 0x3f0000006868a820 */ /* 0x000fe40000400000 */
        /* <DEDUP_REMOVED lines=14> */
[C---:B------:R-:W-:Y:S02]  /*9d10*/  FSETP.GEU.AND P1, PT, R105.reuse, -126, PT ;  /* 0xc2fc00006900780b */ /* 0x040fe40003f2e000 */
[----:B------:R-:W-:Y:S01]  /*9d20*/  FSETP.GEU.AND P4, PT, R102, -126, PT ;  /* 0xc2fc00006600780b */ /* 0x000fe20003f8e000 */
[----:B------:R-:W-:Y:S02]  /*9d30*/  FADD R9, R34, R11 ;  /* 0x0000000b22097221 */ /* 0x000fe40000000000 */
[----:B------:R-:W1:Y:S08]  /*9d40*/  MUFU.EX2 R11, R104 ;  /* 0x00000068000b7308 */ /* 0x000e700000000800 */
[----:B------:R-:W-:-:S02]  /*9d50*/  @!P1 FMUL R105, R105, 0.5 ;  /* 0x3f00000069699820 */ /* 0x000fc40000400000 */
[----:B------:R-:W-:-:S04]  /*9d60*/  @!P4 FMUL R102, R102, 0.5 ;  /* 0x3f0000006666c820 */ /* 0x000fc80000400000 */
[----:B------:R-:W2:Y:S01]  /*9d70*/  MUFU.EX2 R13, R102 ;  /* 0x00000066000d7308 */ /* 0x000ea20000000800 */
[----:B-1----:R-:W-:Y:S01]  /*9d80*/  @!P2 FMUL R11, R11, R11 ;  /* 0x0000000b0b0ba220 */ /* 0x002fe20000400000 */
[----:B------:R-:W-:Y:S01]  /*9d90*/  UIADD3 UR6, UR9, 0x2700, URZ ;  /* 0x0000270009067890 */ /* 0x000fe2000fffe03f */
[----:B--2---:R-:W-:Y:S01]  /*9da0*/  @!P4 FMUL R13, R13, R13 ;  /* 0x0000000d0d0dc220 */ /* 0x004fe20000400000 */
[----:B------:R-:W-:Y:S01]  /*9db0*/  UMOV UR7, 0x40000040 ;  /* 0x4000004000077882 */ /* 0x000fe20000000000 */
        /* <DEDUP_REMOVED lines=29> */
[----:B------:R-:W-:Y:S04]  /*9f90*/  STL.64 [R1+0x228], R122 ;  /* 0x0002287a01007387 */ /* 0x000fe80000100a00 */
[----:B------:R-:W-:Y:S04]  /*9fa0*/  STL.64 [R1+0x220], R120 ;  /* 0x0002207801007387 */ /* 0x000fe80000100a00 */
[----:B------:R-:W-:Y:S04]  /*9fb0*/  STL.64 [R1+0x218], R118 ;  /* 0x0002187601007387 */ /* 0x000fe80000100a00 */
[----:B------:R-:W-:Y:S04]  /*9fc0*/  STL.64 [R1+0x210], R116 ;  /* 0x0002107401007387 */ /* 0x000fe80000100a00 */
[----:B------:R-:W-:Y:S04]  /*9fd0*/  STL.64 [R1+0x208], R114 ;  /* 0x0002087201007387 */ /* 0x000fe80000100a00 */
[----:B------:R-:W-:Y:S01]  /*9fe0*/  STL.64 [R1+0x200], R112 ;  /* 0x0002007001007387 */ /* 0x000fe20000100a00 */
[----:B------:R-:W-:-:S02]  /*9ff0*/  WARPGROUP.DEPBAR.LE gsb0, 0x0 ;  /* 0x00008000000079c5 */ /* 0x000fc40000010000 */
        /* <DEDUP_REMOVED lines=11> */
[----:B------:R-:W-:Y:S03]  /*a0b0*/  HGMMA.64x256x16.F32 R124, R24, gdesc[UR4].tnspB, R124, gsb0 ;  /* 0x43e00004187c7df0 */ /* 0x000fe6000800087c */
[----:B------:R-:W-:Y:S02]  /*a0c0*/  WARPGROUP.DEPBAR.LE gsb0, 0x0 ;  /* 0x00008000000079c5 */ /* 0x000fe40000010000 */
[----:B------:R-:W-:Y:S04]  /*a0d0*/  STL.64 [R1], R124 ;  /* 0x0000007c01007387 */ /* 0x000fe80000100a00 */
        /* <DEDUP_REMOVED lines=63> */
[----:B-1----:R-:W3:Y:S04]  /*a4d0*/  LDL.LU.64 R216, [R1+0x2c0] ;  /* 0x0002c00001d87983 */ /* 0x002ee80000300a00 */
[----:B------:R2:W5:Y:S04]  /*a4e0*/  LDL.LU.64 R214, [R1+0x2b8] ;  /* 0x0002b80001d67983 */ /* 0x0005680000300a00 */
        /* <DEDUP_REMOVED lines=11> */
[----:B------:R-:W4:Y:S04]  /*a5a0*/  LDL.LU R188, [R1+0x25c] ;  /* 0x00025c0001bc7983 */ /* 0x000f280000300800 */
[----:B------:R2:W5:Y:S04]  /*a5b0*/  LDL.LU R186, [R1+0x258] ;  /* 0x0002580001ba7983 */ /* 0x0005680000300800 */
[----:B------:R2:W5:Y:S04]  /*a5c0*/  LDL.LU.64 R160, [R1+0x250] ;  /* 0x0002500001a07983 */ /* 0x0005680000300a00 */
[----:B------:R-:W2:Y:S04]  /*a5d0*/  LDL.LU R130, [R1+0x248] ;  /* 0x0002480001827983 */ /* 0x000ea80000300800 */
        /* <DEDUP_REMOVED lines=8> */
[----:B------:R-:W4:Y:S01]  /*a660*/  LDL.LU.64 R112, [R1+0x200] ;  /* 0x0002000001707983 */ /* 0x000f220000300a00 */
[----:B------:R-:W-:Y:S01]  /*a670*/  FADD R68, R68, R65 ;  /* 0x0000004144447221 */ /* 0x000fe20000000000 */
        /* <DEDUP_REMOVED lines=26> */
[----:B------:R-:W-:-:S03]  /*a820*/  FADD R0, R0, R31 ;  /* 0x0000001f00007221 */ /* 0x000fc60000000000 */
[----:B------:R-:W-:Y:S01]  /*a830*/  FADD R9, R2, R9 ;  /* 0x0000000902097221 */ /* 0x000fe20000000000 */
[----:B------:R-:W-:Y:S01]  /*a840*/  FADD R3, R3, R0 ;  /* 0x0000000003037221 */ /* 0x000fe20000000000 */
[----:B------:R-:W-:Y:S01]  /*a850*/  IADD3 R4, R4, 0x100, RZ ;  /* 0x0000010004047810 */ /* 0x000fe20007ffe0ff */
[----:B------:R-:W-:Y:S01]  /*a860*/  IMAD.MOV.U32 R0, RZ, RZ, 0x2 ;  /* 0x00000002ff007424 */ /* 0x000fe200078e00ff */
[----:B---3--:R-:W-:-:S13]  /*a870*/  R2UR UR61, R216 ;  /* 0x00000000d83d72ca */ /* 0x008fda00000e0000 */
[----:B------:R-:W-:-:S04]  /*a880*/  UIADD3 UR61, UR61, 0x88020, URZ ;  /* 0x000880203d3d7890 */ /* 0x000fc8000fffe03f */
[----:B------:R-:W-:-:S09]  /*a890*/  UPRMT UR6, URZ, 0x654, UR61 ;  /* 0x000006543f067896 */ /* 0x000fd2000800003d */
[----:B------:R-:W-:Y:S01]  /*a8a0*/  SYNCS.ARRIVE.TRANS64.RED.A1T0 RZ, [UR6], RZ ;  /* 0x000000ffffff79a7 */ /* 0x000fe20008100406 */
[----:B--2---:R-:W-:Y:S01]  /*a8b0*/  ISETP.GE.AND P1, PT, R130, 0x201, PT ;  /* 0x000002018200780c */ /* 0x004fe20003f26270 */
[----:B----4-:R-:W-:Y:S01]  /*a8c0*/  FADD R72, R129, R72 ;  /* 0x0000004881487221 */ /* 0x010fe20000000000 */
[----:B------:R-:W-:-:S03]  /*a8d0*/  FADD R75, R128, R75 ;  /* 0x0000004b804b7221 */ /* 0x000fc60000000000 */
[----:B------:R-:W-:Y:S01]  /*a8e0*/  FADD R71, R72, R71 ;  /* 0x0000004748477221 */ /* 0x000fe20000000000 */
[----:B------:R-:W-:-:S03]  /*a8f0*/  FADD R56, R75, R56 ;  /* 0x000000384b387221 */ /* 0x000fc60000000000 */
[----:B------:R-:W-:Y:S01]  /*a900*/  FADD R12, R71, R12 ;  /* 0x0000000c470c7221 */ /* 0x000fe20000000000 */
[----:B------:R-:W-:-:S03]  /*a910*/  FADD R9, R56, R9 ;  /* 0x0000000938097221 */ /* 0x000fc60000000000 */
        /* <DEDUP_REMOVED lines=15> */
[----:B------:R-:W-:Y:S01]  /*aa10*/  FADD R18, R9, R12 ;  /* 0x0000000c09127221 */ /* 0x000fe20000000000 */
[----:B------:R-:W-:Y:S02]  /*aa20*/  LEA.HI.SX32 R188, R188, 0xffffffff, 0x18 ;  /* 0xffffffffbcbc7811 */ /* 0x000fe400078fc2ff */
[----:B------:R-:W-:Y:S01]  /*aa30*/  FADD R16, R14, R11 ;  /* 0x0000000b0e107221 */ /* 0x000fe20000000000 */
[----:B------:R-:W-:Y:S06]  /*aa40*/  @!P1 BRA `(.L_x_24) ;  /* 0x000000f400f49947 */ /* 0x000fec0003800000 */
[----:B-----5:R-:W-:Y:S01]  /*aa50*/  MOV R9, R7 ;  /* 0x0000000700097202 */ /* 0x020fe20000000f00 */
[----:B------:R-:W-:Y:S01]  /*aa60*/  IMAD.MOV.U32 R3, RZ, RZ, R6 ;  /* 0x000000ffff037224 */ /* 0x000fe200078e0006 */
[----:B------:R-:W-:Y:S01]  /*aa70*/  MOV R0, 0x2 ;  /* 0x0000000200007802 */ /* 0x000fe20000000f00 */
[----:B------:R-:W-:Y:S01]  /*aa80*/  IMAD.MOV.U32 R161, RZ, RZ, 0x1 ;  /* 0x00000001ffa17424 */ /* 0x000fe200078e00ff */
[----:B------:R-:W-:Y:S01]  /*aa90*/  MOV R10, RZ ;  /* 0x000000ff000a7202 */ /* 0x000fe20000000f00 */
[----:B------:R-:W-:-:S06]  /*aaa0*/  ULDC UR38, c[0x0][0x604] ;  /* 0x0001810000267ab9 */ /* 0x000fcc0000000800 */
.L_x_36:
[----:B------:R-:W-:Y:S01]  /*aab0*/  IMAD R7, R0, 0x8, R216 ;  /* 0x0000000800077824 */ /* 0x000fe200078e02d8 */
[----:B------:R-:W-:-:S07]  /*aac0*/  SHF.L.U32 R2, R10, 0x1f, RZ ;  /* 0x0000001f0a027819 */ /* 0x000fce00000006ff */
[----:B------:R-:W-:Y:S05]  /*aad0*/  YIELD ;  /* 0x0000000000007946 */ /* 0x000fea0003800000 */
[----:B------:R-:W1:Y:S01]  /*aae0*/  SYNCS.PHASECHK.TRANS64.TRYWAIT P2, [R7+URZ+0x88000], R2 ;  /* 0x08800002070075a7 */ /* 0x000e62000804017f */
[C---:B------:R-:W-:Y:S02]  /*aaf0*/  ISETP.GT.AND P1, PT, R188.reuse, 0x2, PT ;  /* 0x00000002bc00780c */ /* 0x040fe40003f24270 */
[----:B------:R-:W-:Y:S01]  /*ab00*/  IADD3 R188, R188, -0x1, RZ ;  /* 0xffffffffbcbc7810 */ /* 0x000fe20007ffe0ff */
[----:B-1----:R-:W-:Y:S10]  /*ab10*/  @!P2 BRA `(.L_x_25) ;  /* 0x0000023400a8a947 */ /* 0x002ff40003800000 */
.L_x_92:
[----:B------:R-:W-:Y:S05]  /*ab20*/  WARPSYNC.ALL ;  /* 0x0000000000007948 */ /* 0x000fea0003800000 */
[----:B------:R-:W-:Y:S01]  /*ab30*/  R2UR UR6, R214 ;  /* 0x00000000d60672ca */ /* 0x000fe200000e0000 */
[----:B------:R-:W-:Y:S01]  /*ab40*/  WARPGROUP.ARRIVE ;  /* 0x00000000000079c5 */ /* 0x000fe20000000000 */
[----:B------:R-:W-:Y:S01]  /*ab50*/  R2UR UR8, R0 ;  /* 0x00000000000872ca */ /* 0x000fe200000e0000 */
[----:B------:R-:W-:Y:S01]  /*ab60*/  UMOV UR27, 0x40000040 ;  /* 0x40000040001b7882 */ /* 0x000fe20000000000 */
        /* <DEDUP_REMOVED lines=11> */
[----:B------:R-:W-:Y:S01]  /*ac20*/  ULEA UR8, UR8, UR6, 0xd ;  /* 0x0000000608087291 */ /* 0x000fe2000f8e683f */
[----:B------:R-:W-:Y:S01]  /*ac30*/  R2UR UR12, R206 ;  /* 0x00000000ce0c72ca */ /* 0x000fe200000e0000 */
[----:B------:R-:W-:Y:S01]  /*ac40*/  UMOV UR31, 0x40000040 ;  /* 0x40000040001f7882 */ /* 0x000fe20000000000 */
[----:B------:R-:W-:Y:S01]  /*ac50*/  R2UR UR13, R207 ;  /* 0x00000000cf0d72ca */ /* 0x000fe200000e0000 */
[----:B------:R-:W-:Y:S01]  /*ac60*/  UIADD3 UR6, UR8, 0x2, URZ ;  /* 0x0000000208067890 */ /* 0x000fe2000fffe03f */
[----:B------:R-:W-:Y:S01]  /*ac70*/  R2UR UR32, R196 ;  /* 0x00000000c42072ca */ /* 0x000fe200000e0000 */
[----:B------:R-:W-:Y:S01]  /*ac80*/  UIADD3 UR42, UR8, 0x1006, URZ ;  /* 0x00001006082a7890 */ /* 0x000fe2000fffe03f */
[----:B------:R-:W-:Y:S01]  /*ac90*/  R2UR UR33, R197 ;  /* 0x00000000c52172ca */ /* 0x000fe200000e0000 */
[----:B------:R-:W-:Y:S01]  /*aca0*/  UMOV UR26, UR8 ;  /* 0x00000008001a7c82 */ /* 0x000fe20008000000 */
[----:B------:R-:W-:Y:S01]  /*acb0*/  R2UR UR28, R194 ;  /* 0x00000000c21c72ca */ /* 0x000fe200000e0000 */
[----:B------:R-:W-:Y:S01]  /*acc0*/  HGMMA.64x256x16.F32 R24, gdesc[UR24], RZ, !UPT, gsb0 ;  /* 0x03e00000181879f0 */ /* 0x000fe2000c0008ff */
[----:B------:R-:W-:Y:S01]  /*acd0*/  UMOV UR22, UR6 ;  /* 0x0000000600167c82 */ /* 0x000fe20008000000 */
[----:B------:R-:W-:Y:S01]  /*ace0*/  UIADD3 UR6, UR8, 0x4, URZ ;  /* 0x0000000408067890 */ /* 0x000fe2000fffe03f */
[----:B------:R-:W-:Y:S01]  /*acf0*/  R2UR UR29, R195 ;  /* 0x00000000c31d72ca */ /* 0x000fe200000e0000 */
[----:B------:R-:W-:Y:S01]  /*ad00*/  UMOV UR27, 0x40000040 ;  /* 0x40000040001b7882 */ /* 0x000fe20000000000 */
[----:B------:R-:W-:Y:S01]  /*ad10*/  R2UR UR24, R204 ;  /* 0x00000000cc1872ca */ /* 0x000fe200000e0000 */
[----:B------:R-:W-:Y:S01]  /*ad20*/  UMOV UR43, 0x40000040 ;  /* 0x40000040002b7882 */ /* 0x000fe20000000000 */
[----:B------:R-:W-:Y:S01]  /*ad30*/  R2UR UR25, R205 ;  /* 0x00000000cd1972ca */ /* 0x000fe200000e0000 */
[----:B------:R-:W-:Y:S01]  /*ad40*/  UIADD3 UR46, UR8, 0x1800, URZ ;  /* 0x00001800082e7890 */ /* 0x000fe2000fffe03f */
[----:B------:R-:W-:Y:S01]  /*ad50*/  UMOV UR18, UR6 ;  /* 0x0000000600127c82 */ /* 0x000fe20008000000 */
[----:B------:R-:W-:Y:S01]  /*ad60*/  UIADD3 UR6, UR8, 0x6, URZ ;  /* 0x0000000608067890 */ /* 0x000fe2000fffe03f */
[----:B------:R-:W-:Y:S01]  /*ad70*/  UMOV UR47, 0x40000040 ;  /* 0x40000040002f7882 */ /* 0x000fe20000000000 */
[----:B------:R-:W-:Y:S01]  /*ad80*/  UIADD3 UR50, UR8, 0x1802, URZ ;  /* 0x0000180208327890 */ /* 0x000fe2000fffe03f */
[----:B------:R-:W-:Y:S01]  /*ad90*/  UMOV UR51, 0x40000040 ;  /* 0x4000004000337882 */ /* 0x000fe20000000000 */
[----:B------:R-:W-:Y:S01]  /*ada0*/  UIADD3 UR54, UR8, 0x1804, URZ ;  /* 0x0000180408367890 */ /* 0x000fe2000fffe03f */
[----:B------:R-:W-:Y:S01]  /*adb0*/  UMOV UR55, 0x40000040 ;  /* 0x4000004000377882 */ /* 0x000fe20000000000 */
[----:B------:R-:W-:Y:S01]  /*adc0*/  UIADD3 UR58, UR8, 0x1806, URZ ;  /* 0x00001806083a7890 */ /* 0x000fe2000fffe03f */
[----:B------:R-:W-:Y:S01]  /*add0*/  UMOV UR59, 0x40000040 ;  /* 0x40000040003b7882 */ /* 0x000fe20000000000 */
[----:B------:R-:W-:-:S02]  /*ade0*/  WARPGROUP.DEPBAR.LE gsb0, 0x0 ;  /* 0x00008000000079c5 */ /* 0x000fc40000010000 */
[----:B------:R-:W-:-:S08]  /*adf0*/  WARPGROUP.ARRIVE ;  /* 0x00000000000079c5 */ /* 0x000fd00000000000 */
[----:B------:R-:W-:Y:S01]  /*ae00*/  HGMMA.64x256x16.F32 R24, gdesc[UR20], R24, gsb0 ;  /* 0x03e00000141879f0 */ /* 0x000fe20008000818 */
[----:B------:R-:W-:Y:S01]  /*ae10*/  R2UR UR20, R202 ;  /* 0x00000000ca1472ca */ /* 0x000fe200000e0000 */
[----:B------:R-:W-:Y:S01]  /*ae20*/  UMOV UR23, 0x40000040 ;  /* 0x4000004000177882 */ /* 0x000fe20000000000 */
[----:B------:R-:W-:Y:S01]  /*ae30*/  R2UR UR21, R203 ;  /* 0x00000000cb1572ca */ /* 0x000fe200000e0000 */
[----:B------:R-:W-:Y:S02]  /*ae40*/  WARPGROUP.DEPBAR.LE gsb0, 0x0 ;  /* 0x00008000000079c5 */ /* 0x000fe40000010000 */
[----:B------:R-:W-:-:S15]  /*ae50*/  WARPGROUP.ARRIVE ;  /* 0x00000000000079c5 */ /* 0x000fde0000000000 */
[----:B------:R-:W-:-:S07]  /*ae60*/  NOP ;  /* 0x0000000000007918 */ /* 0x000fce0000000000 */
        /* <DEDUP_REMOVED lines=8> */
[----:B------:R-:W-:Y:S01]  /*aef0*/  UIADD3 UR6, UR8, 0x800, URZ ;  /* 0x0000080008067890 */ /* 0x000fe2000fffe03f */
[----:B------:R-:W-:-:S06]  /*af00*/  R2UR UR7, R215 ;  /* 0x00000000d70772ca */ /* 0x000fcc00000e0000 */
[----:B------:R-:W-:Y:S01]  /*af10*/  UMOV UR14, UR6 ;  /* 0x00000006000e7c82 */ /* 0x000fe20008000000 */
[----:B------:R-:W-:-:S06]  /*af20*/  UIADD3 UR6, UR8, 0x802, URZ ;  /* 0x0000080208067890 */ /* 0x000fcc000fffe03f */
[----:B------:R-:W-:Y:S01]  /*af30*/  ISETP.NE.AND P2, PT, RZ, UR7, PT ;  /* 0x00000007ff007c0c */ /* 0x000fe2000bf45270 */
[----:B------:R-:W-:Y:S01]  /*af40*/  UMOV UR34, UR6 ;  /* 0x0000000600227c82 */ /* 0x000fe20008000000 */
[----:B------:R-:W-:-:S07]  /*af50*/  UIADD3 UR6, UR8, 0x804, URZ ;  /* 0x0000080408067890 */ /* 0x000fce000fffe03f */
[----:B------:R-:W-:Y:S01]  /*af60*/  UMOV UR30, UR6 ;  /* 0x00000006001e7c82 */ /* 0x000fe20008000000 */
[----:B------:R-:W-:-:S07]  /*af70*/  UIADD3 UR6, UR8, 0x806, URZ ;  /* 0x0000080608067890 */ /* 0x000fce000fffe03f */
[----:B------:R-:W-:Y:S01]  /*af80*/  UMOV UR26, UR6 ;  /* 0x00000006001a7c82 */ /* 0x000fe20008000000 */
[----:B------:R-:W-:-:S07]  /*af90*/  UIADD3 UR6, UR8, 0x1000, URZ ;  /* 0x0000100008067890 */ /* 0x000fce000fffe03f */
[----:B------:R-:W-:Y:S01]  /*afa0*/  UMOV UR22, UR6 ;  /* 0x0000000600167c82 */ /* 0x000fe20008000000 */
[----:B------:R-:W-:-:S07]  /*afb0*/  UIADD3 UR6, UR8, 0x1002, URZ ;  /* 0x0000100208067890 */ /* 0x000fce000fffe03f */
[----:B------:R-:W-:Y:S01]  /*afc0*/  UMOV UR18, UR6 ;  /* 0x0000000600127c82 */ /* 0x000fe20008000000 */
[----:B------:R-:W-:Y:S01]  /*afd0*/  UIADD3 UR6, UR8, 0x1004, URZ ;  /* 0x0000100408067890 */ /* 0x000fe2000fffe03f */
[----:B------:R-:W-:Y:S02]  /*afe0*/  WARPGROUP.DEPBAR.LE gsb0, 0x0 ;  /* 0x00008000000079c5 */ /* 0x000fe40000010000 */
[----:B------:R-:W-:-:S06]  /*aff0*/  WARPGROUP.ARRIVE ;  /* 0x00000000000079c5 */ /* 0x000fcc0000000000 */
[----:B------:R-:W-:Y:S01]  /*b000*/  HGMMA.64x256x16.F32 R24, gdesc[UR12], R24, gsb0 ;  /* 0x03e000000c1879f0 */ /* 0x000fe20008000818 */
[----:B------:R-:W-:Y:S01]  /*b010*/  R2UR UR12, R198 ;  /* 0x00000000c60c72ca */ /* 0x000fe200000e0000 */
[----:B------:R-:W-:Y:S01]  /*b020*/  UMOV UR14, UR6 ;  /* 0x00000006000e7c82 */ /* 0x000fe20008000000 */
[----:B------:R-:W-:Y:S01]  /*b030*/  R2UR UR13, R199 ;  /* 0x00000000c70d72ca */ /* 0x000fe200000e0000 */
[----:B------:R-:W-:Y:S01]  /*b040*/  UMOV UR15, 0x40000040 ;  /* 0x40000040000f7882 */ /* 0x000fe20000000000 */
[----:B------:R-:W-:Y:S02]  /*b050*/  WARPGROUP.DEPBAR.LE gsb0, 0x0 ;  /* 0x00008000000079c5 */ /* 0x000fe40000010000 */
[----:B------:R-:W-:-:S15]  /*b060*/  WARPGROUP.ARRIVE ;  /* 0x00000000000079c5 */ /* 0x000fde0000000000 */
[----:B------:R-:W-:-:S06]  /*b070*/  NOP ;  /* 0x0000000000007918 */ /* 0x000fcc0000000000 */
[----:B------:R-:W-:Y:S03]  /*b080*/  HGMMA.64x256x16.F32 R24, gdesc[UR32], R24, gsb0 ;  /* 0x03e00000201879f0 */ /* 0x000fe60008000818 */
[----:B------:R-:W-:Y:S02]  /*b090*/  WARPGROUP.DEPBAR.LE gsb0, 0x0 ;  /* 0x00008000000079c5 */ /* 0x000fe40000010000 */
[----:B------:R-:W-:-:S15]  /*b0a0*/  WARPGROUP.ARRIVE ;  /* 0x00000000000079c5 */ /* 0x000fde0000000000 */
[----:B------:R-:W-:-:S08]  /*b0b0*/  NOP ;  /* 0x0000000000007918 */ /* 0x000fd00000000000 */
        /* <DEDUP_REMOVED lines=38> */
[----:B------:R-:W-:Y:S05]  /*b320*/  @P2 BRA `(.L_x_26) ;  /* 0x0000000000cc2947 */ /* 0x000fea0003800000 */
[----:B------:R-:W-:-:S13]  /*b330*/  ISETP.LT.OR P3, PT, R8, 0x1, !P0 ;  /* 0x000000010800780c */ /* 0x000fda0004761670 */
[----:B------:R-:W-:Y:S05]  /*b340*/  @P3 BRA `(.L_x_27) ;  /* 0x0000000000c03947 */ /* 0x000fea0003800000 */
[----:B-1----:R-:W-:Y:S01]  /*b350*/  IMAD R2, R5, 0x8, R216 ;  /* 0x0000000805027824 */ /* 0x002fe200078e02d8 */
[----:B------:R-:W-:Y:S02]  /*b360*/  SHF.L.U32 R6, R160, 0x1f, RZ ;  /* 0x0000001fa0067819 */ /* 0x000fe400000006ff */
[----:B------:R-:W-:Y:S02]  /*b370*/  ISETP.NE.AND P4, PT, R192, RZ, PT ;  /* 0x000000ffc000720c */ /* 0x000fe40003f85270 */
[----:B------:R-:W1:Y:S02]  /*b380*/  SYNCS.PHASECHK.TRANS64.TRYWAIT P3, [R2+URZ+0x88020], R6 ;  /* 0x08802006020075a7 */ /* 0x000e64000806017f */
[----:B-1----:R-:W-:Y:S09]  /*b390*/  @!P3 BRA `(.L_x_28) ;  /* 0x0000022c009cb947 */ /* 0x002ff20003800000 */
.L_x_93:
[----:B------:R-:W-:Y:S05]  /*b3a0*/  @P4 BRA `(.L_x_29) ;  /* 0x0000000000144947 */ /* 0x000fea0003800000 */
[----:B------:R-:W-:Y:S02]  /*b3b0*/  LOP3.LUT P3, RZ, R217, 0x1f, RZ, 0xc0, !PT ;  /* 0x0000001fd9ff7812 */ /* 0x000fe4000786c0ff */
[----:B-1----:R-:W-:-:S04]  /*b3c0*/  MOV R6, 0x20000 ;  /* 0x0002000000067802 */ /* 0x002fc80000000f00 */
[----:B------:R2:W-:Y:S07]  /*b3d0*/  SYNCS.ARRIVE.TRANS64 RZ, [R2+URZ+0x88000], R6 ;  /* 0x0880000602ff79a7 */ /* 0x0005ee000800003f */
[----:B------:R-:W-:Y:S05]  /*b3e0*/  @!P3 BRA `(.L_x_29) ;  /* 0x000000000004b947 */ /* 0x000fea0003800000 */
[----:B------:R-:W-:Y:S01]  /*b3f0*/  BPT.TRAP 0x1 ;  /* 0x000000040000795c */ /* 0x000fe20000300000 */
.L_x_29:
[----:B------:R-:W-:Y:S01]  /*b400*/  R2UR UR33, R2 ;  /* 0x00000000022172ca */ /* 0x000fe200000e0000 */
[C---:B-12---:R-:W-:Y:S01]  /*b410*/  IMAD R2, R5.reuse, 0x20000, R216 ;  /* 0x0002000005027824 */ /* 0x046fe200078e02d8 */
[----:B------:R-:W-:Y:S01]  /*b420*/  R2UR UR35, R186 ;  /* 0x00000000ba2372ca */ /* 0x000fe200000e0000 */
[----:B------:R-:W-:Y:S01]  /*b430*/  ULDC.64 UR8, c[0x0][0x198] ;  /* 0x0000660000087ab9 */ /* 0x000fe20000000a00 */
[----:B------:R-:W-:Y:S01]  /*b440*/  UMOV UR14, 0x0 ;  /* 0x00000000000e7882 */ /* 0x000fe20000000000 */
[----:B------:R-:W-:Y:S01]  /*b450*/  UIADD3 UR6, UP0, UR8, 0x1f0, URZ ;  /* 0x000001f008067890 */ /* 0x000fe2000ff1e03f */
[----:B------:R-:W-:Y:S01]  /*b460*/  R2UR UR19, R2 ;  /* 0x00000000021372ca */ /* 0x000fe200000e0000 */
[----:B------:R-:W-:Y:S01]  /*b470*/  UMOV UR15, 0x10000000 ;  /* 0x10000000000f7882 */ /* 0x000fe20000000000 */
[----:B------:R-:W-:Y:S01]  /*b480*/  UMOV UR34, URZ ;  /* 0x0000003f00227c82 */ /* 0x000fe20008000000 */
[----:B------:R-:W-:Y:S01]  /*b490*/  UIADD3.X UR7, URZ, UR9, URZ, UP0, !UPT ;  /* 0x000000093f077290 */ /* 0x000fe200087fe43f */
[----:B------:R-:W-:Y:S01]  /*b4a0*/  IADD3 R5, R5, 0x1, RZ ;  /* 0x0000000105057810 */ /* 0x000fe20007ffe0ff */
[----:B------:R-:W-:Y:S01]  /*b4b0*/  UMOV UR10, 0x40 ;  /* 0x00000040000a7882 */ /* 0x000fe20000000000 */
[----:B------:R-:W-:Y:S01]  /*b4c0*/  UMOV UR12, UR36 ;  /* 0x00000024000c7c82 */ /* 0x000fe20008000000 */
[----:B------:R-:W-:Y:S01]  /*b4d0*/  UIADD3 UR33, UR33, 0x88000, URZ ;  /* 0x0008800021217890 */ /* 0x000fe2000fffe03f */
[----:B------:R-:W-:Y:S01]  /*b4e0*/  ISETP.NE.AND P3, PT, R5, 0x4, PT ;  /* 0x000000040500780c */ /* 0x000fe20003f65270 */
[----:B------:R-:W-:Y:S01]  /*b4f0*/  USHF.L.U32 UR35, UR35, 0x8, URZ ;  /* 0x0000000823237899 */ /* 0x000fe2000800063f */
[----:B------:R-:W-:Y:S01]  /*b500*/  UMOV UR13, UR37 ;  /* 0x00000025000d7c82 */ /* 0x000fe20008000000 */
[----:B------:R-:W-:-:S02]  /*b510*/  UMOV UR18, 0x80 ;  /* 0x0000008000127882 */ /* 0x000fc40000000000 */
[----:B------:R-:W-:Y:S01]  /*b520*/  UIADD3 UR32, UR19, 0x8000, URZ ;  /* 0x0000800013207890 */ /* 0x000fe2000fffe03f */
[----:B------:R-:W-:Y:S01]  /*b530*/  SEL R2, RZ, 0x1, P3 ;  /* 0x00000001ff027807 */ /* 0x000fe20001800000 */
[----:B------:R-:W-:Y:S01]  /*b540*/  UIADD3 UR8, UR19, 0x10000, URZ ;  /* 0x0001000013087890 */ /* 0x000fe2000fffe03f */
[----:B------:R-:W-:Y:S01]  /*b550*/  SEL R5, R5, RZ, P3 ;  /* 0x000000ff05057207 */ /* 0x000fe20001800000 */
[----:B------:R-:W-:Y:S01]  /*b560*/  UMOV UR9, UR33 ;  /* 0x0000002100097c82 */ /* 0x000fe20008000000 */
[----:B------:R-:W-:Y:S01]  /*b570*/  UMOV UR11, UR35 ;  /* 0x00000023000b7c82 */ /* 0x000fe20008000000 */
[----:B------:R-:W-:Y:S01]  /*b580*/  UIADD3 UR16, UR19, 0x18000, URZ ;  /* 0x0001800013107890 */ /* 0x000fe2000fffe03f */
[----:B------:R-:W-:Y:S01]  /*b590*/  LOP3.LUT R160, R160, R2, RZ, 0x3c, !PT ;  /* 0x00000002a0a07212 */ /* 0x000fe200078e3cff */
[----:B------:R-:W-:Y:S01]  /*b5a0*/  UMOV UR20, UR36 ;  /* 0x0000002400147c82 */ /* 0x000fe20008000000 */
[----:B------:R-:W-:Y:S01]  /*b5b0*/  UTMALDG.4D [UR32], [UR6], desc[UR14] ;  /* 0x00000e20060075b4 */ /* 0x000fe20008019000 */
[----:B------:R-:W-:Y:S01]  /*b5c0*/  UMOV UR21, UR37 ;  /* 0x0000002500157c82 */ /* 0x000fe20008000000 */
[----:B------:R-:W-:Y:S01]  /*b5d0*/  UMOV UR17, UR33 ;  /* 0x0000002100117c82 */ /* 0x000fe20008000000 */
[----:B------:R1:W-:Y:S02]  /*b5e0*/  UTMALDG.4D [UR8], [UR6], desc[UR14] ;  /* 0x00000e08060075b4 */ /* 0x0003e40008019000 */
[----:B-1----:R-:W-:Y:S01]  /*b5f0*/  UIADD3 UR8, UR19, 0x20000, URZ ;  /* 0x0002000013087890 */ /* 0x002fe2000fffe03f */
[----:B------:R-:W-:-:S02]  /*b600*/  UMOV UR10, 0xc0 ;  /* 0x000000c0000a7882 */ /* 0x000fc40000000000 */
[----:B------:R-:W-:Y:S02]  /*b610*/  UMOV UR19, UR35 ;  /* 0x0000002300137c82 */ /* 0x000fe40008000000 */
[----:B------:R2:W-:Y:S04]  /*b620*/  UTMALDG.4D [UR16], [UR6], desc[UR14] ;  /* 0x00000e10060075b4 */ /* 0x0005e80008019000 */
[----:B------:R2:W-:Y:S02]  /*b630*/  UTMALDG.4D [UR8], [UR6], desc[UR14] ;  /* 0x00000e08060075b4 */ /* 0x0005e40008019000 */
[----:B--2---:R-:W-:Y:S01]  /*b640*/  NOP ;  /* 0x0000000000007918 */ /* 0x004fe20000000000 */
.L_x_27:
[----:B------:R-:W-:-:S07]  /*b650*/  VIADD R8, R8, 0xffffffff ;  /* 0xffffffff08087836 */ /* 0x000fce0000000000 */
.L_x_26:
[----:B------:R-:W-:Y:S01]  /*b660*/  IADD3 R0, R0, 0x1, RZ ;  /* 0x0000000100007810 */ /* 0x000fe20007ffe0ff */
[----:B------:R-:W-:Y:S05]  /*b670*/  WARPSYNC.ALL ;  /* 0x0000000000007948 */ /* 0x000fea0003800000 */
[----:B------:R-:W-:-:S04]  /*b680*/  ISETP.NE.AND P3, PT, R0, 0x4, PT ;  /* 0x000000040000780c */ /* 0x000fc80003f65270 */
[----:B-1----:R-:W-:Y:S02]  /*b690*/  SEL R2, RZ, 0x1, P3 ;  /* 0x00000001ff027807 */ /* 0x002fe40001800000 */
[----:B------:R-:W-:Y:S02]  /*b6a0*/  SEL R187, R0, RZ, P3 ;  /* 0x000000ff00bb7207 */ /* 0x000fe40001800000 */
[----:B------:R-:W-:Y:S02]  /*b6b0*/  LOP3.LUT R189, R10, R2, RZ, 0x3c, !PT ;  /* 0x000000020abd7212 */ /* 0x000fe400078e3cff */
[----:B------:R-:W-:Y:S02]  /*b6c0*/  FMNMX R0, R24, R9, !PT ;  /* 0x0000000918007209 */ /* 0x000fe40007800000 */
[----:B------:R-:W-:Y:S02]  /*b6d0*/  LEA R2, R161, UR61, 0x3 ;  /* 0x0000003da1027c11 */ /* 0x000fe4000f8e18ff */
[----:B------:R-:W-:-:S02]  /*b6e0*/  FMNMX R0, R25, R0, !PT ;  /* 0x0000000019007209 */ /* 0x000fc40007800000 */
[----:B------:R-:W-:Y:S02]  /*b6f0*/  PRMT R2, RZ, 0x654, R2 ;  /* 0x00000654ff027816 */ /* 0x000fe40000000002 */
[----:B------:R-:W-:Y:S02]  /*b700*/  FMNMX R0, R28, R0, !PT ;  /* 0x000000001c007209 */ /* 0x000fe40007800000 */
[----:B------:R1:W-:Y:S01]  /*b710*/  SYNCS.ARRIVE.TRANS64.RED.A1T0 RZ, [R2+URZ], RZ ;  /* 0x000000ff02ff79a7 */ /* 0x0003e2000810043f */
[----:B------:R-:W-:Y:S02]  /*b720*/  R2UR UR6, R161 ;  /* 0x00000000a10672ca */ /* 0x000fe400000e0000 */
[----:B------:R-:W-:-:S04]  /*b730*/  FMNMX R0, R29, R0, !PT ;  /* 0x000000001d007209 */ /* 0x000fc80007800000 */
[----:B------:R-:W-:Y:S02]  /*b740*/  FMNMX R0, R32, R0, !PT ;  /* 0x0000000020007209 */ /* 0x000fe40007800000 */
[----:B-1----:R-:W-:Y:S02]  /*b750*/  SHF.L.U32 R2, R189, 0x1f, RZ ;  /* 0x0000001fbd027819 */ /* 0x002fe400000006ff */
[----:B------:R-:W-:-:S03]  /*b760*/  FMNMX R0, R33, R0, !PT ;  /* 0x0000000021007209 */ /* 0x000fc60007800000 */
[----:B------:R-:W-:Y:S01]  /*b770*/  UIADD3 UR6, UR6, 0x1, URZ ;  /* 0x0000000106067890 */ /* 0x000fe2000fffe03f */
        /* <DEDUP_REMOVED lines=115> */
[----:B------:R-:W-:-:S04]  /*beb0*/  FMNMX R0, R139, R0, !PT ;  /* 0x000000008b007209 */ /* 0x000fc80007800000 */
[----:B------:R-:W-:Y:S02]  /*bec0*/  FMNMX R6, R142, R0, !PT ;  /* 0x000000008e067209 */ /* 0x000fe40007800000 */
[----:B------:R-:W1:Y:S02]  /*bed0*/  SHFL.BFLY PT, R0, R7, 0x1, 0x1f ;  /* 0x0c201f0007007f89 */ /* 0x000e6400000e0000 */
[----:B------:R-:W-:-:S04]  /*bee0*/  FMNMX R6, R143, R6, !PT ;  /* 0x000000068f067209 */ /* 0x000fc80007800000 */
[----:B------:R-:W-:-:S04]  /*bef0*/  FMNMX R6, R146, R6, !PT ;  /* 0x0000000692067209 */ /* 0x000fc80007800000 */
[----:B------:R-:W-:-:S04]  /*bf00*/  FMNMX R6, R147, R6, !PT ;  /* 0x0000000693067209 */ /* 0x000fc80007800000 */
[----:B------:R-:W-:-:S04]  /*bf10*/  FMNMX R6, R150, R6, !PT ;  /* 0x0000000696067209 */ /* 0x000fc80007800000 */
[----:B------:R-:W-:Y:S02]  /*bf20*/  FMNMX R6, R151, R6, !PT ;  /* 0x0000000697067209 */ /* 0x000fe40007800000 */
[----:B-1----:R-:W-:-:S03]  /*bf30*/  FMNMX R7, R7, R0, !PT ;  /* 0x0000000007077209 */ /* 0x002fc60007800000 */
[----:B------:R-:W1:Y:S02]  /*bf40*/  SHFL.BFLY PT, R0, R6, 0x1, 0x1f ;  /* 0x0c201f0006007f89 */ /* 0x000e6400000e0000 */
[----:B-1----:R-:W-:Y:S02]  /*bf50*/  FMNMX R6, R6, R0, !PT ;  /* 0x0000000006067209 */ /* 0x002fe40007800000 */
[----:B------:R-:W1:Y:S02]  /*bf60*/  SHFL.BFLY PT, R0, R7, 0x2, 0x1f ;  /* 0x0c401f0007007f89 */ /* 0x000e6400000e0000 */
[----:B-1----:R-:W-:Y:S02]  /*bf70*/  FMNMX R7, R7, R0, !PT ;  /* 0x0000000007077209 */ /* 0x002fe40007800000 */
[----:B------:R-:W1:Y:S02]  /*bf80*/  SHFL.BFLY PT, R0, R6, 0x2, 0x1f ;  /* 0x0c401f0006007f89 */ /* 0x000e6400000e0000 */
[----:B-1----:R-:W-:Y:S01]  /*bf90*/  FMNMX R6, R6, R0, !PT ;  /* 0x0000000006067209 */ /* 0x002fe20007800000 */
[----:B------:R-:W-:-:S04]  /*bfa0*/  IMAD R0, R187, 0x8, R216 ;  /* 0x00000008bb007824 */ /* 0x000fc800078e02d8 */
[----:B------:R-:W1:Y:S02]  /*bfb0*/  SYNCS.PHASECHK.TRANS64.TRYWAIT P3, [R0+URZ+0x88000], R2 ;  /* 0x08800002000075a7 */ /* 0x000e64000806017f */
[----:B-1----:R-:W-:Y:S05]  /*bfc0*/  @!P3 BRA `(.L_x_30) ;  /* 0x0000022000a4b947 */ /* 0x002fea0003800000 */
.L_x_94:
[----:B------:R-:W2:Y:S04]  /*bfd0*/  LDL.LU R244, [R1+0x8] ;  /* 0x0000080001f47983 */ /* 0x000ea80000300800 */
[----:B------:R-:W3:Y:S04]  /*bfe0*/  LDL.LU R243, [R1+0xc] ;  /* 0x00000c0001f37983 */ /* 0x000ee80000300800 */
        /* <DEDUP_REMOVED lines=61> */
[----:B------:R-:W4:Y:S01]  /*c3c0*/  LDL.LU R11, [R1+0x1fc] ;  /* 0x0001fc00010b7983 */ /* 0x000f220000300800 */
[----:B------:R-:W-:-:S02]  /*c3d0*/  FSETP.NEU.AND P3, PT, R6, -INF , PT ;  /* 0xff8000000600780b */ /* 0x000fc40003f6d000 */
[----:B------:R-:W-:Y:S01]  /*c3e0*/  R2UR UR7, R193 ;  /* 0x00000000c10772ca */ /* 0x000fe200000e0000 */
[----:B------:R-:W-:Y:S01]  /*c3f0*/  STL [R1+0x8c4], R62 ;  /* 0x0008c43e01007387 */ /* 0x000fe20000100800 */
[----:B-1----:R-:W-:Y:S02]  /*c400*/  FSEL R0, R6, RZ, P3 ;  /* 0x000000ff06007208 */ /* 0x002fe40001800000 */
[----:B------:R-:W-:Y:S01]  /*c410*/  FSETP.NEU.AND P3, PT, R7, -INF , PT ;  /* 0xff8000000700780b */ /* 0x000fe20003f6d000 */
[----:B------:R-:W-:Y:S01]  /*c420*/  STL [R1+0x8c0], R63 ;  /* 0x0008c03f01007387 */ /* 0x000fe20000100800 */
[----:B------:R-:W-:Y:S01]  /*c430*/  R2UR UR8, R187 ;  /* 0x00000000bb0872ca */ /* 0x000fe200000e0000 */
[C---:B------:R-:W-:Y:S01]  /*c440*/  FADD R2, -R0.reuse, R3 ;  /* 0x0000000300027221 */ /* 0x040fe20000000100 */
[----:B------:R-:W-:Y:S01]  /*c450*/  FMUL R3, R0, UR38 ;  /* 0x0000002600037c20 */ /* 0x000fe20008400000 */
[----:B------:R-:W-:Y:S02]  /*c460*/  STL [R1+0x8bc], R56 ;  /* 0x0008bc3801007387 */ /* 0x000fe40000100800 */
[----:B------:R-:W-:Y:S01]  /*c470*/  FMUL R0, R2, UR38 ;  /* 0x0000002602007c20 */ /* 0x000fe20008400000 */
[----:B------:R-:W-:Y:S01]  /*c480*/  FSEL R2, R7, RZ, P3 ;  /* 0x000000ff07027208 */ /* 0x000fe20001800000 */
[----:B------:R-:W-:Y:S01]  /*c490*/  STL [R1+0x8b8], R57 ;  /* 0x0008b83901007387 */ /* 0x000fe20000100800 */
[--C-:B------:R-:W-:Y:S01]  /*c4a0*/  FFMA R30, R30, UR38, -R3.reuse ;  /* 0x000000261e1e7c23 */ /* 0x100fe20008000803 */
[----:B------:R-:W-:Y:S01]  /*c4b0*/  FFMA R26, R26, UR38, -R3 ;  /* 0x000000261a1a7c23 */ /* 0x000fe20008000803 */
[----:B------:R-:W-:Y:S01]  /*c4c0*/  FSETP.GEU.AND P4, PT, R0, -126, PT ;  /* 0xc2fc00000000780b */ /* 0x000fe20003f8e000 */
[----:B------:R-:W-:Y:S01]  /*c4d0*/  STL [R1+0x8b4], R60 ;  /* 0x0008b43c01007387 */ /* 0x000fe20000100800 */
[C---:B------:R-:W-:Y:S01]  /*c4e0*/  FADD R9, -R2.reuse, R9 ;  /* 0x0000000902097221 */ /* 0x040fe20000000100 */
[----:B------:R-:W-:Y:S01]  /*c4f0*/  FMUL R2, R2, UR38 ;  /* 0x0000002602027c20 */ /* 0x000fe20008400000 */
[----:B------:R-:W-:Y:S01]  /*c500*/  FSETP.GEU.AND P3, PT, R30, -126, PT ;  /* 0xc2fc00001e00780b */ /* 0x000fe20003f6e000 */
[----:B------:R-:W-:Y:S01]  /*c510*/  STL [R1+0x8b0], R61 ;  /* 0x0008b03d01007387 */ /* 0x000fe20000100800 */
[----:B------:R-:W-:Y:S01]  /*c520*/  FSETP.GEU.AND P5, PT, R26, -126, PT ;  /* 0xc2fc00001a00780b */ /* 0x000fe20003fae000 */
[--C-:B------:R-:W-:Y:S01]  /*c530*/  FFMA R24, R24, UR38, -R2.reuse ;  /* 0x0000002618187c23 */ /* 0x100fe20008000802 */
[--C-:B------:R-:W-:Y:S01]  /*c540*/  FFMA R28, R28, UR38, -R2.reuse ;  /* 0x000000261c1c7c23 */ /* 0x100fe20008000802 */
[----:B------:R-:W-:Y:S01]  /*c550*/  STL [R1+0x8ac], R142 ;  /* 0x0008ac8e01007387 */ /* 0x000fe20000100800 */
[--C-:B------:R-:W-:Y:S01]  /*c560*/  FFMA R29, R29, UR38, -R2.reuse ;  /* 0x000000261d1d7c23 */ /* 0x100fe20008000802 */
[----:B------:R-:W-:Y:S01]  /*c570*/  FMUL R9, R9, UR38 ;  /* 0x0000002609097c20 */ /* 0x000fe20008400000 */
[--C-:B------:R-:W-:Y:S01]  /*c580*/  FFMA R27, R27, UR38, -R3.reuse ;  /* 0x000000261b1b7c23 */ /* 0x100fe20008000803 */
[----:B------:R-:W-:Y:S01]  /*c590*/  STL [R1+0x8a8], R143 ;  /* 0x0008a88f01007387 */ /* 0x000fe20000100800 */
[----:B------:R-:W-:Y:S01]  /*c5a0*/  @!P4 FMUL R0, R0, 0.5 ;  /* 0x3f0000000000c820 */ /* 0x000fe20000400000 */
[----:B------:R-:W-:Y:S01]  /*c5b0*/  FFMA R31, R31, UR38, -R3 ;  /* 0x000000261f1f7c23 */ /* 0x000fe20008000803 */
[----:B------:R-:W-:Y:S01]  /*c5c0*/  FFMA R25, R25, UR38, -R2 ;  /* 0x0000002619197c23 */ /* 0x000fe20008000802 */
[----:B------:R-:W-:Y:S01]  /*c5d0*/  STL [R1+0x8a4], R140 ;  /* 0x0008a48c01007387 */ /* 0x000fe20000100800 */
[----:B------:R-:W-:Y:S01]  /*c5e0*/  @!P3 FMUL R30, R30, 0.5 ;  /* 0x3f0000001e1eb820 */ /* 0x000fe20000400000 */
[----:B------:R-:W-:Y:S01]  /*c5f0*/  @!P5 FMUL R26, R26, 0.5 ;  /* 0x3f0000001a1ad820 */ /* 0x000fe20000400000 */
[----:B------:R-:W1:Y:S01]  /*c600*/  MUFU.EX2 R0, R0 ;  /* 0x0000000000007308 */ /* 0x000e620000000800 */
[----:B------:R-:W-:Y:S01]  /*c610*/  STL [R1+0x8a0], R141 ;  /* 0x0008a08d01007387 */ /* 0x000fe20000100800 */
[----:B------:R-:W-:-:S03]  /*c620*/  FSETP.GEU.AND P6, PT, R27, -126, PT ;  /* 0xc2fc00001b00780b */ /* 0x000fc60003fce000 */
[----:B------:R-:W-:Y:S03]  /*c630*/  STL [R1+0x89c], R138 ;  /* 0x00089c8a01007387 */ /* 0x000fe60000100800 */
[----:B------:R-:W4:Y:S01]  /*c640*/  MUFU.EX2 R185, R30 ;  /* 0x0000001e00b97308 */ /* 0x000f220000000800 */
[----:B------:R-:W-:Y:S04]  /*c650*/  STL [R1+0x898], R139 ;  /* 0x0008988b01007387 */ /* 0x000fe80000100800 */
[----:B------:R-:W-:Y:S02]  /*c660*/  STL [R1+0x894], R136 ;  /* 0x0008948801007387 */ /* 0x000fe40000100800 */
[----:B------:R-:W-:Y:S01]  /*c670*/  @!P6 FMUL R27, R27, 0.5 ;  /* 0x3f0000001b1be820 */ /* 0x000fe20000400000 */
[----:B------:R-:W4:Y:S01]  /*c680*/  MUFU.EX2 R26, R26 ;  /* 0x0000001a001a7308 */ /* 0x000f220000000800 */
[----:B------:R-:W-:Y:S01]  /*c690*/  STL [R1+0x890], R137 ;  /* 0x0008908901007387 */ /* 0x000fe20000100800 */
[----:B-1----:R-:W-:Y:S01]  /*c6a0*/  @!P4 FMUL R0, R0, R0 ;  /* 0x000000000000c220 */ /* 0x002fe20000400000 */
[----:B------:R-:W-:-:S02]  /*c6b0*/  FSETP.GEU.AND P4, PT, R24, -126, PT ;  /* 0xc2fc00001800780b */ /* 0x000fc40003f8e000 */
[----:B------:R-:W-:Y:S01]  /*c6c0*/  STL [R1+0x88c], R134 ;  /* 0x00088c8601007387 */ /* 0x000fe20000100800 */
[-C--:B--2---:R-:W-:Y:S01]  /*c6d0*/  FMUL R244, R244, R0.reuse ;  /* 0x00000000f4f47220 */ /* 0x084fe20000400000 */
[-C--:B---3--:R-:W-:Y:S01]  /*c6e0*/  FMUL R243, R243, R0.reuse ;  /* 0x00000000f3f37220 */ /* 0x088fe20000400000 */
[-C--:B----4-:R-:W-:Y:S01]  /*c6f0*/  FMUL R242, R242, R0.reuse ;  /* 0x00000000f2f27220 */ /* 0x090fe20000400000 */
[----:B------:R-:W-:Y:S01]  /*c700*/  STL [R1+0x888], R135 ;  /* 0x0008888701007387 */ /* 0x000fe20000100800 */
[-C--:B------:R-:W-:Y:S01]  /*c710*/  FMUL R241, R241, R0.reuse ;  /* 0x00000000f1f17220 */ /* 0x080fe20000400000 */
[-C--:B------:R-:W-:Y:S01]  /*c720*/  FMUL R240, R240, R0.reuse ;  /* 0x00000000f0f07220 */ /* 0x080fe20000400000 */
[----:B------:R-:W-:Y:S01]  /*c730*/  @!P3 FMUL R185, R185, R185 ;  /* 0x000000b9b9b9b220 */ /* 0x000fe20000400000 */
[----:B------:R-:W-:Y:S01]  /*c740*/  STL [R1+0x884], R132 ;  /* 0x0008848401007387 */ /* 0x000fe20000100800 */
[-C--:B------:R-:W-:Y:S01]  /*c750*/  FMUL R239, R239, R0.reuse ;  /* 0x00000000efef7220 */ /* 0x080fe20000400000 */
[----:B------:R-:W-:Y:S01]  /*c760*/  FSETP.GEU.AND P3, PT, R28, -126, PT ;  /* 0xc2fc00001c00780b */ /* 0x000fe20003f6e000 */
[----:B------:R-:W-:Y:S01]  /*c770*/  @!P4 FMUL R24, R24, 0.5 ;  /* 0x3f0000001818c820 */ /* 0x000fe20000400000 */
[----:B------:R-:W-:Y:S01]  /*c780*/  STL [R1+0x880], R133 ;  /* 0x0008808501007387 */ /* 0x000fe20000100800 */
[----:B------:R-:W-:Y:S01]  /*c790*/  FMUL R238, R238, R0 ;  /* 0x00000000eeee7220 */ /* 0x000fe20000400000 */
[----:B------:R-:W-:Y:S01]  /*c7a0*/  @!P5 FMUL R26, R26, R26 ;  /* 0x0000001a1a1ad220 */ /* 0x000fe20000400000 */
[----:B------:R-:W1:Y:S01]  /*c7b0*/  MUFU.EX2 R156, R24 ;  /* 0x00000018009c7308 */ /* 0x000e620000000800 */
[----:B------:R-:W-:Y:S01]  /*c7c0*/  STL [R1+0x87c], R130 ;  /* 0x00087c8201007387 */ /* 0x000fe20000100800 */
[----:B------:R-:W-:Y:S01]  /*c7d0*/  FMUL R237, R237, R0 ;  /* 0x00000000eded7220 */ /* 0x000fe20000400000 */
[----:B------:R-:W-:Y:S01]  /*c7e0*/  FSETP.GEU.AND P5, PT, R9, -126, PT ;  /* 0xc2fc00000900780b */ /* 0x000fe20003fae000 */
[----:B------:R-:W-:Y:S01]  /*c7f0*/  FFMA R10, R0, R16, R26 ;  /* 0x00000010000a7223 */ /* 0x000fe2000000001a */
[----:B------:R-:W-:Y:S01]  /*c800*/  STL [R1+0x878], R131 ;  /* 0x0008788301007387 */ /* 0x000fe20000100800 */
[----:B------:R-:W-:-:S02]  /*c810*/  FMUL R236, R236, R0 ;  /* 0x00000000ecec7220 */ /* 0x000fc40000400000 */
[----:B------:R-:W-:Y:S01]  /*c820*/  @!P3 FMUL R28, R28, 0.5 ;  /* 0x3f0000001c1cb820 */ /* 0x000fe20000400000 */
[----:B------:R-:W-:Y:S01]  /*c830*/  STL [R1+0x874], R128 ;  /* 0x0008748001007387 */ /* 0x000fe20000100800 */
[-C--:B------:R-:W-:Y:S01]  /*c840*/  FMUL R235, R235, R0.reuse ;  /* 0x00000000ebeb7220 */ /* 0x080fe20000400000 */
[----:B------:R-:W2:Y:S02]  /*c850*/  MUFU.EX2 R157, R27 ;  /* 0x0000001b009d7308 */ /* 0x000ea40000000800 */
[----:B------:R-:W-:Y:S01]  /*c860*/  STL [R1+0x870], R129 ;  /* 0x0008708101007387 */ /* 0x000fe20000100800 */
[-C--:B------:R-:W-:Y:S02]  /*c870*/  FMUL R234, R234, R0.reuse ;  /* 0x00000000eaea7220 */ /* 0x080fe40000400000 */
[----:B------:R-:W-:Y:S01]  /*c880*/  @!P5 FMUL R9, R9, 0.5 ;  /* 0x3f0000000909d820 */ /* 0x000fe20000400000 */
[----:B------:R-:W-:Y:S01]  /*c890*/  STL [R1+0x86c], R126 ;  /* 0x00086c7e01007387 */ /* 0x000fe20000100800 */
[----:B------:R-:W-:Y:S01]  /*c8a0*/  FMUL R233, R233, R0 ;  /* 0x00000000e9e97220 */ /* 0x000fe20000400000 */
[----:B-1----:R-:W-:Y:S01]  /*c8b0*/  @!P4 FMUL R156, R156, R156 ;  /* 0x0000009c9c9cc220 */ /* 0x002fe20000400000 */
[----:B------:R-:W-:Y:S01]  /*c8c0*/  FSETP.GEU.AND P4, PT, R29, -126, PT ;  /* 0xc2fc00001d00780b */ /* 0x000fe20003f8e000 */
[----:B------:R-:W-:Y:S01]  /*c8d0*/  STL [R1+0x868], R127 ;  /* 0x0008687f01007387 */ /* 0x000fe20000100800 */
[-C--:B------:R-:W-:Y:S01]  /*c8e0*/  FMUL R232, R232, R0.reuse ;  /* 0x00000000e8e87220 */ /* 0x080fe20000400000 */
[----:B------:R-:W-:Y:S02]  /*c8f0*/  MUFU.EX2 R182, R28 ;  /* 0x0000001c00b67308 */ /* 0x000fe40000000800 */
[----:B------:R-:W-:Y:S01]  /*c900*/  STL [R1+0x864], R124 ;  /* 0x0008647c01007387 */ /* 0x000fe20000100800 */
[----:B------:R-:W-:Y:S01]  /*c910*/  FMUL R231, R231, R0 ;  /* 0x00000000e7e77220 */ /* 0x000fe20000400000 */
[----:B--2---:R-:W-:-:S02]  /*c920*/  @!P6 FMUL R157, R157, R157 ;  /* 0x0000009d9d9de220 */ /* 0x004fc40000400000 */
[----:B------:R-:W-:Y:S01]  /*c930*/  STL [R1+0x860], R125 ;  /* 0x0008607d01007387 */ /* 0x000fe20000100800 */
[-C--:B------:R-:W-:Y:S01]  /*c940*/  FMUL R230, R230, R0.reuse ;  /* 0x00000000e6e67220 */ /* 0x080fe20000400000 */
[----:B------:R-:W-:Y:S02]  /*c950*/  FSETP.GEU.AND P6, PT, R25, -126, PT ;  /* 0xc2fc00001900780b */ /* 0x000fe40003fce000 */
[----:B------:R-:W-:Y:S01]  /*c960*/  STL [R1+0x85c], R122 ;  /* 0x00085c7a01007387 */ /* 0x000fe20000100800 */
[-C--:B------:R-:W-:Y:S01]  /*c970*/  FMUL R229, R229, R0.reuse ;  /* 0x00000000e5e57220 */ /* 0x080fe20000400000 */
[----:B------:R-:W-:Y:S02]  /*c980*/  @!P4 FMUL R29, R29, 0.5 ;  /* 0x3f0000001d1dc820 */ /* 0x000fe40000400000 */
[----:B------:R-:W-:Y:S01]  /*c990*/  STL [R1+0x858], R123 ;  /* 0x0008587b01007387 */ /* 0x000fe20000100800 */
[-C--:B------:R-:W-:Y:S01]  /*c9a0*/  FMUL R228, R228, R0.reuse ;  /* 0x00000000e4e47220 */ /* 0x080fe20000400000 */
[----:B------:R-:W-:Y:S02]  /*c9b0*/  MUFU.EX2 R181, R29 ;  /* 0x0000001d00b57308 */ /* 0x000fe40000000800 */
[----:B------:R-:W-:Y:S01]  /*c9c0*/  STL [R1+0x854], R120 ;  /* 0x0008547801007387 */ /* 0x000fe20000100800 */
[----:B------:R-:W-:-:S02]  /*c9d0*/  FMUL R227, R227, R0 ;  /* 0x00000000e3e37220 */ /* 0x000fc40000400000 */
[----:B------:R-:W-:Y:S01]  /*c9e0*/  @!P6 FMUL R25, R25, 0.5 ;  /* 0x3f0000001919e820 */ /* 0x000fe20000400000 */
[----:B------:R-:W-:Y:S01]  /*c9f0*/  STL [R1+0x850], R121 ;  /* 0x0008507901007387 */ /* 0x000fe20000100800 */
[-C--:B------:R-:W-:Y:S02]  /*ca00*/  FMUL R226, R226, R0.reuse ;  /* 0x00000000e2e27220 */ /* 0x080fe40000400000 */
[----:B------:R-:W-:Y:S01]  /*ca10*/  MUFU.EX2 R183, R25 ;  /* 0x0000001900b77308 */ /* 0x000fe20000000800 */
[----:B------:R-:W-:Y:S01]  /*ca20*/  STL [R1+0x84c], R66 ;  /* 0x00084c4201007387 */ /* 0x000fe20000100800 */
[----:B------:R-:W-:-:S03]  /*ca30*/  FMUL R225, R225, R0 ;  /* 0x00000000e1e17220 */ /* 0x000fc60000400000 */
        /* <DEDUP_REMOVED lines=87> */
[----:B------:R-:W-:Y:S02]  /*cfb0*/  FMUL R11, R11, R0 ;  /* 0x000000000b0b7220 */ /* 0x000fe40000400000 */
[----:B------:R-:W1:Y:S01]  /*cfc0*/  MUFU.EX2 R0, R9 ;  /* 0x0000000900007308 */ /* 0x000e620000000800 */
[----:B------:R-:W-:Y:S04]  /*cfd0*/  STL [R1+0x798], R105 ;  /* 0x0007986901007387 */ /* 0x000fe80000100800 */
[----:B------:R-:W-:Y:S04]  /*cfe0*/  STL [R1+0x794], R108 ;  /* 0x0007946c01007387 */ /* 0x000fe80000100800 */
[----:B------:R-:W-:Y:S04]  /*cff0*/  STL [R1+0x790], R109 ;  /* 0x0007906d01007387 */ /* 0x000fe80000100800 */
[----:B------:R-:W-:Y:S04]  /*d000*/  STL [R1+0x78c], R114 ;  /* 0x00078c7201007387 */ /* 0x000fe80000100800 */
[----:B------:R-:W-:Y:S01]  /*d010*/  STL [R1+0x788], R115 ;  /* 0x0007887301007387 */ /* 0x000fe20000100800 */
[----:B-1----:R-:W-:Y:S01]  /*d020*/  @!P5 FMUL R0, R0, R0 ;  /* 0x000000000000d220 */ /* 0x002fe20000400000 */
[----:B------:R-:W-:-:S02]  /*d030*/  FSETP.GEU.AND P5, PT, R31, -126, PT ;  /* 0xc2fc00001f00780b */ /* 0x000fc40003fae000 */
[----:B------:R-:W-:Y:S04]  /*d040*/  STL [R1+0x784], R118 ;  /* 0x0007847601007387 */ /* 0x000fe80000100800 */
[----:B------:R-:W-:Y:S04]  /*d050*/  STL [R1+0x780], R119 ;  /* 0x0007807701007387 */ /* 0x000fe80000100800 */
[----:B------:R-:W-:Y:S03]  /*d060*/  STL [R1+0x77c], R112 ;  /* 0x00077c7001007387 */ /* 0x000fe60000100800 */
[----:B------:R-:W-:Y:S01]  /*d070*/  @!P5 FMUL R31, R31, 0.5 ;  /* 0x3f0000001f1fd820 */ /* 0x000fe20000400000 */
[----:B------:R-:W-:Y:S03]  /*d080*/  STL [R1+0x778], R113 ;  /* 0x0007787101007387 */ /* 0x000fe60000100800 */
[----:B------:R-:W1:Y:S01]  /*d090*/  MUFU.EX2 R184, R31 ;  /* 0x0000001f00b87308 */ /* 0x000e620000000800 */
        /* <DEDUP_REMOVED lines=122> */
[----:B------:R-:W3:Y:S04]  /*d840*/  LDL.LU.64 R28, [R1] ;  /* 0x00000000011c7983 */ /* 0x000ee80000300a00 */
[----:B--2---:R-:W2:Y:S04]  /*d850*/  LDL.LU.64 R32, [R1+0x10] ;  /* 0x0000100001207983 */ /* 0x004ea80000300a00 */
        /* <DEDUP_REMOVED lines=30> */
[----:B-1----:R-:W-:Y:S01]  /*da40*/  @!P5 FMUL R184, R184, R184 ;  /* 0x000000b8b8b8d220 */ /* 0x002fe20000400000 */
[----:B------:R-:W-:Y:S01]  /*da50*/  @!P6 FMUL R183, R183, R183 ;  /* 0x000000b7b7b7e220 */ /* 0x000fe20000400000 */
[----:B------:R-:W-:Y:S01]  /*da60*/  @!P3 FMUL R182, R182, R182 ;  /* 0x000000b6b6b6b220 */ /* 0x000fe20000400000 */
[----:B------:R-:W-:Y:S01]  /*da70*/  @!P4 FMUL R181, R181, R181 ;  /* 0x000000b5b5b5c220 */ /* 0x000fe20000400000 */
        /* <DEDUP_REMOVED lines=64> */
[----:B------:R-:W-:Y:S01]  /*de80*/  FFMA R191, R0, R18, R156 ;  /* 0x0000001200bf7223 */ /* 0x000fe2000000009c */
[----:B------:R-:W-:Y:S01]  /*de90*/  FADD R190, R10, R157 ;  /* 0x0000009d0abe7221 */ /* 0x000fe20000000000 */
[----:B------:R-:W-:Y:S01]  /*dea0*/  F2FP.F16.F32.PACK_AB R157, R157, R26 ;  /* 0x0000001a9d9d723e */ /* 0x000fe200000000ff */
[----:B------:R-:W-:Y:S01]  /*deb0*/  ULEA UR8, UR8, UR7, 0xd ;  /* 0x0000000708087291 */ /* 0x000fe2000f8e683f */
[----:B------:R-:W-:Y:S01]  /*dec0*/  F2FP.F16.F32.PACK_AB R156, R183, R156 ;  /* 0x0000009cb79c723e */ /* 0x000fe200000000ff */
[----:B------:R-:W-:Y:S01]  /*ded0*/  UMOV UR11, 0x40000040 ;  /* 0x40000040000b7882 */ /* 0x000fe20000000000 */
[----:B------:R-:W-:-:S02]  /*dee0*/  F2FP.F16.F32.PACK_AB R159, R184, R185 ;  /* 0x000000b9b89f723e */ /* 0x000fc400000000ff */
[----:B------:R-:W-:Y:S02]  /*def0*/  F2FP.F16.F32.PACK_AB R158, R181, R182 ;  /* 0x000000b6b59e723e */ /* 0x000fe400000000ff */
[----:B------:R-:W-:Y:S01]  /*df00*/  UMOV UR10, UR8 ;  /* 0x00000008000a7c82 */ /* 0x000fe20008000000 */
[-C--:B---3--:R-:W-:Y:S01]  /*df10*/  FMUL R28, R28, R0.reuse ;  /* 0x000000001c1c7220 */ /* 0x088fe20000400000 */
[-C--:B------:R-:W-:Y:S01]  /*df20*/  FMUL R29, R29, R0.reuse ;  /* 0x000000001d1d7220 */ /* 0x080fe20000400000 */
[-C--:B--2---:R-:W-:Y:S01]  /*df30*/  FMUL R32, R32, R0.reuse ;  /* 0x0000000020207220 */ /* 0x084fe20000400000 */
[-C--:B------:R-:W-:Y:S01]  /*df40*/  FMUL R33, R33, R0.reuse ;  /* 0x0000000021217220 */ /* 0x080fe20000400000 */
[-C--:B----4-:R-:W-:Y:S01]  /*df50*/  FMUL R36, R36, R0.reuse ;  /* 0x0000000024247220 */ /* 0x090fe20000400000 */
[-C--:B------:R-:W-:Y:S01]  /*df60*/  FMUL R37, R37, R0.reuse ;  /* 0x0000000025257220 */ /* 0x080fe20000400000 */
        /* <DEDUP_REMOVED lines=57> */
[----:B------:R-:W-:-:S06]  /*e300*/  FMUL R153, R153, R0 ;  /* 0x0000000099997220 */ /* 0x000fcc0000400000 */
        /* <DEDUP_REMOVED lines=67> */
[----:B-1----:R-:W2:Y:S04]  /*e740*/  LDL.LU.64 R58, [R1+0xa48] ;  /* 0x000a4800013a7983 */ /* 0x002ea80000300a00 */
[----:B------:R-:W3:Y:S04]  /*e750*/  LDL.LU.64 R54, [R1+0xa40] ;  /* 0x000a400001367983 */ /* 0x000ee80000300a00 */
        /* <DEDUP_REMOVED lines=11> */
[----:B--2---:R-:W-:Y:S04]  /*e810*/  STL.64 [R1+0x9e0], R58 ;  /* 0x0009e03a01007387 */ /* 0x004fe80000100a00 */
[----:B---3--:R-:W-:Y:S04]  /*e820*/  STL.64 [R1+0x9d8], R54 ;  /* 0x0009d83601007387 */ /* 0x008fe80000100a00 */
[----:B----4-:R-:W-:Y:S04]  /*e830*/  STL.64 [R1+0x9d0], R52 ;  /* 0x0009d03401007387 */ /* 0x010fe80000100a00 */
[----:B------:R-:W-:Y:S04]  /*e840*/  STL.64 [R1+0x9c8], R50 ;  /* 0x0009c83201007387 */ /* 0x000fe80000100a00 */
[----:B------:R-:W-:Y:S04]  /*e850*/  STL.64 [R1+0x9c0], R48 ;  /* 0x0009c03001007387 */ /* 0x000fe80000100a00 */
[----:B------:R-:W-:Y:S04]  /*e860*/  STL.64 [R1+0x9b8], R46 ;  /* 0x0009b82e01007387 */ /* 0x000fe80000100a00 */
[----:B------:R-:W-:Y:S04]  /*e870*/  STL.64 [R1+0x9b0], R44 ;  /* 0x0009b02c01007387 */ /* 0x000fe80000100a00 */
[----:B------:R-:W-:Y:S04]  /*e880*/  STL.64 [R1+0x9a8], R42 ;  /* 0x0009a82a01007387 */ /* 0x000fe80000100a00 */
[----:B------:R1:W-:Y:S01]  /*e890*/  STL.64 [R1+0x9a0], R40 ;  /* 0x0009a02801007387 */ /* 0x0003e20000100a00 */
[--C-:B------:R-:W-:Y:S01]  /*e8a0*/  FFMA R38, R38, UR38, -R3.reuse ;  /* 0x0000002626267c23 */ /* 0x100fe20008000803 */
[----:B------:R-:W-:-:S02]  /*e8b0*/  FFMA R39, R39, UR38, -R3 ;  /* 0x0000002627277c23 */ /* 0x000fc40008000803 */
[----:B------:R-:W2:Y:S01]  /*e8c0*/  LDL.LU.64 R4, [R1] ;  /* 0x0000000001047983 */ /* 0x000ea20000300a00 */
[--C-:B------:R-:W-:Y:S01]  /*e8d0*/  FFMA R36, R36, UR38, -R2.reuse ;  /* 0x0000002624247c23 */ /* 0x100fe20008000802 */
[----:B------:R-:W-:Y:S01]  /*e8e0*/  FSETP.GEU.AND P6, PT, R38, -126, PT ;  /* 0xc2fc00002600780b */ /* 0x000fe20003fce000 */
[--C-:B------:R-:W-:Y:S01]  /*e8f0*/  FFMA R37, R37, UR38, -R2.reuse ;  /* 0x0000002625257c23 */ /* 0x100fe20008000802 */
[----:B------:R-:W-:Y:S01]  /*e900*/  FSETP.GEU.AND P5, PT, R39, -126, PT ;  /* 0xc2fc00002700780b */ /* 0x000fe20003fae000 */
[--C-:B------:R-:W-:Y:S01]  /*e910*/  FFMA R34, R34, UR38, -R3.reuse ;  /* 0x0000002622227c23 */ /* 0x100fe20008000803 */
[----:B------:R-:W-:Y:S01]  /*e920*/  FFMA R35, R35, UR38, -R3 ;  /* 0x0000002623237c23 */ /* 0x000fe20008000803 */
[----:B------:R-:W2:Y:S01]  /*e930*/  LDL.LU.64 R6, [R1+0x8] ;  /* 0x0000080001067983 */ /* 0x000ea20000300a00 */
[--C-:B------:R-:W-:Y:S02]  /*e940*/  FFMA R32, R32, UR38, -R2.reuse ;  /* 0x0000002620207c23 */ /* 0x100fe40008000802 */
[----:B------:R-:W-:Y:S01]  /*e950*/  FSETP.GEU.AND P3, PT, R34, -126, PT ;  /* 0xc2fc00002200780b */ /* 0x000fe20003f6e000 */
[----:B------:R-:W-:Y:S01]  /*e960*/  FFMA R33, R33, UR38, -R2 ;  /* 0x0000002621217c23 */ /* 0x000fe20008000802 */
[----:B------:R-:W-:Y:S01]  /*e970*/  FSETP.GEU.AND P4, PT, R35, -126, PT ;  /* 0xc2fc00002300780b */ /* 0x000fe20003f8e000 */
[----:B------:R-:W2:Y:S02]  /*e980*/  LDL.LU.64 R8, [R1+0x10] ;  /* 0x0000100001087983 */ /* 0x000ea40000300a00 */
[----:B------:R-:W-:-:S02]  /*e990*/  @!P6 FMUL R38, R38, 0.5 ;  /* 0x3f0000002626e820 */ /* 0x000fc40000400000 */
[----:B------:R-:W-:Y:S01]  /*e9a0*/  @!P5 FMUL R39, R39, 0.5 ;  /* 0x3f0000002727d820 */ /* 0x000fe20000400000 */
[----:B------:R-:W2:Y:S01]  /*e9b0*/  LDL.LU.64 R10, [R1+0x18] ;  /* 0x00001800010a7983 */ /* 0x000ea20000300a00 */
[----:B------:R-:W3:Y:S03]  /*e9c0*/  MUFU.EX2 R178, R38 ;  /* 0x0000002600b27308 */ /* 0x000ee60000000800 */
[----:B------:R-:W2:Y:S01]  /*e9d0*/  LDL.LU.64 R12, [R1+0x20] ;  /* 0x00002000010c7983 */ /* 0x000ea20000300a00 */
[----:B------:R-:W-:Y:S02]  /*e9e0*/  @!P3 FMUL R34, R34, 0.5 ;  /* 0x3f0000002222b820 */ /* 0x000fe40000400000 */
[----:B------:R-:W-:Y:S01]  /*e9f0*/  @!P4 FMUL R35, R35, 0.5 ;  /* 0x3f0000002323c820 */ /* 0x000fe20000400000 */
[----:B------:R-:W2:Y:S01]  /*ea00*/  LDL.LU.64 R14, [R1+0x28] ;  /* 0x00002800010e7983 */ /* 0x000ea20000300a00 */
[----:B------:R-:W4:Y:S03]  /*ea10*/  MUFU.EX2 R180, R34 ;  /* 0x0000002200b47308 */ /* 0x000f260000000800 */
[----:B------:R-:W2:Y:S04]  /*ea20*/  LDL.LU.64 R16, [R1+0x30] ;  /* 0x0000300001107983 */ /* 0x000ea80000300a00 */
[----:B------:R-:W2:Y:S01]  /*ea30*/  LDL.LU.64 R18, [R1+0x38] ;  /* 0x0000380001127983 */ /* 0x000ea20000300a00 */
[----:B------:R-:W1:Y:S01]  /*ea40*/  MUFU.EX2 R179, R35 ;  /* 0x0000002300b37308 */ /* 0x000e620000000800 */
[----:B---3--:R-:W-:Y:S01]  /*ea50*/  @!P6 FMUL R178, R178, R178 ;  /* 0x000000b2b2b2e220 */ /* 0x008fe20000400000 */
[----:B------:R-:W-:Y:S01]  /*ea60*/  FSETP.GEU.AND P6, PT, R36, -126, PT ;  /* 0xc2fc00002400780b */ /* 0x000fe20003fce000 */
[----:B------:R-:W2:Y:S04]  /*ea70*/  LDL.LU.64 R20, [R1+0x40] ;  /* 0x0000400001147983 */ /* 0x000ea80000300a00 */
[----:B------:R-:W2:Y:S01]  /*ea80*/  LDL.LU.64 R22, [R1+0x48] ;  /* 0x0000480001167983 */ /* 0x000ea20000300a00 */
[----:B------:R-:W3:Y:S01]  /*ea90*/  MUFU.EX2 R177, R39 ;  /* 0x0000002700b17308 */ /* 0x000ee20000000800 */
[----:B----4-:R-:W-:Y:S01]  /*eaa0*/  @!P3 FMUL R180, R180, R180 ;  /* 0x000000b4b4b4b220 */ /* 0x010fe20000400000 */
[----:B------:R-:W-:Y:S01]  /*eab0*/  FSETP.GEU.AND P3, PT, R32, -126, PT ;  /* 0xc2fc00002000780b */ /* 0x000fe20003f6e000 */
[----:B------:R-:W2:Y:S04]  /*eac0*/  LDL.LU.64 R24, [R1+0x50] ;  /* 0x0000500001187983 */ /* 0x000ea80000300a00 */
[----:B------:R-:W-:Y:S01]  /*ead0*/  @!P6 FMUL R36, R36, 0.5 ;  /* 0x3f0000002424e820 */ /* 0x000fe20000400000 */
[----:B------:R-:W2:Y:S01]  /*eae0*/  LDL.LU.64 R26, [R1+0x58] ;  /* 0x00005800011a7983 */ /* 0x000ea20000300a00 */
[----:B-1----:R-:W-:Y:S01]  /*eaf0*/  @!P4 FMUL R179, R179, R179 ;  /* 0x000000b3b3b3c220 */ /* 0x002fe20000400000 */
[----:B------:R-:W-:Y:S01]  /*eb00*/  FSETP.GEU.AND P4, PT, R33, -126, PT ;  /* 0xc2fc00002100780b */ /* 0x000fe20003f8e000 */
[----:B------:R-:W-:Y:S01]  /*eb10*/  MUFU.EX2 R174, R36 ;  /* 0x0000002400ae7308 */ /* 0x000fe20000000800 */
[----:B------:R-:W2:Y:S03]  /*eb20*/  LDL.LU.64 R28, [R1+0x60] ;  /* 0x00006000011c7983 */ /* 0x000ea60000300a00 */
[----:B------:R-:W-:Y:S01]  /*eb30*/  @!P3 FMUL R32, R32, 0.5 ;  /* 0x3f0000002020b820 */ /* 0x000fe20000400000 */
[----:B------:R-:W2:Y:S01]  /*eb40*/  LDL.LU.64 R30, [R1+0x68] ;  /* 0x00006800011e7983 */ /* 0x000ea20000300a00 */
[----:B---3--:R-:W-:Y:S01]  /*eb50*/  @!P5 FMUL R177, R177, R177 ;  /* 0x000000b1b1b1d220 */ /* 0x008fe20000400000 */
[----:B------:R-:W-:Y:S01]  /*eb60*/  FSETP.GEU.AND P5, PT, R37, -126, PT ;  /* 0xc2fc00002500780b */ /* 0x000fe20003fae000 */
[----:B------:R-:W1:Y:S04]  /*eb70*/  MUFU.EX2 R176, R32 ;  /* 0x0000002000b07308 */ /* 0x000e680000000800 */
[----:B------:R-:W-:-:S04]  /*eb80*/  @!P4 FMUL R33, R33, 0.5 ;  /* 0x3f0000002121c820 */ /* 0x000fc80000400000 */
[----:B------:R3:W4:Y:S04]  /*eb90*/  MUFU.EX2 R175, R33 ;  /* 0x0000002100af7308 */ /* 0x0007280000000800 */
[----:B------:R-:W-:-:S04]  /*eba0*/  @!P5 FMUL R37, R37, 0.5 ;  /* 0x3f0000002525d820 */ /* 0x000fc80000400000 */
[----:B------:R1:W4:Y:S01]  /*ebb0*/  MUFU.EX2 R173, R37 ;  /* 0x0000002500ad7308 */ /* 0x0003220000000800 */
[----:B---3--:R-:W2:Y:S04]  /*ebc0*/  LDL.LU.64 R32, [R1+0x70] ;  /* 0x0000700001207983 */ /* 0x008ea80000300a00 */
[----:B------:R-:W2:Y:S04]  /*ebd0*/  LDL.LU.64 R34, [R1+0x78] ;  /* 0x0000780001227983 */ /* 0x000ea80000300a00 */
[----:B-1----:R-:W2:Y:S04]  /*ebe0*/  LDL.LU.64 R36, [R1+0x80] ;  /* 0x0000800001247983 */ /* 0x002ea80000300a00 */
[----:B------:R-:W2:Y:S04]  /*ebf0*/  LDL.LU.64 R38, [R1+0x88] ;  /* 0x0000880001267983 */ /* 0x000ea80000300a00 */
        /* <DEDUP_REMOVED lines=45> */
[----:B------:R-:W2:Y:S01]  /*eed0*/  LDL.LU.64 R130, [R1+0x1f8] ;  /* 0x0001f80001827983 */ /* 0x000ea20000300a00 */
[----:B------:R-:W-:Y:S01]  /*eee0*/  @!P3 FMUL R176, R176, R176 ;  /* 0x000000b0b0b0b220 */ /* 0x000fe20000400000 */
[----:B----4-:R-:W-:Y:S01]  /*eef0*/  @!P4 FMUL R175, R175, R175 ;  /* 0x000000afafafc220 */ /* 0x010fe20000400000 */
[----:B------:R-:W-:Y:S01]  /*ef00*/  @!P6 FMUL R174, R174, R174 ;  /* 0x000000aeaeaee220 */ /* 0x000fe20000400000 */
[----:B------:R-:W-:Y:S01]  /*ef10*/  @!P5 FMUL R173, R173, R173 ;  /* 0x000000adadadd220 */ /* 0x000fe20000400000 */
[----:B------:R-:W-:Y:S01]  /*ef20*/  F2FP.F16.F32.PACK_AB R153, R179, R180 ;  /* 0x000000b4b399723e */ /* 0x000fe200000000ff */
[----:B------:R-:W-:Y:S01]  /*ef30*/  UIADD3 UR10, UR8, 0x80, URZ ;  /* 0x00000080080a7890 */ /* 0x000fe2000fffe03f */
[----:B------:R-:W-:-:S02]  /*ef40*/  F2FP.F16.F32.PACK_AB R155, R177, R178 ;  /* 0x000000b2b19b723e */ /* 0x000fc400000000ff */
[----:B------:R-:W-:Y:S02]  /*ef50*/  F2FP.F16.F32.PACK_AB R152, R175, R176 ;  /* 0x000000b0af98723e */ /* 0x000fe400000000ff */
[----:B------:R-:W-:Y:S01]  /*ef60*/  F2FP.F16.F32.PACK_AB R154, R173, R174 ;  /* 0x000000aead9a723e */ /* 0x000fe200000000ff */
[----:B------:R-:W-:-:S03]  /*ef70*/  UMOV UR11, 0x40000040 ;  /* 0x40000040000b7882 */ /* 0x000fc60000000000 */
[----:B--2---:R-:W-:-:S06]  /*ef80*/  WARPGROUP.ARRIVE ;  /* 0x00000000000079c5 */ /* 0x004fcc0000000000 */
        /* <DEDUP_REMOVED lines=62> */
[----:B-1----:R-:W4:Y:S04]  /*f370*/  LDL.LU.64 R58, [R1+0x9e0] ;  /* 0x0009e000013a7983 */ /* 0x002f280000300a00 */
        /* <DEDUP_REMOVED lines=113> */
[----:B------:R-:W-:-:S03]  /*fa90*/  MOV R56, R12 ;  /* 0x0000000c00387202 */ /* 0x000fc60000000f00 */
[----:B------:R-:W2:Y:S01]  /*faa0*/  LDL.LU R16, [R1+0x1c8] ;  /* 0x0001c80001107983 */ /* 0x000ea20000300800 */
[----:B------:R-:W-:-:S03]  /*fab0*/  IMAD.MOV.U32 R141, RZ, RZ, R11 ;  /* 0x000000ffff8d7224 */ /* 0x000fc600078e000b */
        /* <DEDUP_REMOVED lines=14> */
[----:B------:R-:W2:Y:S04]  /*fba0*/  LDL.LU R8, [R1+0x1e8] ;  /* 0x0001e80001087983 */ /* 0x000ea80000300800 */
[----:B------:R-:W2:Y:S04]  /*fbb0*/  LDL.LU R7, [R1+0x1ec] ;  /* 0x0001ec0001077983 */ /* 0x000ea80000300800 */
[----:B------:R-:W2:Y:S04]  /*fbc0*/  LDL.LU R6, [R1+0x1f0] ;  /* 0x0001f00001067983 */ /* 0x000ea80000300800 */
[----:B------:R-:W2:Y:S04]  /*fbd0*/  LDL.LU R5, [R1+0x1f4] ;  /* 0x0001f40001057983 */ /* 0x000ea80000300800 */
[----:B------:R-:W2:Y:S04]  /*fbe0*/  LDL.LU R4, [R1+0x1f8] ;  /* 0x0001f80001047983 */ /* 0x000ea80000300800 */
[----:B------:R-:W2:Y:S01]  /*fbf0*/  LDL.LU R0, [R1+0x1fc] ;  /* 0x0001fc0001007983 */ /* 0x000ea20000300800 */
[--C-:B------:R-:W-:Y:S01]  /*fc00*/  FFMA R42, R42, UR38, -R3.reuse ;  /* 0x000000262a2a7c23 */ /* 0x100fe20008000803 */
[--C-:B------:R-:W-:Y:S01]  /*fc10*/  FFMA R43, R43, UR38, -R3.reuse ;  /* 0x000000262b2b7c23 */ /* 0x100fe20008000803 */
[--C-:B------:R-:W-:Y:S01]  /*fc20*/  FFMA R46, R46, UR38, -R3.reuse ;  /* 0x000000262e2e7c23 */ /* 0x100fe20008000803 */
[----:B------:R-:W-:-:S02]  /*fc30*/  FFMA R47, R47, UR38, -R3 ;  /* 0x000000262f2f7c23 */ /* 0x000fc40008000803 */
[----:B------:R-:W-:Y:S02]  /*fc40*/  FSETP.GEU.AND P3, PT, R42, -126, PT ;  /* 0xc2fc00002a00780b */ /* 0x000fe40003f6e000 */
[----:B------:R-:W-:Y:S02]  /*fc50*/  FSETP.GEU.AND P4, PT, R43, -126, PT ;  /* 0xc2fc00002b00780b */ /* 0x000fe40003f8e000 */
[----:B------:R-:W-:Y:S02]  /*fc60*/  FSETP.GEU.AND P6, PT, R46, -126, PT ;  /* 0xc2fc00002e00780b */ /* 0x000fe40003fce000 */
[----:B------:R-:W-:-:S07]  /*fc70*/  FSETP.GEU.AND P5, PT, R47, -126, PT ;  /* 0xc2fc00002f00780b */ /* 0x000fce0003fae000 */
[----:B------:R-:W-:Y:S02]  /*fc80*/  @!P3 FMUL R42, R42, 0.5 ;  /* 0x3f0000002a2ab820 */ /* 0x000fe40000400000 */
[----:B------:R-:W-:Y:S02]  /*fc90*/  @!P4 FMUL R43, R43, 0.5 ;  /* 0x3f0000002b2bc820 */ /* 0x000fe40000400000 */
[----:B------:R-:W-:Y:S02]  /*fca0*/  @!P6 FMUL R46, R46, 0.5 ;  /* 0x3f0000002e2ee820 */ /* 0x000fe40000400000 */
[----:B------:R-:W-:Y:S01]  /*fcb0*/  @!P5 FMUL R47, R47, 0.5 ;  /* 0x3f0000002f2fd820 */ /* 0x000fe20000400000 */
[----:B------:R-:W1:Y:S08]  /*fcc0*/  MUFU.EX2 R172, R42 ;  /* 0x0000002a00ac7308 */ /* 0x000e700000000800 */
[----:B------:R-:W1:Y:S08]  /*fcd0*/  MUFU.EX2 R171, R43 ;  /* 0x0000002b00ab7308 */ /* 0x000e700000000800 */
[----:B------:R-:W1:Y:S08]  /*fce0*/  MUFU.EX2 R170, R46 ;  /* 0x0000002e00aa7308 */ /* 0x000e700000000800 */
[----:B------:R-:W1:Y:S01]  /*fcf0*/  MUFU.EX2 R169, R47 ;  /* 0x0000002f00a97308 */ /* 0x000e620000000800 */
[--C-:B------:R-:W-:Y:S01]  /*fd00*/  FFMA R40, R40, UR38, -R2.reuse ;  /* 0x0000002628287c23 */ /* 0x100fe20008000802 */
[--C-:B------:R-:W-:Y:S01]  /*fd10*/  FFMA R41, R41, UR38, -R2.reuse ;  /* 0x0000002629297c23 */ /* 0x100fe20008000802 */
[--C-:B------:R-:W-:Y:S01]  /*fd20*/  FFMA R44, R44, UR38, -R2.reuse ;  /* 0x000000262c2c7c23 */ /* 0x100fe20008000802 */
[----:B------:R-:W-:Y:S01]  /*fd30*/  FFMA R45, R45, UR38, -R2 ;  /* 0x000000262d2d7c23 */ /* 0x000fe20008000802 */
[----:B-1----:R-:W-:Y:S01]  /*fd40*/  @!P3 FMUL R172, R172, R172 ;  /* 0x000000acacacb220 */ /* 0x002fe20000400000 */
[----:B------:R-:W-:Y:S01]  /*fd50*/  FSETP.GEU.AND P3, PT, R40, -126, PT ;  /* 0xc2fc00002800780b */ /* 0x000fe20003f6e000 */
[----:B------:R-:W-:Y:S01]  /*fd60*/  @!P4 FMUL R171, R171, R171 ;  /* 0x000000abababc220 */ /* 0x000fe20000400000 */
[----:B------:R-:W-:Y:S01]  /*fd70*/  FSETP.GEU.AND P4, PT, R41, -126, PT ;  /* 0xc2fc00002900780b */ /* 0x000fe20003f8e000 */
[----:B------:R-:W-:Y:S01]  /*fd80*/  @!P6 FMUL R170, R170, R170 ;  /* 0x000000aaaaaae220 */ /* 0x000fe20000400000 */
[----:B------:R-:W-:Y:S01]  /*fd90*/  FSETP.GEU.AND P6, PT, R44, -126, PT ;  /* 0xc2fc00002c00780b */ /* 0x000fe20003fce000 */
[----:B------:R-:W-:Y:S01]  /*fda0*/  @!P5 FMUL R169, R169, R169 ;  /* 0x000000a9a9a9d220 */ /* 0x000fe20000400000 */
[----:B------:R-:W-:-:S07]  /*fdb0*/  FSETP.GEU.AND P5, PT, R45, -126, PT ;  /* 0xc2fc00002d00780b */ /* 0x000fce0003fae000 */
[----:B------:R-:W-:Y:S02]  /*fdc0*/  @!P3 FMUL R40, R40, 0.5 ;  /* 0x3f0000002828b820 */ /* 0x000fe40000400000 */
[----:B------:R-:W-:Y:S02]  /*fdd0*/  @!P4 FMUL R41, R41, 0.5 ;  /* 0x3f0000002929c820 */ /* 0x000fe40000400000 */
[----:B------:R-:W-:Y:S01]  /*fde0*/  @!P6 FMUL R44, R44, 0.5 ;  /* 0x3f0000002c2ce820 */ /* 0x000fe20000400000 */
[----:B------:R-:W1:Y:S01]  /*fdf0*/  MUFU.EX2 R168, R40 ;  /* 0x0000002800a87308 */ /* 0x000e620000000800 */
[----:B------:R-:W-:-:S07]  /*fe00*/  @!P5 FMUL R45, R45, 0.5 ;  /* 0x3f0000002d2dd820 */ /* 0x000fce0000400000 */
[----:B------:R-:W1:Y:S08]  /*fe10*/  MUFU.EX2 R167, R41 ;  /* 0x0000002900a77308 */ /* 0x000e700000000800 */
[----:B------:R-:W1:Y:S08]  /*fe20*/  MUFU.EX2 R166, R44 ;  /* 0x0000002c00a67308 */ /* 0x000e700000000800 */
[----:B------:R-:W1:Y:S02]  /*fe30*/  MUFU.EX2 R165, R45 ;  /* 0x0000002d00a57308 */ /* 0x000e640000000800 */
[----:B-1----:R-:W-:Y:S01]  /*fe40*/  @!P3 FMUL R168, R168, R168 ;  /* 0x000000a8a8a8b220 */ /* 0x002fe20000400000 */
[----:B------:R-:W-:Y:S01]  /*fe50*/  @!P4 FMUL R167, R167, R167 ;  /* 0x000000a7a7a7c220 */ /* 0x000fe20000400000 */
[----:B------:R-:W-:Y:S04]  /*fe60*/  STL.64 [R1+0x998], R174 ;  /* 0x000998ae01007387 */ /* 0x000fe80000100a00 */
[----:B------:R-:W-:Y:S01]  /*fe70*/  STL.64 [R1+0x990], R172 ;  /* 0x000990ac01007387 */ /* 0x000fe20000100a00 */
[----:B------:R-:W-:-:S03]  /*fe80*/  @!P6 FMUL R166, R166, R166 ;  /* 0x000000a6a6a6e220 */ /* 0x000fc60000400000 */
[----:B------:R-:W-:Y:S01]  /*fe90*/  STL.64 [R1+0x988], R170 ;  /* 0x000988aa01007387 */ /* 0x000fe20000100a00 */
[----:B------:R-:W-:-:S03]  /*fea0*/  @!P5 FMUL R165, R165, R165 ;  /* 0x000000a5a5a5d220 */ /* 0x000fc60000400000 */
[----:B------:R-:W-:Y:S04]  /*feb0*/  STL.64 [R1+0x980], R168 ;  /* 0x000980a801007387 */ /* 0x000fe80000100a00 */
[----:B------:R-:W-:Y:S04]  /*fec0*/  STL.64 [R1+0x978], R166 ;  /* 0x000978a601007387 */ /* 0x000fe80000100a00 */
[----:B------:R-:W-:Y:S04]  /*fed0*/  STL [R1+0x970], R165 ;  /* 0x000970a501007387 */ /* 0x000fe80000100800 */
[----:B------:R1:W-:Y:S04]  /*fee0*/  STL.64 [R1+0x968], R58 ;  /* 0x0009683a01007387 */ /* 0x0003e80000100a00 */
[----:B------:R1:W-:Y:S01]  /*fef0*/  STL.64 [R1+0x960], R54 ;  /* 0x0009603601007387 */ /* 0x0003e20000100a00 */
[----:B------:R-:W-:-:S03]  /*ff00*/  F2FP.F16.F32.PACK_AB R45, R171, R172 ;  /* 0x000000acab2d723e */ /* 0x000fc600000000ff */
[----:B------:R3:W-:Y:S01]  /*ff10*/  STL.64 [R1+0x958], R52 ;  /* 0x0009583401007387 */ /* 0x0007e20000100a00 */
[----:B------:R-:W-:-:S03]  /*ff20*/  F2FP.F16.F32.PACK_AB R47, R169, R170 ;  /* 0x000000aaa92f723e */ /* 0x000fc600000000ff */
[----:B------:R4:W-:Y:S01]  /*ff30*/  STL.64 [R1+0x950], R50 ;  /* 0x0009503201007387 */ /* 0x0009e20000100a00 */
[----:B------:R-:W-:Y:S01]  /*ff40*/  F2FP.F16.F32.PACK_AB R44, R167, R168 ;  /* 0x000000a8a72c723e */ /* 0x000fe200000000ff */
[----:B-1----:R-:W-:Y:S01]  /*ff50*/  IMAD.MOV.U32 R58, RZ, RZ, R140 ;  /* 0x000000ffff3a7224 */ /* 0x002fe200078e008c */
[----:B------:R-:W-:Y:S01]  /*ff60*/  F2FP.F16.F32.PACK_AB R46, R165, R166 ;  /* 0x000000a6a52e723e */ /* 0x000fe200000000ff */
[----:B------:R1:W-:Y:S01]  /*ff70*/  STL.64 [R1+0x948], R48 ;  /* 0x0009483001007387 */ /* 0x0003e20000100a00 */
[----:B------:R-:W-:Y:S01]  /*ff80*/  IMAD.MOV.U32 R54, RZ, RZ, R142 ;  /* 0x000000ffff367224 */ /* 0x000fe200078e008e */
[----:B------:R-:W-:Y:S01]  /*ff90*/  MOV R55, R141 ;  /* 0x0000008d00377202 */ /* 0x000fe20000000f00 */
[----:B---3--:R-:W-:Y:S01]  /*ffa0*/  IMAD.MOV.U32 R52, RZ, RZ, R144 ;  /* 0x000000ffff347224 */ /* 0x008fe200078e0090 */
[----:B------:R-:W-:Y:S02]  /*ffb0*/  MOV R53, R143 ;  /* 0x0000008f00357202 */ /* 0x000fe40000000f00 */
[----:B------:R-:W-:Y:S01]  /*ffc0*/  MOV R59, R139 ;  /* 0x0000008b003b7202 */ /* 0x000fe20000000f00 */
[----:B----4-:R-:W-:Y:S01]  /*ffd0*/  IMAD.MOV.U32 R50, RZ, RZ, R146 ;  /* 0x000000ffff327224 */ /* 0x010fe200078e0092 */
[----:B------:R-:W-:Y:S01]  /*ffe0*/  MOV R51, R145 ;  /* 0x0000009100337202 */ /* 0x000fe20000000f00 */
[----:B-1----:R-:W-:Y:S01]  /*fff0*/  IMAD.MOV.U32 R48, RZ, RZ, R148 ;  /* 0x000000ffff307224 */ /* 0x002fe200078e0094 */
[----:B------:R-:W-:Y:S01]  /*10000*/  MOV R49, R147 ;  /* 0x0000009300317202 */ /* 0x000fe20000000f00 */
[----:B------:R-:W-:Y:S01]  /*10010*/  IMAD.MOV.U32 R139, RZ, RZ, R39 ;  /* 0x000000ffff8b7224 */ /* 0x000fe200078e0027 */
[----:B------:R-:W-:Y:S01]  /*10020*/  MOV R140, R38 ;  /* 0x00000026008c7202 */ /* 0x000fe20000000f00 */
[----:B------:R-:W-:Y:S01]  /*10030*/  UIADD3 UR10, UR8, 0x100, URZ ;  /* 0x00000100080a7890 */ /* 0x000fe2000fffe03f */
[----:B--2---:R-:W-:Y:S01]  /*10040*/  IMAD.MOV.U32 R141, RZ, RZ, R37 ;  /* 0x000000ffff8d7224 */ /* 0x004fe200078e0025 */
        /* <DEDUP_REMOVED lines=34> */
[----:B------:R-:W-:-:S05]  /*10270*/  UMOV UR11, 0x40000040 ;  /* 0x40000040000b7882 */ /* 0x000fca0000000000 */
        /* <DEDUP_REMOVED lines=67> */
[----:B-1----:R-:W2:Y:S04]  /*106b0*/  LDL.LU.64 R174, [R1+0x998] ;  /* 0x0009980001ae7983 */ /* 0x002ea80000300a00 */
[----:B------:R-:W3:Y:S04]  /*106c0*/  LDL.LU.64 R172, [R1+0x990] ;  /* 0x0009900001ac7983 */ /* 0x000ee80000300a00 */
[----:B------:R-:W4:Y:S04]  /*106d0*/  LDL.LU.64 R170, [R1+0x988] ;  /* 0x0009880001aa7983 */ /* 0x000f280000300a00 */
[----:B------:R-:W4:Y:S04]  /*106e0*/  LDL.LU.64 R168, [R1+0x980] ;  /* 0x0009800001a87983 */ /* 0x000f280000300a00 */
[----:B------:R-:W4:Y:S04]  /*106f0*/  LDL.LU.64 R166, [R1+0x978] ;  /* 0x0009780001a67983 */ /* 0x000f280000300a00 */
[----:B------:R-:W4:Y:S04]  /*10700*/  LDL.LU R165, [R1+0x970] ;  /* 0x0009700001a57983 */ /* 0x000f280000300800 */
[----:B------:R-:W4:Y:S04]  /*10710*/  LDL.LU.64 R58, [R1+0x968] ;  /* 0x00096800013a7983 */ /* 0x000f280000300a00 */
[----:B------:R-:W2:Y:S04]  /*10720*/  LDL.LU.64 R54, [R1+0x960] ;  /* 0x0009600001367983 */ /* 0x000ea80000300a00 */
[----:B------:R-:W3:Y:S04]  /*10730*/  LDL.LU.64 R52, [R1+0x958] ;  /* 0x0009580001347983 */ /* 0x000ee80000300a00 */
[----:B------:R-:W4:Y:S04]  /*10740*/  LDL.LU.64 R50, [R1+0x950] ;  /* 0x0009500001327983 */ /* 0x000f280000300a00 */
[----:B------:R-:W3:Y:S04]  /*10750*/  LDL.LU.64 R48, [R1+0x948] ;  /* 0x0009480001307983 */ /* 0x000ee80000300a00 */
[----:B------:R-:W-:Y:S04]  /*10760*/  STL.64 [R1+0x940], R190 ;  /* 0x000940be01007387 */ /* 0x000fe80000100a00 */
[----:B------:R-:W-:Y:S04]  /*10770*/  STL.64 [R1+0x938], R184 ;  /* 0x000938b801007387 */ /* 0x000fe80000100a00 */
[----:B------:R-:W-:Y:S04]  /*10780*/  STL.64 [R1+0x930], R182 ;  /* 0x000930b601007387 */ /* 0x000fe80000100a00 */
[----:B------:R-:W-:Y:S04]  /*10790*/  STL.64 [R1+0x928], R180 ;  /* 0x000928b401007387 */ /* 0x000fe80000100a00 */
[----:B------:R-:W-:Y:S04]  /*107a0*/  STL.64 [R1+0x920], R178 ;  /* 0x000920b201007387 */ /* 0x000fe80000100a00 */
[----:B------:R-:W-:Y:S01]  /*107b0*/  STL.64 [R1+0x918], R176 ;  /* 0x000918b001007387 */ /* 0x000fe20000100a00 */
[--C-:B--2---:R-:W-:Y:S01]  /*107c0*/  FFMA R54, R54, UR38, -R3.reuse ;  /* 0x0000002636367c23 */ /* 0x104fe20008000803 */
[--C-:B------:R-:W-:Y:S01]  /*107d0*/  FFMA R55, R55, UR38, -R3.reuse ;  /* 0x0000002637377c23 */ /* 0x100fe20008000803 */
[--C-:B----4-:R-:W-:Y:S01]  /*107e0*/  FFMA R50, R50, UR38, -R3.reuse ;  /* 0x0000002632327c23 */ /* 0x110fe20008000803 */
        /* <DEDUP_REMOVED lines=12> */
[----:B------:R-:W4:Y:S01]  /*108b0*/  MUFU.EX2 R161, R55 ;  /* 0x0000003700a17308 */ /* 0x000f220000000800 */
[--C-:B---3--:R-:W-:Y:S01]  /*108c0*/  FFMA R48, R48, UR38, -R2.reuse ;  /* 0x0000002630307c23 */ /* 0x108fe20008000802 */
[--C-:B------:R-:W-:Y:S01]  /*108d0*/  FFMA R49, R49, UR38, -R2.reuse ;  /* 0x0000002631317c23 */ /* 0x100fe20008000802 */
[--C-:B------:R-:W-:Y:S01]  /*108e0*/  FFMA R52, R52, UR38, -R2.reuse ;  /* 0x0000002634347c23 */ /* 0x100fe20008000802 */
[----:B------:R-:W-:Y:S01]  /*108f0*/  FFMA R53, R53, UR38, -R2 ;  /* 0x0000002635357c23 */ /* 0x000fe20008000802 */
[----:B-1----:R-:W-:Y:S01]  /*10900*/  @!P3 FMUL R164, R164, R164 ;  /* 0x000000a4a4a4b220 */ /* 0x002fe20000400000 */
[----:B------:R-:W-:Y:S01]  /*10910*/  FSETP.GEU.AND P3, PT, R48, -126, PT ;  /* 0xc2fc00003000780b */ /* 0x000fe20003f6e000 */
[----:B------:R-:W-:Y:S01]  /*10920*/  @!P6 FMUL R162, R162, R162 ;  /* 0x000000a2a2a2e220 */ /* 0x000fe20000400000 */
[----:B--2---:R-:W-:Y:S01]  /*10930*/  @!P4 FMUL R163, R163, R163 ;  /* 0x000000a3a3a3c220 */ /* 0x004fe20000400000 */
[----:B------:R-:W-:-:S02]  /*10940*/  FSETP.GEU.AND P4, PT, R49, -126, PT ;  /* 0xc2fc00003100780b */ /* 0x000fc40003f8e000 */
[----:B------:R-:W-:Y:S01]  /*10950*/  FSETP.GEU.AND P6, PT, R52, -126, PT ;  /* 0xc2fc00003400780b */ /* 0x000fe20003fce000 */
[----:B----4-:R-:W-:Y:S01]  /*10960*/  @!P5 FMUL R161, R161, R161 ;  /* 0x000000a1a1a1d220 */ /* 0x010fe20000400000 */
[----:B------:R-:W-:-:S06]  /*10970*/  FSETP.GEU.AND P5, PT, R53, -126, PT ;  /* 0xc2fc00003500780b */ /* 0x000fcc0003fae000 */
[----:B------:R-:W-:-:S03]  /*10980*/  @!P3 FMUL R48, R48, 0.5 ;  /* 0x3f0000003030b820 */ /* 0x000fc60000400000 */
[----:B------:R-:W-:Y:S02]  /*10990*/  @!P4 FMUL R49, R49, 0.5 ;  /* 0x3f0000003131c820 */ /* 0x000fe40000400000 */
[----:B------:R-:W-:Y:S01]  /*109a0*/  @!P6 FMUL R52, R52, 0.5 ;  /* 0x3f0000003434e820 */ /* 0x000fe20000400000 */
[----:B------:R-:W1:Y:S01]  /*109b0*/  MUFU.EX2 R159, R48 ;  /* 0x00000030009f7308 */ /* 0x000e620000000800 */
[----:B------:R-:W-:-:S07]  /*109c0*/  @!P5 FMUL R53, R53, 0.5 ;  /* 0x3f0000003535d820 */ /* 0x000fce0000400000 */
[----:B------:R-:W2:Y:S08]  /*109d0*/  MUFU.EX2 R158, R49 ;  /* 0x00000031009e7308 */ /* 0x000eb00000000800 */
[----:B------:R-:W3:Y:S08]  /*109e0*/  MUFU.EX2 R157, R52 ;  /* 0x00000034009d7308 */ /* 0x000ef00000000800 */
[----:B------:R-:W4:Y:S01]  /*109f0*/  MUFU.EX2 R156, R53 ;  /* 0x00000035009c7308 */ /* 0x000f220000000800 */
[----:B------:R-:W-:Y:S01]  /*10a00*/  STL.64 [R1+0x910], R174 ;  /* 0x000910ae01007387 */ /* 0x000fe20000100a00 */
[----:B-1----:R-:W-:Y:S01]  /*10a10*/  @!P3 FMUL R159, R159, R159 ;  /* 0x0000009f9f9fb220 */ /* 0x002fe20000400000 */
[----:B--2---:R-:W-:-:S02]  /*10a20*/  @!P4 FMUL R158, R158, R158 ;  /* 0x0000009e9e9ec220 */ /* 0x004fc40000400000 */
[----:B------:R-:W-:Y:S04]  /*10a30*/  STL.64 [R1+0x908], R172 ;  /* 0x000908ac01007387 */ /* 0x000fe80000100a00 */
[----:B------:R-:W-:Y:S01]  /*10a40*/  STL.64 [R1+0x900], R170 ;  /* 0x000900aa01007387 */ /* 0x000fe20000100a00 */
[----:B---3--:R-:W-:-:S03]  /*10a50*/  @!P6 FMUL R157, R157, R157 ;  /* 0x0000009d9d9de220 */ /* 0x008fc60000400000 */
[----:B------:R-:W-:Y:S01]  /*10a60*/  STL.64 [R1+0x8f8], R168 ;  /* 0x0008f8a801007387 */ /* 0x000fe20000100a00 */
[----:B----4-:R-:W-:-:S03]  /*10a70*/  @!P5 FMUL R156, R156, R156 ;  /* 0x0000009c9c9cd220 */ /* 0x010fc60000400000 */
[----:B------:R-:W-:Y:S04]  /*10a80*/  STL.64 [R1+0x8f0], R166 ;  /* 0x0008f0a601007387 */ /* 0x000fe80000100a00 */
[----:B------:R-:W-:Y:S04]  /*10a90*/  STL.64 [R1+0x8e8], R164 ;  /* 0x0008e8a401007387 */ /* 0x000fe80000100a00 */
[----:B------:R-:W-:Y:S04]  /*10aa0*/  STL.64 [R1+0x8e0], R162 ;  /* 0x0008e0a201007387 */ /* 0x000fe80000100a00 */
[----:B------:R-:W-:Y:S04]  /*10ab0*/  STL [R1+0x8d8], R161 ;  /* 0x0008d8a101007387 */ /* 0x000fe80000100800 */
[----:B------:R-:W-:Y:S04]  /*10ac0*/  STL.64 [R1+0x8d0], R158 ;  /* 0x0008d09e01007387 */ /* 0x000fe80000100a00 */
[----:B------:R1:W-:Y:S04]  /*10ad0*/  STL.64 [R1+0x8c8], R156 ;  /* 0x0008c89c01007387 */ /* 0x0003e80000100a00 */
[----:B------:R-:W2:Y:S04]  /*10ae0*/  LDL.LU.64 R120, [R1] ;  /* 0x0000000001787983 */ /* 0x000ea80000300a00 */
        /* <DEDUP_REMOVED lines=13> */
[----:B------:R-:W-:-:S03]  /*10bc0*/  F2FP.F16.F32.PACK_AB R34, R156, R157 ;  /* 0x0000009d9c22723e */ /* 0x000fc600000000ff */
[----:B------:R-:W2:Y:S01]  /*10bd0*/  LDL.LU.64 R148, [R1+0x70] ;  /* 0x0000700001947983 */ /* 0x000ea20000300a00 */
[----:B------:R-:W-:-:S03]  /*10be0*/  F2FP.F16.F32.PACK_AB R32, R158, R159 ;  /* 0x0000009f9e20723e */ /* 0x000fc600000000ff */
[----:B------:R-:W2:Y:S01]  /*10bf0*/  LDL.LU.64 R150, [R1+0x78] ;  /* 0x0000780001967983 */ /* 0x000ea20000300a00 */
[----:B------:R-:W-:-:S03]  /*10c00*/  F2FP.F16.F32.PACK_AB R35, R161, R162 ;  /* 0x000000a2a123723e */ /* 0x000fc600000000ff */
[----:B------:R-:W2:Y:S01]  /*10c10*/  LDL.LU.64 R152, [R1+0x80] ;  /* 0x0000800001987983 */ /* 0x000ea20000300a00 */
[----:B------:R-:W-:-:S03]  /*10c20*/  F2FP.F16.F32.PACK_AB R33, R163, R164 ;  /* 0x000000a4a321723e */ /* 0x000fc600000000ff */
        /* <DEDUP_REMOVED lines=47> */
[----:B------:R-:W-:Y:S01]  /*10f20*/  UIADD3 UR10, UR8, 0x180, URZ ;  /* 0x00000180080a7890 */ /* 0x000fe2000fffe03f */
[----:B------:R-:W-:Y:S01]  /*10f30*/  UMOV UR11, 0x40000040 ;  /* 0x40000040000b7882 */ /* 0x000fe20000000000 */
[----:B--2---:R-:W-:-:S07]  /*10f40*/  WARPGROUP.ARRIVE ;  /* 0x00000000000079c5 */ /* 0x004fce0000000000 */
        /* <DEDUP_REMOVED lines=60> */
[----:B-1----:R-:W3:Y:S04]  /*11310*/  LDL.LU.64 R190, [R1+0x940] ;  /* 0x0009400001be7983 */ /* 0x002ee80000300a00 */
        /* <DEDUP_REMOVED lines=14> */
[----:B------:R-:W4:Y:S04]  /*11400*/  LDL.LU.64 R156, [R1+0x8c8] ;  /* 0x0008c800019c7983 */ /* 0x000f280000300a00 */
[----:B--2---:R-:W2:Y:S04]  /*11410*/  LDL.LU R246, [R1+0x34] ;  /* 0x0000340001f67983 */ /* 0x004ea80000300800 */
        /* <DEDUP_REMOVED lines=59> */
[----:B------:R-:W2:Y:S04]  /*117d0*/  LDL.LU R134, [R1+0x88c] ;  /* 0x00088c0001867983 */ /* 0x000ea80000300800 */
[----:B------:R-:W2:Y:S04]  /*117e0*/  LDL.LU R210, [R1+0xe8] ;  /* 0x0000e80001d27983 */ /* 0x000ea80000300800 */
[----:B------:R-:W2:Y:S04]  /*117f0*/  LDL.LU R135, [R1+0x888] ;  /* 0x0008880001877983 */ /* 0x000ea80000300800 */
[----:B------:R-:W2:Y:S01]  /*11800*/  LDL.LU R209, [R1+0xec] ;  /* 0x0000ec0001d17983 */ /* 0x000ea20000300800 */
[----:B------:R-:W-:-:S03]  /*11810*/  MOV R249, R130 ;  /* 0x0000008200f97202 */ /* 0x000fc60000000f00 */
[----:B------:R-:W2:Y:S04]  /*11820*/  LDL.LU R132, [R1+0x884] ;  /* 0x0008840001847983 */ /* 0x000ea80000300800 */
[----:B------:R-:W2:Y:S01]  /*11830*/  LDL.LU R208, [R1+0xf0] ;  /* 0x0000f00001d07983 */ /* 0x000ea20000300800 */
[----:B------:R-:W-:-:S03]  /*11840*/  IMAD.MOV.U32 R248, RZ, RZ, R131 ;  /* 0x000000fffff87224 */ /* 0x000fc600078e0083 */
        /* <DEDUP_REMOVED lines=146> */
[--C-:B---3--:R-:W-:Y:S01]  /*12170*/  FFMA R62, R62, UR38, -R3.reuse ;  /* 0x000000263e3e7c23 */ /* 0x108fe20008000803 */
[----:B----4-:R-:W-:Y:S01]  /*12180*/  FFMA R63, R63, UR38, -R3 ;  /* 0x000000263f3f7c23 */ /* 0x010fe20008000803 */
[----:B------:R-:W3:Y:S01]  /*12190*/  LDL.LU R116, [R1+0x774] ;  /* 0x0007740001747983 */ /* 0x000ee20000300800 */
[----:B------:R-:W-:-:S02]  /*121a0*/  FSETP.GEU.AND P3, PT, R58, -126, PT ;  /* 0xc2fc00003a00780b */ /* 0x000fc40003f6e000 */
[----:B------:R-:W-:Y:S02]  /*121b0*/  FSETP.GEU.AND P4, PT, R59, -126, PT ;  /* 0xc2fc00003b00780b */ /* 0x000fe40003f8e000 */
[----:B------:R-:W-:Y:S02]  /*121c0*/  FSETP.GEU.AND P6, PT, R62, -126, PT ;  /* 0xc2fc00003e00780b */ /* 0x000fe40003fce000 */
[----:B------:R-:W-:-:S07]  /*121d0*/  FSETP.GEU.AND P5, PT, R63, -126, PT ;  /* 0xc2fc00003f00780b */ /* 0x000fce0003fae000 */
[----:B------:R-:W-:Y:S02]  /*121e0*/  @!P3 FMUL R58, R58, 0.5 ;  /* 0x3f0000003a3ab820 */ /* 0x000fe40000400000 */
[----:B------:R-:W-:Y:S02]  /*121f0*/  @!P4 FMUL R59, R59, 0.5 ;  /* 0x3f0000003b3bc820 */ /* 0x000fe40000400000 */
[----:B------:R-:W-:Y:S02]  /*12200*/  @!P6 FMUL R62, R62, 0.5 ;  /* 0x3f0000003e3ee820 */ /* 0x000fe40000400000 */
[----:B------:R-:W-:Y:S01]  /*12210*/  @!P5 FMUL R63, R63, 0.5 ;  /* 0x3f0000003f3fd820 */ /* 0x000fe20000400000 */
[----:B------:R1:W4:Y:S08]  /*12220*/  MUFU.EX2 R155, R58 ;  /* 0x0000003a009b7308 */ /* 0x0003300000000800 */
[----:B------:R4:W4:Y:S08]  /*12230*/  MUFU.EX2 R154, R59 ;  /* 0x0000003b009a7308 */ /* 0x0009300000000800 */
[----:B------:R4:W4:Y:S08]  /*12240*/  MUFU.EX2 R153, R62 ;  /* 0x0000003e00997308 */ /* 0x0009300000000800 */
[----:B------:R-:W4:Y:S01]  /*12250*/  MUFU.EX2 R152, R63 ;  /* 0x0000003f00987308 */ /* 0x000f220000000800 */
[----:B-1----:R-:W-:-:S02]  /*12260*/  IMAD.MOV.U32 R58, RZ, RZ, R55 ;  /* 0x000000ffff3a7224 */ /* 0x002fc400078e0037 */
[--C-:B--2---:R-:W-:Y:S01]  /*12270*/  FFMA R55, R56, UR38, -R2.reuse ;  /* 0x0000002638377c23 */ /* 0x104fe20008000802 */
[----:B----4-:R-:W-:Y:S01]  /*12280*/  MOV R59, R54 ;  /* 0x00000036003b7202 */ /* 0x010fe20000000f00 */
[----:B------:R-:W-:Y:S01]  /*12290*/  IMAD.MOV.U32 R62, RZ, RZ, R53 ;  /* 0x000000ffff3e7224 */ /* 0x000fe200078e0035 */
[----:B------:R-:W-:Y:S01]  /*122a0*/  MOV R56, R47 ;  /* 0x0000002f00387202 */ /* 0x000fe20000000f00 */
[--C-:B------:R-:W-:Y:S01]  /*122b0*/  FFMA R54, R57, UR38, -R2.reuse ;  /* 0x0000002639367c23 */ /* 0x100fe20008000802 */
[--C-:B------:R-:W-:Y:S01]  /*122c0*/  FFMA R53, R60, UR38, -R2.reuse ;  /* 0x000000263c357c23 */ /* 0x100fe20008000802 */
[----:B------:R-:W-:Y:S01]  /*122d0*/  FFMA R47, R61, UR38, -R2 ;  /* 0x000000263d2f7c23 */ /* 0x000fe20008000802 */
[----:B------:R-:W-:Y:S01]  /*122e0*/  @!P3 FMUL R155, R155, R155 ;  /* 0x0000009b9b9bb220 */ /* 0x000fe20000400000 */
[----:B------:R-:W-:Y:S01]  /*122f0*/  @!P4 FMUL R154, R154, R154 ;  /* 0x0000009a9a9ac220 */ /* 0x000fe20000400000 */
[----:B------:R-:W-:Y:S01]  /*12300*/  @!P6 FMUL R153, R153, R153 ;  /* 0x000000999999e220 */ /* 0x000fe20000400000 */
[----:B------:R-:W-:-:S02]  /*12310*/  FSETP.GEU.AND P3, PT, R55, -126, PT ;  /* 0xc2fc00003700780b */ /* 0x000fc40003f6e000 */
[----:B------:R-:W-:Y:S02]  /*12320*/  FSETP.GEU.AND P4, PT, R54, -126, PT ;  /* 0xc2fc00003600780b */ /* 0x000fe40003f8e000 */
[----:B------:R-:W-:Y:S01]  /*12330*/  FSETP.GEU.AND P6, PT, R53, -126, PT ;  /* 0xc2fc00003500780b */ /* 0x000fe20003fce000 */
[----:B------:R-:W-:Y:S01]  /*12340*/  @!P5 FMUL R152, R152, R152 ;  /* 0x000000989898d220 */ /* 0x000fe20000400000 */
[----:B------:R-:W-:Y:S01]  /*12350*/  FSETP.GEU.AND P5, PT, R47, -126, PT ;  /* 0xc2fc00002f00780b */ /* 0x000fe20003fae000 */
[----:B------:R-:W-:Y:S04]  /*12360*/  STL.64 [R1+0x768], R190 ;  /* 0x000768be01007387 */ /* 0x000fe80000100a00 */
[----:B------:R-:W-:Y:S02]  /*12370*/  STL.64 [R1+0x760], R184 ;  /* 0x000760b801007387 */ /* 0x000fe40000100a00 */
[----:B------:R-:W-:-:S02]  /*12380*/  @!P3 FMUL R55, R55, 0.5 ;  /* 0x3f0000003737b820 */ /* 0x000fc40000400000 */
[----:B------:R-:W-:Y:S01]  /*12390*/  @!P4 FMUL R54, R54, 0.5 ;  /* 0x3f0000003636c820 */ /* 0x000fe20000400000 */
[----:B------:R-:W-:Y:S01]  /*123a0*/  STL.64 [R1+0x758], R182 ;  /* 0x000758b601007387 */ /* 0x000fe20000100a00 */
[----:B------:R-:W-:Y:S02]  /*123b0*/  @!P6 FMUL R53, R53, 0.5 ;  /* 0x3f0000003535e820 */ /* 0x000fe40000400000 */
[----:B------:R-:W-:Y:S01]  /*123c0*/  @!P5 FMUL R47, R47, 0.5 ;  /* 0x3f0000002f2fd820 */ /* 0x000fe20000400000 */
[----:B------:R-:W-:Y:S04]  /*123d0*/  STL.64 [R1+0x750], R180 ;  /* 0x000750b401007387 */ /* 0x000fe80000100a00 */
[----:B------:R-:W-:Y:S01]  /*123e0*/  STL.64 [R1+0x748], R178 ;  /* 0x000748b201007387 */ /* 0x000fe20000100a00 */
[----:B------:R-:W1:Y:S03]  /*123f0*/  MUFU.EX2 R55, R55 ;  /* 0x0000003700377308 */ /* 0x000e660000000800 */
[----:B------:R-:W-:Y:S04]  /*12400*/  STL.64 [R1+0x740], R176 ;  /* 0x000740b001007387 */ /* 0x000fe80000100a00 */
[----:B------:R-:W-:Y:S01]  /*12410*/  STL.64 [R1+0x738], R174 ;  /* 0x000738ae01007387 */ /* 0x000fe20000100a00 */
[----:B------:R-:W2:Y:S03]  /*12420*/  MUFU.EX2 R54, R54 ;  /* 0x0000003600367308 */ /* 0x000ea60000000800 */
[----:B------:R-:W-:Y:S04]  /*12430*/  STL.64 [R1+0x730], R172 ;  /* 0x000730ac01007387 */ /* 0x000fe80000100a00 */
[----:B------:R-:W-:Y:S01]  /*12440*/  STL.64 [R1+0x728], R170 ;  /* 0x000728aa01007387 */ /* 0x000fe20000100a00 */
[----:B------:R-:W4:Y:S03]  /*12450*/  MUFU.EX2 R53, R53 ;  /* 0x0000003500357308 */ /* 0x000f260000000800 */
[----:B------:R-:W-:Y:S05]  /*12460*/  STL.64 [R1+0x720], R168 ;  /* 0x000720a801007387 */ /* 0x000fea0000100a00 */
[----:B------:R-:W4:Y:S01]  /*12470*/  MUFU.EX2 R47, R47 ;  /* 0x0000002f002f7308 */ /* 0x000f220000000800 */
[----:B------:R-:W-:Y:S04]  /*12480*/  STL.64 [R1+0x718], R166 ;  /* 0x000718a601007387 */ /* 0x000fe80000100a00 */
[----:B------:R-:W-:Y:S04]  /*12490*/  STL.64 [R1+0x710], R164 ;  /* 0x000710a401007387 */ /* 0x000fe80000100a00 */
[----:B------:R-:W-:Y:S04]  /*124a0*/  STL.64 [R1+0x708], R162 ;  /* 0x000708a201007387 */ /* 0x000fe80000100a00 */
[----:B------:R-:W-:Y:S04]  /*124b0*/  STL [R1+0x700], R161 ;  /* 0x000700a101007387 */ /* 0x000fe80000100800 */
[----:B------:R-:W-:Y:S04]  /*124c0*/  STL.64 [R1+0x6f8], R158 ;  /* 0x0006f89e01007387 */ /* 0x000fe80000100a00 */
[----:B------:R-:W-:Y:S04]  /*124d0*/  STL.64 [R1+0x6f0], R156 ;  /* 0x0006f09c01007387 */ /* 0x000fe80000100a00 */
[----:B------:R-:W-:Y:S04]  /*124e0*/  STL.64 [R1+0x6e8], R154 ;  /* 0x0006e89a01007387 */ /* 0x000fe80000100a00 */
[----:B------:R-:W-:Y:S04]  /*124f0*/  STL.64 [R1+0x6e0], R152 ;  /* 0x0006e09801007387 */ /* 0x000fe80000100a00 */
[----:B------:R-:W-:Y:S04]  /*12500*/  STL.64 [R1+0x6d8], R142 ;  /* 0x0006d88e01007387 */ /* 0x000fe80000100a00 */
[----:B------:R-:W-:Y:S04]  /*12510*/  STL.64 [R1+0x6d0], R140 ;  /* 0x0006d08c01007387 */ /* 0x000fe80000100a00 */
[----:B------:R-:W-:Y:S01]  /*12520*/  STL.64 [R1+0x6c8], R138 ;  /* 0x0006c88a01007387 */ /* 0x000fe20000100a00 */
[----:B------:R-:W-:-:S03]  /*12530*/  IMAD.MOV.U32 R63, RZ, RZ, R27 ;  /* 0x000000ffff3f7224 */ /* 0x000fc600078e001b */
[----:B------:R4:W-:Y:S01]  /*12540*/  STL.64 [R1+0x6c0], R136 ;  /* 0x0006c08801007387 */ /* 0x0009e20000100a00 */
[----:B------:R-:W-:-:S03]  /*12550*/  MOV R57, R25 ;  /* 0x0000001900397202 */ /* 0x000fc60000000f00 */
[----:B------:R4:W-:Y:S01]  /*12560*/  STL.64 [R1+0x6b8], R134 ;  /* 0x0006b88601007387 */ /* 0x0009e20000100a00 */
[----:B-1----:R-:W-:Y:S01]  /*12570*/  @!P3 FMUL R55, R55, R55 ;  /* 0x000000373737b220 */ /* 0x002fe20000400000 */
[----:B--2---:R-:W-:Y:S02]  /*12580*/  @!P4 FMUL R54, R54, R54 ;  /* 0x000000363636c220 */ /* 0x004fe40000400000 */
[----:B------:R1:W-:Y:S01]  /*12590*/  STL.64 [R1+0x6b0], R132 ;  /* 0x0006b08401007387 */ /* 0x0003e20000100a00 */
[----:B----4-:R-:W-:Y:S01]  /*125a0*/  @!P6 FMUL R53, R53, R53 ;  /* 0x000000353535e220 */ /* 0x010fe20000400000 */
[----:B------:R-:W-:Y:S02]  /*125b0*/  @!P5 FMUL R47, R47, R47 ;  /* 0x0000002f2f2fd220 */ /* 0x000fe40000400000 */
[----:B------:R-:W-:Y:S01]  /*125c0*/  STL.64 [R1+0x6a8], R130 ;  /* 0x0006a88201007387 */ /* 0x000fe20000100a00 */
[----:B------:R-:W-:Y:S01]  /*125d0*/  F2FP.F16.F32.PACK_AB R25, R154, R155 ;  /* 0x0000009b9a19723e */ /* 0x000fe200000000ff */
[----:B------:R-:W-:Y:S01]  /*125e0*/  IMAD.MOV.U32 R136, RZ, RZ, R247 ;  /* 0x000000ffff887224 */ /* 0x000fe200078e00f7 */
[----:B------:R-:W-:Y:S01]  /*125f0*/  F2FP.F16.F32.PACK_AB R27, R152, R153 ;  /* 0x00000099981b723e */ /* 0x000fe200000000ff */
[----:B------:R-:W-:Y:S01]  /*12600*/  STL.64 [R1+0x6a0], R128 ;  /* 0x0006a08001007387 */ /* 0x000fe20000100a00 */
[----:B------:R-:W-:Y:S01]  /*12610*/  IMAD.MOV.U32 R134, RZ, RZ, R249 ;  /* 0x000000ffff867224 */ /* 0x000fe200078e00f9 */
[----:B------:R-:W-:Y:S01]  /*12620*/  MOV R135, R248 ;  /* 0x000000f800877202 */ /* 0x000fe20000000f00 */
[----:B------:R-:W-:Y:S01]  /*12630*/  IMAD.MOV.U32 R138, RZ, RZ, R245 ;  /* 0x000000ffff8a7224 */ /* 0x000fe200078e00f5 */
[----:B------:R-:W-:Y:S01]  /*12640*/  STL.64 [R1+0x698], R126 ;  /* 0x0006987e01007387 */ /* 0x000fe20000100a00 */
[----:B-1----:R-:W-:Y:S01]  /*12650*/  IMAD.MOV.U32 R132, RZ, RZ, R251 ;  /* 0x000000ffff847224 */ /* 0x002fe200078e00fb */
[----:B------:R-:W-:Y:S01]  /*12660*/  MOV R133, R250 ;  /* 0x000000fa00857202 */ /* 0x000fe20000000f00 */
[----:B------:R-:W-:Y:S01]  /*12670*/  IMAD.MOV.U32 R140, RZ, RZ, R243 ;  /* 0x000000ffff8c7224 */ /* 0x000fe200078e00f3 */
[----:B------:R1:W-:Y:S01]  /*12680*/  STL.64 [R1+0x690], R124 ;  /* 0x0006907c01007387 */ /* 0x0003e20000100a00 */
        /* <DEDUP_REMOVED lines=39> */
[----:B-1----:R-:W-:Y:S01]  /*12900*/  IMAD.MOV.U32 R124, RZ, RZ, R117 ;  /* 0x000000ffff7c7224 */ /* 0x002fe200078e0075 */
        /* <DEDUP_REMOVED lines=49> */
[----:B------:R-:W-:Y:S01]  /*12c20*/  UIADD3 UR10, UR8, 0x200, URZ ;  /* 0x00000200080a7890 */ /* 0x000fe2000fffe03f */
[----:B------:R-:W-:Y:S01]  /*12c30*/  MOV R245, R9 ;  /* 0x0000000900f57202 */ /* 0x000fe20000000f00 */
[----:B------:R-:W-:Y:S01]  /*12c40*/  UMOV UR11, 0x40000040 ;  /* 0x40000040000b7882 */ /* 0x000fe20000000000 */
[----:B------:R-:W-:Y:S01]  /*12c50*/  MOV R247, R7 ;  /* 0x0000000700f77202 */ /* 0x000fe20000000f00 */
[----:B------:R-:W2:Y:S01]  /*12c60*/  LDL.LU R117, [R1+0x770] ;  /* 0x0007700001757983 */ /* 0x000ea20000300800 */
[----:B------:R-:W-:Y:S01]  /*12c70*/  IMAD.MOV.U32 R248, RZ, RZ, R6 ;  /* 0x000000fffff87224 */ /* 0x000fe200078e0006 */
[----:B------:R-:W-:-:S02]  /*12c80*/  F2FP.F16.F32.PACK_AB R24, R54, R55 ;  /* 0x000000373618723e */ /* 0x000fc400000000ff */
[----:B------:R-:W-:Y:S02]  /*12c90*/  F2FP.F16.F32.PACK_AB R26, R47, R53 ;  /* 0x000000352f1a723e */ /* 0x000fe400000000ff */
[----:B------:R-:W-:Y:S01]  /*12ca0*/  MOV R249, R5 ;  /* 0x0000000500f97202 */ /* 0x000fe20000000f00 */
[----:B------:R-:W-:Y:S01]  /*12cb0*/  IMAD.MOV.U32 R250, RZ, RZ, R4 ;  /* 0x000000fffffa7224 */ /* 0x000fe200078e0004 */
[----:B------:R-:W-:-:S06]  /*12cc0*/  MOV R251, R0 ;  /* 0x0000000000fb7202 */ /* 0x000fcc0000000f00 */
[----:B------:R-:W-:-:S06]  /*12cd0*/  WARPGROUP.ARRIVE ;  /* 0x00000000000079c5 */ /* 0x000fcc0000000000 */
[----:B------:R-:W-:Y:S01]  /*12ce0*/  HGMMA.64x256x16.F32 R124, R24, gdesc[UR8].tnspB, R124, gsb0 ;  /* 0x43e00008187c7df0 */ /* 0x000fe2000800087c */
[--C-:B------:R-:W-:Y:S01]  /*12cf0*/  FFMA R46, R66, UR38, -R3.reuse ;  /* 0x00000026422e7c23 */ /* 0x100fe20008000803 */
[--C-:B------:R-:W-:Y:S01]  /*12d00*/  FFMA R45, R67, UR38, -R3.reuse ;  /* 0x00000026432d7c23 */ /* 0x100fe20008000803 */
[--C-:B------:R-:W-:Y:S01]  /*12d10*/  FFMA R44, R70, UR38, -R3.reuse ;  /* 0x00000026462c7c23 */ /* 0x100fe20008000803 */
[----:B------:R-:W-:Y:S02]  /*12d20*/  FFMA R0, R71, UR38, -R3 ;  /* 0x0000002647007c23 */ /* 0x000fe40008000803 */
[----:B------:R-:W-:Y:S02]  /*12d30*/  FSETP.GEU.AND P3, PT, R46, -126, PT ;  /* 0xc2fc00002e00780b */ /* 0x000fe40003f6e000 */
[----:B------:R-:W-:Y:S02]  /*12d40*/  FSETP.GEU.AND P4, PT, R45, -126, PT ;  /* 0xc2fc00002d00780b */ /* 0x000fe40003f8e000 */
[----:B------:R-:W-:-:S02]  /*12d50*/  FSETP.GEU.AND P6, PT, R44, -126, PT ;  /* 0xc2fc00002c00780b */ /* 0x000fc40003fce000 */
[----:B------:R-:W-:-:S07]  /*12d60*/  FSETP.GEU.AND P5, PT, R0, -126, PT ;  /* 0xc2fc00000000780b */ /* 0x000fce0003fae000 */
[----:B------:R-:W-:Y:S02]  /*12d70*/  @!P3 FMUL R46, R46, 0.5 ;  /* 0x3f0000002e2eb820 */ /* 0x000fe40000400000 */
[----:B------:R-:W-:Y:S02]  /*12d80*/  @!P4 FMUL R45, R45, 0.5 ;  /* 0x3f0000002d2dc820 */ /* 0x000fe40000400000 */
[----:B------:R-:W-:Y:S02]  /*12d90*/  @!P6 FMUL R44, R44, 0.5 ;  /* 0x3f0000002c2ce820 */ /* 0x000fe40000400000 */
[----:B------:R-:W-:Y:S01]  /*12da0*/  @!P5 FMUL R0, R0, 0.5 ;  /* 0x3f0000000000d820 */ /* 0x000fe20000400000 */
[----:B------:R-:W1:Y:S08]  /*12db0*/  MUFU.EX2 R46, R46 ;  /* 0x0000002e002e7308 */ /* 0x000e700000000800 */
[----:B------:R-:W4:Y:S08]  /*12dc0*/  MUFU.EX2 R45, R45 ;  /* 0x0000002d002d7308 */ /* 0x000f300000000800 */
[----:B------:R-:W3:Y:S08]  /*12dd0*/  MUFU.EX2 R44, R44 ;  /* 0x0000002c002c7308 */ /* 0x000ef00000000800 */
[----:B------:R-:W3:Y:S01]  /*12de0*/  MUFU.EX2 R0, R0 ;  /* 0x0000000000007308 */ /* 0x000ee20000000800 */
[--C-:B------:R-:W-:Y:S01]  /*12df0*/  FFMA R10, R64, UR38, -R2.reuse ;  /* 0x00000026400a7c23 */ /* 0x100fe20008000802 */
[--C-:B------:R-:W-:Y:S01]  /*12e00*/  FFMA R12, R65, UR38, -R2.reuse ;  /* 0x00000026410c7c23 */ /* 0x100fe20008000802 */
[--C-:B------:R-:W-:Y:S01]  /*12e10*/  FFMA R9, R68, UR38, -R2.reuse ;  /* 0x0000002644097c23 */ /* 0x100fe20008000802 */
[----:B------:R-:W-:Y:S01]  /*12e20*/  FFMA R11, R69, UR38, -R2 ;  /* 0x00000026450b7c23 */ /* 0x000fe20008000802 */
[----:B-1----:R-:W-:Y:S01]  /*12e30*/  @!P3 FMUL R46, R46, R46 ;  /* 0x0000002e2e2eb220 */ /* 0x002fe20000400000 */
[----:B----4-:R-:W-:Y:S01]  /*12e40*/  @!P4 FMUL R45, R45, R45 ;  /* 0x0000002d2d2dc220 */ /* 0x010fe20000400000 */
[----:B------:R-:W-:Y:S01]  /*12e50*/  FSETP.GEU.AND P3, PT, R10, -126, PT ;  /* 0xc2fc00000a00780b */ /* 0x000fe20003f6e000 */
[----:B---3--:R-:W-:Y:S01]  /*12e60*/  @!P6 FMUL R44, R44, R44 ;  /* 0x0000002c2c2ce220 */ /* 0x008fe20000400000 */
[----:B------:R-:W-:-:S02]  /*12e70*/  FSETP.GEU.AND P4, PT, R12, -126, PT ;  /* 0xc2fc00000c00780b */ /* 0x000fc40003f8e000 */
[----:B------:R-:W-:Y:S01]  /*12e80*/  FSETP.GEU.AND P6, PT, R9, -126, PT ;  /* 0xc2fc00000900780b */ /* 0x000fe20003fce000 */
[----:B------:R-:W-:Y:S01]  /*12e90*/  @!P5 FMUL R0, R0, R0 ;  /* 0x000000000000d220 */ /* 0x000fe20000400000 */
[----:B------:R-:W-:-:S07]  /*12ea0*/  FSETP.GEU.AND P5, PT, R11, -126, PT ;  /* 0xc2fc00000b00780b */ /* 0x000fce0003fae000 */
[----:B------:R-:W-:Y:S02]  /*12eb0*/  @!P3 FMUL R10, R10, 0.5 ;  /* 0x3f0000000a0ab820 */ /* 0x000fe40000400000 */
[----:B------:R-:W-:Y:S02]  /*12ec0*/  @!P4 FMUL R12, R12, 0.5 ;  /* 0x3f0000000c0cc820 */ /* 0x000fe40000400000 */
[----:B------:R-:W-:Y:S02]  /*12ed0*/  @!P6 FMUL R9, R9, 0.5 ;  /* 0x3f0000000909e820 */ /* 0x000fe40000400000 */
[----:B------:R-:W-:Y:S01]  /*12ee0*/  @!P5 FMUL R11, R11, 0.5 ;  /* 0x3f0000000b0bd820 */ /* 0x000fe20000400000 */
[----:B------:R-:W1:Y:S08]  /*12ef0*/  MUFU.EX2 R10, R10 ;  /* 0x0000000a000a7308 */ /* 0x000e700000000800 */
[----:B------:R-:W3:Y:S08]  /*12f00*/  MUFU.EX2 R12, R12 ;  /* 0x0000000c000c7308 */ /* 0x000ef00000000800 */
[----:B------:R-:W4:Y:S08]  /*12f10*/  MUFU.EX2 R9, R9 ;  /* 0x0000000900097308 */ /* 0x000f300000000800 */
[----:B------:R-:W4:Y:S01]  /*12f20*/  MUFU.EX2 R11, R11 ;  /* 0x0000000b000b7308 */ /* 0x000f220000000800 */
[----:B-1----:R-:W-:Y:S01]  /*12f30*/  @!P3 FMUL R10, R10, R10 ;  /* 0x0000000a0a0ab220 */ /* 0x002fe20000400000 */
[----:B---3--:R-:W-:Y:S01]  /*12f40*/  @!P4 FMUL R12, R12, R12 ;  /* 0x0000000c0c0cc220 */ /* 0x008fe20000400000 */
[----:B------:R-:W-:Y:S01]  /*12f50*/  F2FP.F16.F32.PACK_AB R29, R45, R46 ;  /* 0x0000002e2d1d723e */ /* 0x000fe200000000ff */
[----:B----4-:R-:W-:Y:S01]  /*12f60*/  @!P6 FMUL R9, R9, R9 ;  /* 0x000000090909e220 */ /* 0x010fe20000400000 */
[----:B------:R-:W-:Y:S01]  /*12f70*/  F2FP.F16.F32.PACK_AB R31, R0, R44 ;  /* 0x0000002c001f723e */ /* 0x000fe200000000ff */
[----:B------:R-:W-:Y:S01]  /*12f80*/  UIADD3 UR10, UR8, 0x280, URZ ;  /* 0x00000280080a7890 */ /* 0x000fe2000fffe03f */
[----:B------:R-:W-:Y:S01]  /*12f90*/  F2FP.F16.F32.PACK_AB R28, R12, R10 ;  /* 0x0000000a0c1c723e */ /* 0x000fe200000000ff */
[----:B------:R-:W-:-:S05]  /*12fa0*/  @!P5 FMUL R11, R11, R11 ;  /* 0x0000000b0b0bd220 */ /* 0x000fca0000400000 */
[----:B------:R-:W-:Y:S01]  /*12fb0*/  F2FP.F16.F32.PACK_AB R30, R11, R9 ;  /* 0x000000090b1e723e */ /* 0x000fe200000000ff */
[----:B------:R-:W-:Y:S01]  /*12fc0*/  UMOV UR11, 0x40000040 ;  /* 0x40000040000b7882 */ /* 0x000fe20000000000 */
        /* <DEDUP_REMOVED lines=13> */
[----:B------:R-:W3:Y:S01]  /*130a0*/  MUFU.EX2 R14, R14 ;  /* 0x0000000e000e7308 */ /* 0x000ee20000000800 */
[----:B------:R-:W-:-:S02]  /*130b0*/  WARPGROUP.DEPBAR.LE gsb0, 0x0 ;  /* 0x00008000000079c5 */ /* 0x000fc40000010000 */
[----:B------:R-:W-:-:S06]  /*130c0*/  WARPGROUP.ARRIVE ;  /* 0x00000000000079c5 */ /* 0x000fcc0000000000 */
[----:B------:R-:W-:Y:S01]  /*130d0*/  HGMMA.64x256x16.F32 R124, R28, gdesc[UR8].tnspB, R124, gsb0 ;  /* 0x43e000081c7c7df0 */ /* 0x000fe2000800087c */
[----:B------:R-:W4:Y:S08]  /*130e0*/  MUFU.EX2 R15, R15 ;  /* 0x0000000f000f7308 */ /* 0x000f300000000800 */
[----:B------:R-:W4:Y:S01]  /*130f0*/  MUFU.EX2 R16, R16 ;  /* 0x0000001000107308 */ /* 0x000f220000000800 */
[--C-:B------:R-:W-:Y:S01]  /*13100*/  FFMA R20, R72, UR38, -R2.reuse ;  /* 0x0000002648147c23 */ /* 0x100fe20008000802 */
[--C-:B------:R-:W-:Y:S01]  /*13110*/  FFMA R17, R73, UR38, -R2.reuse ;  /* 0x0000002649117c23 */ /* 0x100fe20008000802 */
[--C-:B------:R-:W-:Y:S01]  /*13120*/  FFMA R18, R76, UR38, -R2.reuse ;  /* 0x000000264c127c23 */ /* 0x100fe20008000802 */
[----:B------:R-:W-:Y:S01]  /*13130*/  FFMA R19, R77, UR38, -R2 ;  /* 0x000000264d137c23 */ /* 0x000fe20008000802 */
[----:B-1----:R-:W-:Y:S01]  /*13140*/  @!P3 FMUL R13, R13, R13 ;  /* 0x0000000d0d0db220 */ /* 0x002fe20000400000 */
[----:B---3--:R-:W-:Y:S01]  /*13150*/  @!P4 FMUL R14, R14, R14 ;  /* 0x0000000e0e0ec220 */ /* 0x008fe20000400000 */
[----:B------:R-:W-:Y:S01]  /*13160*/  FSETP.GEU.AND P3, PT, R20, -126, PT ;  /* 0xc2fc00001400780b */ /* 0x000fe20003f6e000 */
[----:B----4-:R-:W-:Y:S01]  /*13170*/  @!P6 FMUL R15, R15, R15 ;  /* 0x0000000f0f0fe220 */ /* 0x010fe20000400000 */
        /* <DEDUP_REMOVED lines=24> */
[----:B------:R-:W-:-:S03]  /*13300*/  FFMA R23, R86, UR38, -R3 ;  /* 0x0000002656177c23 */ /* 0x000fc60008000803 */
[----:B------:R-:W-:Y:S02]  /*13310*/  FSETP.GEU.AND P3, PT, R21, -126, PT ;  /* 0xc2fc00001500780b */ /* 0x000fe40003f6e000 */
[----:B------:R-:W-:Y:S02]  /*13320*/  FSETP.GEU.AND P4, PT, R22, -126, PT ;  /* 0xc2fc00001600780b */ /* 0x000fe40003f8e000 */
[----:B------:R-:W-:-:S09]  /*13330*/  FSETP.GEU.AND P6, PT, R23, -126, PT ;  /* 0xc2fc00001700780b */ /* 0x000fd20003fce000 */
[----:B------:R-:W-:Y:S02]  /*13340*/  @!P3 FMUL R21, R21, 0.5 ;  /* 0x3f0000001515b820 */ /* 0x000fe40000400000 */
[----:B------:R-:W-:Y:S02]  /*13350*/  @!P4 FMUL R22, R22, 0.5 ;  /* 0x3f0000001616c820 */ /* 0x000fe40000400000 */
[----:B------:R-:W-:Y:S02]  /*13360*/  @!P6 FMUL R23, R23, 0.5 ;  /* 0x3f0000001717e820 */ /* 0x000fe40000400000 */
[----:B------:R-:W1:Y:S08]  /*13370*/  MUFU.EX2 R21, R21 ;  /* 0x0000001500157308 */ /* 0x000e700000000800 */
[----:B------:R-:W3:Y:S08]  /*13380*/  MUFU.EX2 R22, R22 ;  /* 0x0000001600167308 */ /* 0x000ef00000000800 */
[----:B------:R-:W4:Y:S01]  /*13390*/  MUFU.EX2 R23, R23 ;  /* 0x0000001700177308 */ /* 0x000f220000000800 */
[----:B------:R-:W-:Y:S01]  /*133a0*/  FFMA R32, R85, UR38, -R2 ;  /* 0x0000002655207c23 */ /* 0x000fe20008000802 */
[----:B-1----:R-:W-:Y:S01]  /*133b0*/  @!P3 FMUL R21, R21, R21 ;  /* 0x000000151515b220 */ /* 0x002fe20000400000 */
[----:B---3--:R-:W-:Y:S01]  /*133c0*/  @!P4 FMUL R22, R22, R22 ;  /* 0x000000161616c220 */ /* 0x008fe20000400000 */
[----:B----4-:R-:W-:Y:S01]  /*133d0*/  @!P6 FMUL R23, R23, R23 ;  /* 0x000000171717e220 */ /* 0x010fe20000400000 */
[----:B------:R-:W-:-:S02]  /*133e0*/  WARPGROUP.DEPBAR.LE gsb0, 0x0 ;  /* 0x00008000000079c5 */ /* 0x000fc40000010000 */
[----:B------:R-:W-:-:S06]  /*133f0*/  WARPGROUP.ARRIVE ;  /* 0x00000000000079c5 */ /* 0x000fcc0000000000 */
[----:B------:R-:W-:Y:S01]  /*13400*/  HGMMA.64x256x16.F32 R124, R36, gdesc[UR8].tnspB, R124, gsb0 ;  /* 0x43e00008247c7df0 */ /* 0x000fe2000800087c */
[----:B------:R-:W-:-:S05]  /*13410*/  FFMA R28, R87, UR38, -R3 ;  /* 0x00000026571c7c23 */ /* 0x000fca0008000803 */
[----:B------:R-:W-:-:S13]  /*13420*/  FSETP.GEU.AND P5, PT, R28, -126, PT ;  /* 0xc2fc00001c00780b */ /* 0x000fda0003fae000 */
[----:B------:R-:W-:-:S06]  /*13430*/  @!P5 FMUL R28, R28, 0.5 ;  /* 0x3f0000001c1cd820 */ /* 0x000fcc0000400000 */
[----:B------:R-:W1:Y:S01]  /*13440*/  MUFU.EX2 R28, R28 ;  /* 0x0000001c001c7308 */ /* 0x000e620000000800 */
[--C-:B------:R-:W-:Y:S01]  /*13450*/  FFMA R29, R80, UR38, -R2.reuse ;  /* 0x00000026501d7c23 */ /* 0x100fe20008000802 */
[--C-:B------:R-:W-:Y:S01]  /*13460*/  FFMA R30, R81, UR38, -R2.reuse ;  /* 0x00000026511e7c23 */ /* 0x100fe20008000802 */
[----:B------:R-:W-:-:S03]  /*13470*/  FFMA R31, R84, UR38, -R2 ;  /* 0x00000026541f7c23 */ /* 0x000fc60008000802 */
[----:B------:R-:W-:Y:S02]  /*13480*/  FSETP.GEU.AND P3, PT, R29, -126, PT ;  /* 0xc2fc00001d00780b */ /* 0x000fe40003f6e000 */
[----:B------:R-:W-:Y:S02]  /*13490*/  FSETP.GEU.AND P4, PT, R30, -126, PT ;  /* 0xc2fc00001e00780b */ /* 0x000fe40003f8e000 */
[----:B------:R-:W-:Y:S01]  /*134a0*/  FSETP.GEU.AND P6, PT, R31, -126, PT ;  /* 0xc2fc00001f00780b */ /* 0x000fe20003fce000 */
[----:B-1----:R-:W-:Y:S01]  /*134b0*/  @!P5 FMUL R28, R28, R28 ;  /* 0x0000001c1c1cd220 */ /* 0x002fe20000400000 */
[----:B------:R-:W-:-:S07]  /*134c0*/  FSETP.GEU.AND P5, PT, R32, -126, PT ;  /* 0xc2fc00002000780b */ /* 0x000fce0003fae000 */
[----:B------:R-:W-:Y:S02]  /*134d0*/  @!P3 FMUL R29, R29, 0.5 ;  /* 0x3f0000001d1db820 */ /* 0x000fe40000400000 */
[----:B------:R-:W-:Y:S02]  /*134e0*/  @!P4 FMUL R30, R30, 0.5 ;  /* 0x3f0000001e1ec820 */ /* 0x000fe40000400000 */
[----:B------:R-:W-:Y:S02]  /*134f0*/  @!P6 FMUL R31, R31, 0.5 ;  /* 0x3f0000001f1fe820 */ /* 0x000fe40000400000 */
[----:B------:R-:W1:Y:S01]  /*13500*/  MUFU.EX2 R29, R29 ;  /* 0x0000001d001d7308 */ /* 0x000e620000000800 */
[----:B------:R-:W-:-:S07]  /*13510*/  @!P5 FMUL R32, R32, 0.5 ;  /* 0x3f0000002020d820 */ /* 0x000fce0000400000 */
[----:B------:R-:W3:Y:S08]  /*13520*/  MUFU.EX2 R30, R30 ;  /* 0x0000001e001e7308 */ /* 0x000ef00000000800 */
[----:B------:R-:W4:Y:S08]  /*13530*/  MUFU.EX2 R31, R31 ;  /* 0x0000001f001f7308 */ /* 0x000f300000000800 */
[----:B------:R-:W2:Y:S01]  /*13540*/  MUFU.EX2 R32, R32 ;  /* 0x0000002000207308 */ /* 0x000ea20000000800 */
[----:B-1----:R-:W-:Y:S01]  /*13550*/  @!P3 FMUL R29, R29, R29 ;  /* 0x0000001d1d1db220 */ /* 0x002fe20000400000 */
[----:B---3--:R-:W-:Y:S01]  /*13560*/  @!P4 FMUL R30, R30, R30 ;  /* 0x0000001e1e1ec220 */ /* 0x008fe20000400000 */
[----:B------:R-:W-:Y:S01]  /*13570*/  F2FP.F16.F32.PACK_AB R41, R22, R21 ;  /* 0x000000151629723e */ /* 0x000fe200000000ff */
[----:B----4-:R-:W-:Y:S01]  /*13580*/  @!P6 FMUL R31, R31, R31 ;  /* 0x0000001f1f1fe220 */ /* 0x010fe20000400000 */
[----:B------:R-:W-:Y:S01]  /*13590*/  F2FP.F16.F32.PACK_AB R43, R28, R23 ;  /* 0x000000171c2b723e */ /* 0x000fe200000000ff */
[----:B------:R-:W-:Y:S01]  /*135a0*/  UIADD3 UR10, UR8, 0x380, URZ ;  /* 0x00000380080a7890 */ /* 0x000fe2000fffe03f */
[----:B------:R-:W-:Y:S01]  /*135b0*/  F2FP.F16.F32.PACK_AB R40, R30, R29 ;  /* 0x0000001d1e28723e */ /* 0x000fe200000000ff */
[----:B--2---:R-:W-:-:S05]  /*135c0*/  @!P5 FMUL R32, R32, R32 ;  /* 0x000000202020d220 */ /* 0x004fca0000400000 */
        /* <DEDUP_REMOVED lines=9> */
[----:B------:R-:W-:Y:S01]  /*13660*/  @!P4 FMUL R34, R34, 0.5 ;  /* 0x3f0000002222c820 */ /* 0x000fe20000400000 */
[----:B------:R-:W-:Y:S02]  /*13670*/  WARPGROUP.DEPBAR.LE gsb0, 0x0 ;  /* 0x00008000000079c5 */ /* 0x000fe40000010000 */
[----:B------:R-:W-:-:S06]  /*13680*/  WARPGROUP.ARRIVE ;  /* 0x00000000000079c5 */ /* 0x000fcc0000000000 */
[----:B------:R-:W-:Y:S01]  /*13690*/  HGMMA.64x256x16.F32 R124, R40, gdesc[UR8].tnspB, R124, gsb0 ;  /* 0x43e00008287c7df0 */ /* 0x000fe2000800087c */
[----:B------:R-:W-:-:S05]  /*136a0*/  FFMA R36, R95, UR38, -R3 ;  /* 0x000000265f247c23 */ /* 0x000fca0008000803 */
[C---:B------:R-:W-:Y:S01]  /*136b0*/  FSETP.GEU.AND P5, PT, R36.reuse, -126, PT ;  /* 0xc2fc00002400780b */ /* 0x040fe20003fae000 */
[----:B------:R-:W-:Y:S01]  /*136c0*/  @!P6 FMUL R35, R35, 0.5 ;  /* 0x3f0000002323e820 */ /* 0x000fe20000400000 */
[----:B------:R-:W1:Y:S11]  /*136d0*/  MUFU.EX2 R33, R33 ;  /* 0x0000002100217308 */ /* 0x000e760000000800 */
[----:B------:R-:W-:Y:S01]  /*136e0*/  @!P5 FMUL R36, R36, 0.5 ;  /* 0x3f0000002424d820 */ /* 0x000fe20000400000 */
[----:B------:R-:W2:Y:S08]  /*136f0*/  MUFU.EX2 R34, R34 ;  /* 0x0000002200227308 */ /* 0x000eb00000000800 */
[----:B------:R-:W3:Y:S08]  /*13700*/  MUFU.EX2 R35, R35 ;  /* 0x0000002300237308 */ /* 0x000ef00000000800 */
[----:B------:R-:W4:Y:S01]  /*13710*/  MUFU.EX2 R36, R36 ;  /* 0x0000002400247308 */ /* 0x000f220000000800 */
[--C-:B------:R-:W-:Y:S01]  /*13720*/  FFMA R37, R88, UR38, -R2.reuse ;  /* 0x0000002658257c23 */ /* 0x100fe20008000802 */
[--C-:B------:R-:W-:Y:S01]  /*13730*/  FFMA R38, R89, UR38, -R2.reuse ;  /* 0x0000002659267c23 */ /* 0x100fe20008000802 */
[----:B------:R-:W-:Y:S01]  /*13740*/  FFMA R39, R92, UR38, -R2 ;  /* 0x000000265c277c23 */ /* 0x000fe20008000802 */
[----:B-1----:R-:W-:Y:S01]  /*13750*/  @!P3 FMUL R33, R33, R33 ;  /* 0x000000212121b220 */ /* 0x002fe20000400000 */
[----:B--2---:R-:W-:Y:S01]  /*13760*/  @!P4 FMUL R34, R34, R34 ;  /* 0x000000222222c220 */ /* 0x004fe20000400000 */
[----:B------:R-:W-:-:S02]  /*13770*/  FSETP.GEU.AND P3, PT, R37, -126, PT ;  /* 0xc2fc00002500780b */ /* 0x000fc40003f6e000 */
[----:B------:R-:W-:Y:S01]  /*13780*/  FSETP.GEU.AND P4, PT, R38, -126, PT ;  /* 0xc2fc00002600780b */ /* 0x000fe20003f8e000 */
[----:B---3--:R-:W-:Y:S01]  /*13790*/  @!P6 FMUL R35, R35, R35 ;  /* 0x000000232323e220 */ /* 0x008fe20000400000 */
[----:B------:R-:W-:Y:S01]  /*137a0*/  FSETP.GEU.AND P6, PT, R39, -126, PT ;  /* 0xc2fc00002700780b */ /* 0x000fe20003fce000 */
[----:B----4-:R-:W-:-:S08]  /*137b0*/  @!P5 FMUL R36, R36, R36 ;  /* 0x000000242424d220 */ /* 0x010fd00000400000 */
[----:B------:R-:W-:Y:S02]  /*137c0*/  @!P3 FMUL R37, R37, 0.5 ;  /* 0x3f0000002525b820 */ /* 0x000fe40000400000 */
[----:B------:R-:W-:Y:S02]  /*137d0*/  @!P4 FMUL R38, R38, 0.5 ;  /* 0x3f0000002626c820 */ /* 0x000fe40000400000 */
[----:B------:R-:W-:Y:S02]  /*137e0*/  @!P6 FMUL R39, R39, 0.5 ;  /* 0x3f0000002727e820 */ /* 0x000fe40000400000 */
[----:B------:R-:W1:Y:S08]  /*137f0*/  MUFU.EX2 R37, R37 ;  /* 0x0000002500257308 */ /* 0x000e700000000800 */
[----:B------:R-:W2:Y:S08]  /*13800*/  MUFU.EX2 R38, R38 ;  /* 0x0000002600267308 */ /* 0x000eb00000000800 */
[----:B------:R-:W3:Y:S01]  /*13810*/  MUFU.EX2 R39, R39 ;  /* 0x0000002700277308 */ /* 0x000ee20000000800 */
[----:B-1----:R-:W-:Y:S01]  /*13820*/  @!P3 FMUL R37, R37, R37 ;  /* 0x000000252525b220 */ /* 0x002fe20000400000 */
[----:B------:R-:W-:Y:S01]  /*13830*/  F2FP.F16.F32.PACK_AB R49, R34, R33 ;  /* 0x000000212231723e */ /* 0x000fe200000000ff */
[----:B------:R-:W-:Y:S01]  /*13840*/  UIADD3 UR10, UR8, 0x400, URZ ;  /* 0x00000400080a7890 */ /* 0x000fe2000fffe03f */
[----:B------:R-:W-:Y:S01]  /*13850*/  F2FP.F16.F32.PACK_AB R51, R36, R35 ;  /* 0x000000232433723e */ /* 0x000fe200000000ff */
[----:B--2---:R-:W-:Y:S01]  /*13860*/  @!P4 FMUL R38, R38, R38 ;  /* 0x000000262626c220 */ /* 0x004fe20000400000 */
[----:B---3--:R-:W-:-:S04]  /*13870*/  @!P6 FMUL R39, R39, R39 ;  /* 0x000000272727e220 */ /* 0x008fc80000400000 */
[----:B------:R-:W-:Y:S01]  /*13880*/  F2FP.F16.F32.PACK_AB R48, R38, R37 ;  /* 0x000000252630723e */ /* 0x000fe200000000ff */
[----:B------:R-:W-:Y:S01]  /*13890*/  UMOV UR11, 0x40000040 ;  /* 0x40000040000b7882 */ /* 0x000fe20000000000 */
[----:B------:R-:W-:Y:S02]  /*138a0*/  WARPGROUP.DEPBAR.LE gsb0, 0x0 ;  /* 0x00008000000079c5 */ /* 0x000fe40000010000 */
[----:B------:R-:W-:-:S05]  /*138b0*/  FFMA R40, R93, UR38, -R2 ;  /* 0x000000265d287c23 */ /* 0x000fca0008000802 */
[----:B------:R-:W-:-:S13]  /*138c0*/  FSETP.GEU.AND P5, PT, R40, -126, PT ;  /* 0xc2fc00002800780b */ /* 0x000fda0003fae000 */
[----:B------:R-:W-:-:S06]  /*138d0*/  @!P5 FMUL R40, R40, 0.5 ;  /* 0x3f0000002828d820 */ /* 0x000fcc0000400000 */
[----:B------:R-:W1:Y:S02]  /*138e0*/  MUFU.EX2 R40, R40 ;  /* 0x0000002800287308 */ /* 0x000e640000000800 */
[----:B-1----:R-:W-:-:S05]  /*138f0*/  @!P5 FMUL R40, R40, R40 ;  /* 0x000000282828d220 */ /* 0x002fca0000400000 */
[----:B------:R-:W-:-:S04]  /*13900*/  F2FP.F16.F32.PACK_AB R50, R40, R39 ;  /* 0x000000272832723e */ /* 0x000fc800000000ff */
[----:B------:R-:W-:-:S06]  /*13910*/  WARPGROUP.ARRIVE ;  /* 0x00000000000079c5 */ /* 0x000fcc0000000000 */
[----:B------:R-:W-:Y:S01]  /*13920*/  HGMMA.64x256x16.F32 R124, R48, gdesc[UR8].tnspB, R124, gsb0 ;  /* 0x43e00008307c7df0 */ /* 0x000fe2000800087c */
        /* <DEDUP_REMOVED lines=10> */
[----:B------:R-:W2:Y:S08]  /*139d0*/  MUFU.EX2 R42, R42 ;  /* 0x0000002a002a7308 */ /* 0x000eb00000000800 */
[----:B------:R-:W3:Y:S01]  /*139e0*/  MUFU.EX2 R43, R43 ;  /* 0x0000002b002b7308 */ /* 0x000ee20000000800 */
[----:B------:R-:W-:Y:S01]  /*139f0*/  FFMA R52, R101, UR38, -R2 ;  /* 0x0000002665347c23 */ /* 0x000fe20008000802 */
[----:B-1----:R-:W-:Y:S01]  /*13a00*/  @!P3 FMUL R41, R41, R41 ;  /* 0x000000292929b220 */ /* 0x002fe20000400000 */
[----:B--2---:R-:W-:Y:S01]  /*13a10*/  @!P4 FMUL R42, R42, R42 ;  /* 0x0000002a2a2ac220 */ /* 0x004fe20000400000 */
[----:B---3--:R-:W-:-:S04]  /*13a20*/  @!P6 FMUL R43, R43, R43 ;  /* 0x0000002b2b2be220 */ /* 0x008fc80000400000 */
[----:B------:R-:W-:Y:S01]  /*13a30*/  F2FP.F16.F32.PACK_AB R25, R42, R41 ;  /* 0x000000292a19723e */ /* 0x000fe200000000ff */
[----:B------:R-:W-:Y:S01]  /*13a40*/  UIADD3 UR10, UR8, 0x480, URZ ;  /* 0x00000480080a7890 */ /* 0x000fe2000fffe03f */
[----:B------:R-:W-:Y:S01]  /*13a50*/  UMOV UR11, 0x40000040 ;  /* 0x40000040000b7882 */ /* 0x000fe20000000000 */
[--C-:B------:R-:W-:Y:S01]  /*13a60*/  FFMA R56, R106, UR38, -R3.reuse ;  /* 0x000000266a387c23 */ /* 0x100fe20008000803 */
[--C-:B------:R-:W-:Y:S01]  /*13a70*/  FFMA R57, R107, UR38, -R3.reuse ;  /* 0x000000266b397c23 */ /* 0x100fe20008000803 */
[--C-:B------:R-:W-:Y:S01]  /*13a80*/  FFMA R58, R110, UR38, -R3.reuse ;  /* 0x000000266e3a7c23 */ /* 0x100fe20008000803 */
[--C-:B------:R-:W-:Y:S01]  /*13a90*/  FFMA R59, R111, UR38, -R3.reuse ;  /* 0x000000266f3b7c23 */ /* 0x100fe20008000803 */
[----:B------:R-:W-:Y:S02]  /*13aa0*/  WARPGROUP.DEPBAR.LE gsb0, 0x0 ;  /* 0x00008000000079c5 */ /* 0x000fe40000010000 */
        /* <DEDUP_REMOVED lines=17> */
[----:B------:R-:W2:Y:S08]  /*13bc0*/  MUFU.EX2 R50, R50 ;  /* 0x0000003200327308 */ /* 0x000eb00000000800 */
[----:B------:R-:W3:Y:S08]  /*13bd0*/  MUFU.EX2 R51, R51 ;  /* 0x0000003300337308 */ /* 0x000ef00000000800 */
[----:B------:R-:W4:Y:S01]  /*13be0*/  MUFU.EX2 R52, R52 ;  /* 0x0000003400347308 */ /* 0x000f220000000800 */
[----:B-1----:R-:W-:Y:S01]  /*13bf0*/  @!P3 FMUL R49, R49, R49 ;  /* 0x000000313131b220 */ /* 0x002fe20000400000 */
[----:B--2---:R-:W-:Y:S01]  /*13c00*/  @!P4 FMUL R50, R50, R50 ;  /* 0x000000323232c220 */ /* 0x004fe20000400000 */
[----:B------:R-:W-:Y:S01]  /*13c10*/  F2FP.F16.F32.PACK_AB R27, R48, R43 ;  /* 0x0000002b301b723e */ /* 0x000fe200000000ff */
[----:B---3--:R-:W-:-:S03]  /*13c20*/  @!P6 FMUL R51, R51, R51 ;  /* 0x000000333333e220 */ /* 0x008fc60000400000 */
[----:B------:R-:W-:Y:S01]  /*13c30*/  F2FP.F16.F32.PACK_AB R24, R50, R49 ;  /* 0x000000313218723e */ /* 0x000fe200000000ff */
[----:B----4-:R-:W-:-:S05]  /*13c40*/  @!P5 FMUL R52, R52, R52 ;  /* 0x000000343434d220 */ /* 0x010fca0000400000 */
[----:B------:R-:W-:-:S04]  /*13c50*/  F2FP.F16.F32.PACK_AB R26, R52, R51 ;  /* 0x00000033341a723e */ /* 0x000fc800000000ff */
[----:B------:R-:W-:-:S06]  /*13c60*/  WARPGROUP.ARRIVE ;  /* 0x00000000000079c5 */ /* 0x000fcc0000000000 */
[----:B------:R-:W-:Y:S01]  /*13c70*/  HGMMA.64x256x16.F32 R124, R24, gdesc[UR8].tnspB, R124, gsb0 ;  /* 0x43e00008187c7df0 */ /* 0x000fe2000800087c */
        /* <DEDUP_REMOVED lines=9> */
[----:B------:R-:W2:Y:S08]  /*13d10*/  MUFU.EX2 R57, R57 ;  /* 0x0000003900397308 */ /* 0x000eb00000000800 */
[----:B------:R-:W3:Y:S08]  /*13d20*/  MUFU.EX2 R58, R58 ;  /* 0x0000003a003a7308 */ /* 0x000ef00000000800 */
[----:B------:R-:W4:Y:S01]  /*13d30*/  MUFU.EX2 R59, R59 ;  /* 0x0000003b003b7308 */ /* 0x000f220000000800 */
[--C-:B------:R-:W-:Y:S01]  /*13d40*/  FFMA R60, R104, UR38, -R2.reuse ;  /* 0x00000026683c7c23 */ /* 0x100fe20008000802 */
[--C-:B------:R-:W-:Y:S01]  /*13d50*/  FFMA R61, R105, UR38, -R2.reuse ;  /* 0x00000026693d7c23 */ /* 0x100fe20008000802 */
[--C-:B------:R-:W-:Y:S01]  /*13d60*/  FFMA R62, R108, UR38, -R2.reuse ;  /* 0x000000266c3e7c23 */ /* 0x100fe20008000802 */
[----:B------:R-:W-:Y:S01]  /*13d70*/  FFMA R63, R109, UR38, -R2 ;  /* 0x000000266d3f7c23 */ /* 0x000fe20008000802 */
[----:B-1----:R-:W-:Y:S01]  /*13d80*/  @!P3 FMUL R56, R56, R56 ;  /* 0x000000383838b220 */ /* 0x002fe20000400000 */
[----:B--2---:R-:W-:Y:S01]  /*13d90*/  @!P4 FMUL R57, R57, R57 ;  /* 0x000000393939c220 */ /* 0x004fe20000400000 */
[----:B------:R-:W-:Y:S01]  /*13da0*/  FSETP.GEU.AND P3, PT, R60, -126, PT ;  /* 0xc2fc00003c00780b */ /* 0x000fe20003f6e000 */
[----:B---3--:R-:W-:Y:S01]  /*13db0*/  @!P6 FMUL R58, R58, R58 ;  /* 0x0000003a3a3ae220 */ /* 0x008fe20000400000 */
[----:B------:R-:W-:-:S02]  /*13dc0*/  FSETP.GEU.AND P4, PT, R61, -126, PT ;  /* 0xc2fc00003d00780b */ /* 0x000fc40003f8e000 */
[----:B------:R-:W-:Y:S01]  /*13dd0*/  FSETP.GEU.AND P6, PT, R62, -126, PT ;  /* 0xc2fc00003e00780b */ /* 0x000fe20003fce000 */
[----:B----4-:R-:W-:Y:S01]  /*13de0*/  @!P5 FMUL R59, R59, R59 ;  /* 0x0000003b3b3bd220 */ /* 0x010fe20000400000 */
        /* <DEDUP_REMOVED lines=9> */
[----:B-1----:R-:W-:Y:S01]  /*13e80*/  @!P3 FMUL R60, R60, R60 ;  /* 0x0000003c3c3cb220 */ /* 0x002fe20000400000 */
[----:B--2---:R-:W-:Y:S01]  /*13e90*/  @!P4 FMUL R61, R61, R61 ;  /* 0x0000003d3d3dc220 */ /* 0x004fe20000400000 */
[----:B------:R-:W-:Y:S01]  /*13ea0*/  UIADD3 UR10, UR8, 0x500, URZ ;  /* 0x00000500080a7890 */ /* 0x000fe2000fffe03f */
[----:B---3--:R-:W-:Y:S01]  /*13eb0*/  @!P6 FMUL R62, R62, R62 ;  /* 0x0000003e3e3ee220 */ /* 0x008fe20000400000 */
[----:B----4-:R-:W-:Y:S01]  /*13ec0*/  @!P5 FMUL R63, R63, R63 ;  /* 0x0000003f3f3fd220 */ /* 0x010fe20000400000 */
[----:B------:R-:W-:Y:S01]  /*13ed0*/  UMOV UR11, 0x40000040 ;  /* 0x40000040000b7882 */ /* 0x000fe20000000000 */
        /* <DEDUP_REMOVED lines=14> */
[----:B------:R-:W-:-:S02]  /*13fc0*/  WARPGROUP.DEPBAR.LE gsb0, 0x0 ;  /* 0x00008000000079c5 */ /* 0x000fc40000010000 */
[----:B------:R-:W-:Y:S02]  /*13fd0*/  F2FP.F16.F32.PACK_AB R25, R57, R56 ;  /* 0x000000383919723e */ /* 0x000fe400000000ff */
[----:B------:R-:W-:Y:S02]  /*13fe0*/  F2FP.F16.F32.PACK_AB R27, R59, R58 ;  /* 0x0000003a3b1b723e */ /* 0x000fe400000000ff */
[----:B------:R-:W-:Y:S02]  /*13ff0*/  F2FP.F16.F32.PACK_AB R24, R61, R60 ;  /* 0x0000003c3d18723e */ /* 0x000fe400000000ff */
[----:B------:R-:W-:-:S04]  /*14000*/  F2FP.F16.F32.PACK_AB R26, R63, R62 ;  /* 0x0000003e3f1a723e */ /* 0x000fc800000000ff */
[----:B------:R-:W-:-:S06]  /*14010*/  WARPGROUP.ARRIVE ;  /* 0x00000000000079c5 */ /* 0x000fcc0000000000 */
[----:B------:R-:W-:Y:S01]  /*14020*/  HGMMA.64x256x16.F32 R124, R24, gdesc[UR8].tnspB, R124, gsb0 ;  /* 0x43e00008187c7df0 */ /* 0x000fe2000800087c */
        /* <DEDUP_REMOVED lines=28> */
[----:B------:R-:W-:Y:S04]  /*141f0*/  STL.64 [R1+0x688], R122 ;  /* 0x0006887a01007387 */ /* 0x000fe80000100a00 */
[----:B------:R-:W-:Y:S04]  /*14200*/  STL.64 [R1+0x680], R120 ;  /* 0x0006807801007387 */ /* 0x000fe80000100a00 */
[----:B------:R-:W-:Y:S04]  /*14210*/  STL [R1+0x3a0], R15 ;  /* 0x0003a00f01007387 */ /* 0x000fe80000100800 */
[----:B------:R-:W-:Y:S04]  /*14220*/  STL [R1+0x39c], R16 ;  /* 0x00039c1001007387 */ /* 0x000fe80000100800 */
[----:B------:R-:W-:Y:S01]  /*14230*/  STL [R1+0x3a8], R18 ;  /* 0x0003a81201007387 */ /* 0x000fe20000100800 */
[----:B------:R-:W-:-:S02]  /*14240*/  WARPGROUP.DEPBAR.LE gsb0, 0x0 ;  /* 0x00008000000079c5 */ /* 0x000fc40000010000 */
[----:B------:R-:W-:Y:S02]  /*14250*/  F2FP.F16.F32.PACK_AB R25, R65, R64 ;  /* 0x000000404119723e */ /* 0x000fe400000000ff */
[----:B------:R-:W-:Y:S02]  /*14260*/  F2FP.F16.F32.PACK_AB R27, R67, R66 ;  /* 0x00000042431b723e */ /* 0x000fe400000000ff */
[----:B------:R-:W-:Y:S02]  /*14270*/  F2FP.F16.F32.PACK_AB R24, R69, R68 ;  /* 0x000000444518723e */ /* 0x000fe400000000ff */
[----:B------:R-:W-:-:S04]  /*14280*/  F2FP.F16.F32.PACK_AB R26, R71, R70 ;  /* 0x00000046471a723e */ /* 0x000fc800000000ff */
[----:B------:R-:W-:-:S06]  /*14290*/  WARPGROUP.ARRIVE ;  /* 0x00000000000079c5 */ /* 0x000fcc0000000000 */
[----:B------:R-:W-:Y:S01]  /*142a0*/  HGMMA.64x256x16.F32 R124, R24, gdesc[UR8].tnspB, R124, gsb0 ;  /* 0x43e00008187c7df0 */ /* 0x000fe2000800087c */
[----:B------:R-:W-:Y:S04]  /*142b0*/  STL [R1+0x3a4], R19 ;  /* 0x0003a41301007387 */ /* 0x000fe80000100800 */
[----:B------:R-:W-:Y:S04]  /*142c0*/  STL [R1+0x3b0], R21 ;  /* 0x0003b01501007387 */ /* 0x000fe80000100800 */
[----:B------:R-:W-:Y:S04]  /*142d0*/  STL [R1+0x3ac], R22 ;  /* 0x0003ac1601007387 */ /* 0x000fe80000100800 */
[----:B------:R-:W-:Y:S04]  /*142e0*/  STL [R1+0x3b8], R23 ;  /* 0x0003b81701007387 */ /* 0x000fe80000100800 */
[----:B------:R-:W-:Y:S04]  /*142f0*/  STL [R1+0x3b4], R28 ;  /* 0x0003b41c01007387 */ /* 0x000fe80000100800 */
[----:B------:R-:W-:Y:S01]  /*14300*/  STL [R1+0x3bc], R30 ;  /* 0x0003bc1e01007387 */ /* 0x000fe20000100800 */
[----:B------:R-:W-:-:S03]  /*14310*/  WARPGROUP.DEPBAR.LE gsb0, 0x0 ;  /* 0x00008000000079c5 */ /* 0x000fc60000010000 */
        /* <DEDUP_REMOVED lines=119> */
[----:B------:R1:W-:Y:S01]  /*14a90*/  STL.64 [R1+0x5b0], R128 ;  /* 0x0005b08001007387 */ /* 0x0003e20000100a00 */
[--C-:B------:R-:W-:Y:S01]  /*14aa0*/  FFMA R74, R126, UR38, -R3.reuse ;  /* 0x000000267e4a7c23 */ /* 0x100fe20008000803 */
[----:B------:R-:W-:Y:S01]  /*14ab0*/  FFMA R75, R127, UR38, -R3 ;  /* 0x000000267f4b7c23 */ /* 0x000fe20008000803 */
[--C-:B------:R-:W-:Y:S01]  /*14ac0*/  FFMA R78, R124, UR38, -R2.reuse ;  /* 0x000000267c4e7c23 */ /* 0x100fe20008000802 */
[----:B------:R-:W-:-:S02]  /*14ad0*/  FFMA R79, R125, UR38, -R2 ;  /* 0x000000267d4f7c23 */ /* 0x000fc40008000802 */
[----:B------:R-:W2:Y:S04]  /*14ae0*/  LDL.LU.64 R124, [R1] ;  /* 0x00000000017c7983 */ /* 0x000ea80000300a00 */
        /* <DEDUP_REMOVED lines=63> */
[--C-:B------:R-:W-:Y:S01]  /*14ee0*/  FFMA R72, R122, UR38, -R3.reuse ;  /* 0x000000267a487c23 */ /* 0x100fe20008000803 */
[----:B------:R-:W-:Y:S01]  /*14ef0*/  FFMA R73, R123, UR38, -R3 ;  /* 0x000000267b497c23 */ /* 0x000fe20008000803 */
        /* <DEDUP_REMOVED lines=10> */
[----:B------:R-:W3:Y:S08]  /*14fa0*/  MUFU.EX2 R73, R73 ;  /* 0x0000004900497308 */ /* 0x000ef00000000800 */
[----:B------:R-:W4:Y:S01]  /*14fb0*/  MUFU.EX2 R75, R75 ;  /* 0x0000004b004b7308 */ /* 0x000f220000000800 */
[--C-:B------:R-:W-:Y:S01]  /*14fc0*/  FFMA R76, R120, UR38, -R2.reuse ;  /* 0x00000026784c7c23 */ /* 0x100fe20008000802 */
[----:B------:R-:W-:Y:S01]  /*14fd0*/  FFMA R77, R121, UR38, -R2 ;  /* 0x00000026794d7c23 */ /* 0x000fe20008000802 */
[----:B-1----:R-:W-:Y:S01]  /*14fe0*/  @!P3 FMUL R72, R72, R72 ;  /* 0x000000484848b220 */ /* 0x002fe20000400000 */
[----:B------:R-:W-:Y:S01]  /*14ff0*/  @!P6 FMUL R74, R74, R74 ;  /* 0x0000004a4a4ae220 */ /* 0x000fe20000400000 */
[----:B------:R-:W-:-:S02]  /*15000*/  FSETP.GEU.AND P6, PT, R78, -126, PT ;  /* 0xc2fc00004e00780b */ /* 0x000fc40003fce000 */
[----:B------:R-:W-:Y:S01]  /*15010*/  FSETP.GEU.AND P3, PT, R76, -126, PT ;  /* 0xc2fc00004c00780b */ /* 0x000fe20003f6e000 */
[----:B---3--:R-:W-:Y:S01]  /*15020*/  @!P4 FMUL R73, R73, R73 ;  /* 0x000000494949c220 */ /* 0x008fe20000400000 */
[----:B------:R-:W-:Y:S01]  /*15030*/  FSETP.GEU.AND P4, PT, R77, -126, PT ;  /* 0xc2fc00004d00780b */ /* 0x000fe20003f8e000 */
[----:B----4-:R-:W-:Y:S01]  /*15040*/  @!P5 FMUL R75, R75, R75 ;  /* 0x0000004b4b4bd220 */ /* 0x010fe20000400000 */
[----:B------:R-:W-:-:S07]  /*15050*/  FSETP.GEU.AND P5, PT, R79, -126, PT ;  /* 0xc2fc00004f00780b */ /* 0x000fce0003fae000 */
[----:B------:R-:W-:Y:S02]  /*15060*/  @!P6 FMUL R78, R78, 0.5 ;  /* 0x3f0000004e4ee820 */ /* 0x000fe40000400000 */
[----:B------:R-:W-:Y:S02]  /*15070*/  @!P3 FMUL R76, R76, 0.5 ;  /* 0x3f0000004c4cb820 */ /* 0x000fe40000400000 */
[----:B------:R-:W-:Y:S02]  /*15080*/  @!P4 FMUL R77, R77, 0.5 ;  /* 0x3f0000004d4dc820 */ /* 0x000fe40000400000 */
[----:B------:R-:W-:Y:S01]  /*15090*/  MUFU.EX2 R78, R78 ;  /* 0x0000004e004e7308 */ /* 0x000fe20000000800 */
[----:B------:R-:W-:-:S07]  /*150a0*/  @!P5 FMUL R79, R79, 0.5 ;  /* 0x3f0000004f4fd820 */ /* 0x000fce0000400000 */
[----:B------:R-:W1:Y:S08]  /*150b0*/  MUFU.EX2 R76, R76 ;  /* 0x0000004c004c7308 */ /* 0x000e700000000800 */
[----:B------:R-:W3:Y:S08]  /*150c0*/  MUFU.EX2 R77, R77 ;  /* 0x0000004d004d7308 */ /* 0x000ef00000000800 */
[----:B------:R-:W4:Y:S01]  /*150d0*/  MUFU.EX2 R79, R79 ;  /* 0x0000004f004f7308 */ /* 0x000f220000000800 */
[----:B-1----:R-:W-:Y:S01]  /*150e0*/  @!P3 FMUL R76, R76, R76 ;  /* 0x0000004c4c4cb220 */ /* 0x002fe20000400000 */
[----:B------:R-:W-:Y:S01]  /*150f0*/  @!P6 FMUL R78, R78, R78 ;  /* 0x0000004e4e4ee220 */ /* 0x000fe20000400000 */
[----:B------:R-:W-:Y:S01]  /*15100*/  F2FP.F16.F32.PACK_AB R25, R73, R72 ;  /* 0x000000484919723e */ /* 0x000fe200000000ff */
[----:B---3--:R-:W-:Y:S01]  /*15110*/  @!P4 FMUL R77, R77, R77 ;  /* 0x0000004d4d4dc220 */ /* 0x008fe20000400000 */
[----:B------:R-:W-:Y:S01]  /*15120*/  F2FP.F16.F32.PACK_AB R27, R75, R74 ;  /* 0x0000004a4b1b723e */ /* 0x000fe200000000ff */
[----:B------:R-:W-:Y:S01]  /*15130*/  UIADD3 UR10, UR8, 0x600, URZ ;  /* 0x00000600080a7890 */ /* 0x000fe2000fffe03f */
[----:B----4-:R-:W-:-:S02]  /*15140*/  @!P5 FMUL R79, R79, R79 ;  /* 0x0000004f4f4fd220 */ /* 0x010fc40000400000 */
[----:B------:R-:W-:-:S03]  /*15150*/  F2FP.F16.F32.PACK_AB R24, R77, R76 ;  /* 0x0000004c4d18723e */ /* 0x000fc600000000ff */
        /* <DEDUP_REMOVED lines=61> */
[----:B------:R-:W-:-:S03]  /*15530*/  MOV R122, R158 ;  /* 0x0000009e007a7202 */ /* 0x000fc60000000f00 */
[----:B------:R-:W4:Y:S01]  /*15540*/  LDL.LU.64 R166, [R1+0x628] ;  /* 0x0006280001a67983 */ /* 0x000f220000300a00 */
[----:B------:R-:W-:-:S03]  /*15550*/  IMAD.MOV.U32 R123, RZ, RZ, R159 ;  /* 0x000000ffff7b7224 */ /* 0x000fc600078e009f */
[----:B------:R-:W4:Y:S01]  /*15560*/  LDL.LU.64 R164, [R1+0x620] ;  /* 0x0006200001a47983 */ /* 0x000f220000300a00 */
[----:B------:R-:W-:Y:S01]  /*15570*/  IMAD.MOV.U32 R120, RZ, RZ, R156 ;  /* 0x000000ffff787224 */ /* 0x000fe200078e009c */
[----:B------:R-:W-:Y:S02]  /*15580*/  MOV R121, R157 ;  /* 0x0000009d00797202 */ /* 0x000fe40000000f00 */
[----:B------:R-:W4:Y:S01]  /*15590*/  LDL.LU.64 R162, [R1+0x618] ;  /* 0x0006180001a27983 */ /* 0x000f220000300a00 */
[----:B------:R-:W-:-:S03]  /*155a0*/  MOV R118, R154 ;  /* 0x0000009a00767202 */ /* 0x000fc60000000f00 */
[----:B------:R-:W4:Y:S01]  /*155b0*/  LDL.LU R161, [R1+0x610] ;  /* 0x0006100001a17983 */ /* 0x000f220000300800 */
[----:B------:R-:W-:Y:S01]  /*155c0*/  MOV R119, R155 ;  /* 0x0000009b00777202 */ /* 0x000fe20000000f00 */
[----:B------:R-:W-:Y:S02]  /*155d0*/  IMAD.MOV.U32 R117, RZ, RZ, R153 ;  /* 0x000000ffff757224 */ /* 0x000fe400078e0099 */
[----:B------:R-:W4:Y:S01]  /*155e0*/  LDL.LU.64 R158, [R1+0x608] ;  /* 0x00060800019e7983 */ /* 0x000f220000300a00 */
[----:B------:R-:W-:Y:S01]  /*155f0*/  MOV R116, R152 ;  /* 0x0000009800747202 */ /* 0x000fe20000000f00 */
[----:B------:R-:W-:Y:S02]  /*15600*/  IMAD.MOV.U32 R106, RZ, RZ, R142 ;  /* 0x000000ffff6a7224 */ /* 0x000fe400078e008e */
[----:B------:R-:W4:Y:S01]  /*15610*/  LDL.LU.64 R156, [R1+0x600] ;  /* 0x00060000019c7983 */ /* 0x000f220000300a00 */
[----:B------:R-:W-:Y:S01]  /*15620*/  MOV R107, R143 ;  /* 0x0000008f006b7202 */ /* 0x000fe20000000f00 */
[----:B------:R-:W-:-:S02]  /*15630*/  IMAD.MOV.U32 R104, RZ, RZ, R140 ;  /* 0x000000ffff687224 */ /* 0x000fc400078e008c */
[----:B------:R-:W4:Y:S01]  /*15640*/  LDL.LU.64 R154, [R1+0x5f8] ;  /* 0x0005f800019a7983 */ /* 0x000f220000300a00 */
        /* <DEDUP_REMOVED lines=17> */
[----:B------:R-:W3:Y:S01]  /*15760*/  LDL.LU.64 R134, [R1+0x5c8] ;  /* 0x0005c80001867983 */ /* 0x000ee20000300a00 */
[----:B------:R-:W-:-:S03]  /*15770*/  MOV R93, R129 ;  /* 0x00000081005d7202 */ /* 0x000fc60000000f00 */
[----:B------:R-:W4:Y:S01]  /*15780*/  LDL.LU.64 R132, [R1+0x5c0] ;  /* 0x0005c00001847983 */ /* 0x000f220000300a00 */
[----:B------:R-:W-:Y:S01]  /*15790*/  MOV R89, R125 ;  /* 0x0000007d00597202 */ /* 0x000fe20000000f00 */
[----:B------:R-:W-:Y:S02]  /*157a0*/  IMAD.MOV.U32 R90, RZ, RZ, R126 ;  /* 0x000000ffff5a7224 */ /* 0x000fe400078e007e */
[----:B------:R-:W3:Y:S01]  /*157b0*/  LDL.LU.64 R130, [R1+0x5b8] ;  /* 0x0005b80001827983 */ /* 0x000ee20000300a00 */
[----:B------:R-:W-:-:S03]  /*157c0*/  MOV R91, R127 ;  /* 0x0000007f005b7202 */ /* 0x000fc60000000f00 */
[----:B------:R-:W4:Y:S04]  /*157d0*/  LDL.LU.64 R128, [R1+0x5b0] ;  /* 0x0005b00001807983 */ /* 0x000f280000300a00 */
[----:B------:R-:W4:Y:S04]  /*157e0*/  LDL.LU R125, [R1+0x94] ;  /* 0x00009400017d7983 */ /* 0x000f280000300800 */
[----:B------:R-:W4:Y:S04]  /*157f0*/  LDL.LU R126, [R1+0x98] ;  /* 0x00009800017e7983 */ /* 0x000f280000300800 */
[----:B------:R-:W4:Y:S04]  /*15800*/  LDL.LU R127, [R1+0x9c] ;  /* 0x00009c00017f7983 */ /* 0x000f280000300800 */
        /* <DEDUP_REMOVED lines=98> */
[--C-:B---3--:R-:W-:Y:S01]  /*15e30*/  FFMA R80, R130, UR38, -R3.reuse ;  /* 0x0000002682507c23 */ /* 0x108fe20008000803 */
        /* <DEDUP_REMOVED lines=12> */
[----:B------:R-:W3:Y:S08]  /*15f00*/  MUFU.EX2 R81, R81 ;  /* 0x0000005100517308 */ /* 0x000ef00000000800 */
[----:B------:R-:W3:Y:S08]  /*15f10*/  MUFU.EX2 R82, R82 ;  /* 0x0000005200527308 */ /* 0x000ef00000000800 */
[----:B------:R-:W3:Y:S01]  /*15f20*/  MUFU.EX2 R83, R83 ;  /* 0x0000005300537308 */ /* 0x000ee20000000800 */
[--C-:B----4-:R-:W-:Y:S01]  /*15f30*/  FFMA R84, R128, UR38, -R2.reuse ;  /* 0x0000002680547c23 */ /* 0x110fe20008000802 */
[--C-:B------:R-:W-:Y:S01]  /*15f40*/  FFMA R85, R129, UR38, -R2.reuse ;  /* 0x0000002681557c23 */ /* 0x100fe20008000802 */
[--C-:B------:R-:W-:Y:S01]  /*15f50*/  FFMA R86, R132, UR38, -R2.reuse ;  /* 0x0000002684567c23 */ /* 0x100fe20008000802 */
[----:B------:R-:W-:Y:S01]  /*15f60*/  FFMA R87, R133, UR38, -R2 ;  /* 0x0000002685577c23 */ /* 0x000fe20008000802 */
[----:B-1----:R-:W-:Y:S01]  /*15f70*/  @!P3 FMUL R80, R80, R80 ;  /* 0x000000505050b220 */ /* 0x002fe20000400000 */
[----:B---3--:R-:W-:Y:S01]  /*15f80*/  @!P4 FMUL R81, R81, R81 ;  /* 0x000000515151c220 */ /* 0x008fe20000400000 */
[----:B------:R-:W-:Y:S01]  /*15f90*/  FSETP.GEU.AND P3, PT, R84, -126, PT ;  /* 0xc2fc00005400780b */ /* 0x000fe20003f6e000 */
[----:B------:R-:W-:Y:S01]  /*15fa0*/  @!P6 FMUL R82, R82, R82 ;  /* 0x000000525252e220 */ /* 0x000fe20000400000 */
[----:B------:R-:W-:-:S02]  /*15fb0*/  FSETP.GEU.AND P4, PT, R85, -126, PT ;  /* 0xc2fc00005500780b */ /* 0x000fc40003f8e000 */
[----:B------:R-:W-:Y:S01]  /*15fc0*/  FSETP.GEU.AND P6, PT, R86, -126, PT ;  /* 0xc2fc00005600780b */ /* 0x000fe20003fce000 */
[----:B------:R-:W-:Y:S01]  /*15fd0*/  @!P5 FMUL R83, R83, R83 ;  /* 0x000000535353d220 */ /* 0x000fe20000400000 */
[----:B------:R-:W-:-:S07]  /*15fe0*/  FSETP.GEU.AND P5, PT, R87, -126, PT ;  /* 0xc2fc00005700780b */ /* 0x000fce0003fae000 */
[----:B------:R-:W-:Y:S02]  /*15ff0*/  @!P3 FMUL R84, R84, 0.5 ;  /* 0x3f0000005454b820 */ /* 0x000fe40000400000 */
[----:B------:R-:W-:Y:S02]  /*16000*/  @!P4 FMUL R85, R85, 0.5 ;  /* 0x3f0000005555c820 */ /* 0x000fe40000400000 */
[----:B------:R-:W-:Y:S01]  /*16010*/  @!P6 FMUL R86, R86, 0.5 ;  /* 0x3f0000005656e820 */ /* 0x000fe20000400000 */
[----:B------:R-:W-:Y:S01]  /*16020*/  STL.64 [R1+0x5a8], R190 ;  /* 0x0005a8be01007387 */ /* 0x000fe20000100a00 */
[----:B------:R-:W-:-:S03]  /*16030*/  @!P5 FMUL R87, R87, 0.5 ;  /* 0x3f0000005757d820 */ /* 0x000fc60000400000 */
[----:B------:R-:W-:Y:S01]  /*16040*/  STL.64 [R1+0x5a0], R184 ;  /* 0x0005a0b801007387 */ /* 0x000fe20000100a00 */
[----:B------:R-:W1:Y:S03]  /*16050*/  MUFU.EX2 R84, R84 ;  /* 0x0000005400547308 */ /* 0x000e660000000800 */
[----:B------:R-:W-:Y:S04]  /*16060*/  STL.64 [R1+0x598], R182 ;  /* 0x000598b601007387 */ /* 0x000fe80000100a00 */
[----:B------:R-:W-:Y:S01]  /*16070*/  STL.64 [R1+0x590], R180 ;  /* 0x000590b401007387 */ /* 0x000fe20000100a00 */
[----:B------:R-:W3:Y:S03]  /*16080*/  MUFU.EX2 R85, R85 ;  /* 0x0000005500557308 */ /* 0x000ee60000000800 */
[----:B------:R-:W-:Y:S05]  /*16090*/  STL.64 [R1+0x588], R178 ;  /* 0x000588b201007387 */ /* 0x000fea0000100a00 */
[----:B------:R-:W4:Y:S01]  /*160a0*/  MUFU.EX2 R86, R86 ;  /* 0x0000005600567308 */ /* 0x000f220000000800 */
[----:B------:R-:W-:Y:S07]  /*160b0*/  STL.64 [R1+0x580], R176 ;  /* 0x000580b001007387 */ /* 0x000fee0000100a00 */
[----:B------:R-:W4:Y:S01]  /*160c0*/  MUFU.EX2 R87, R87 ;  /* 0x0000005700577308 */ /* 0x000f220000000800 */
[----:B------:R-:W-:Y:S04]  /*160d0*/  STL.64 [R1+0x578], R174 ;  /* 0x000578ae01007387 */ /* 0x000fe80000100a00 */
[----:B------:R-:W-:Y:S04]  /*160e0*/  STL.64 [R1+0x570], R172 ;  /* 0x000570ac01007387 */ /* 0x000fe80000100a00 */
[----:B------:R2:W-:Y:S04]  /*160f0*/  STL.64 [R1+0x568], R170 ;  /* 0x000568aa01007387 */ /* 0x0005e80000100a00 */
[----:B------:R-:W-:Y:S04]  /*16100*/  STL.64 [R1+0x560], R168 ;  /* 0x000560a801007387 */ /* 0x000fe80000100a00 */
[----:B------:R-:W-:Y:S04]  /*16110*/  STL.64 [R1+0x558], R166 ;  /* 0x000558a601007387 */ /* 0x000fe80000100a00 */
[----:B------:R-:W-:Y:S04]  /*16120*/  STL.64 [R1+0x550], R164 ;  /* 0x000550a401007387 */ /* 0x000fe80000100a00 */
[----:B------:R-:W-:Y:S04]  /*16130*/  STL.64 [R1+0x548], R162 ;  /* 0x000548a201007387 */ /* 0x000fe80000100a00 */
[----:B------:R-:W-:Y:S04]  /*16140*/  STL [R1+0x540], R161 ;  /* 0x000540a101007387 */ /* 0x000fe80000100800 */
[----:B------:R-:W-:Y:S04]  /*16150*/  STL.64 [R1+0x538], R158 ;  /* 0x0005389e01007387 */ /* 0x000fe80000100a00 */
[----:B------:R-:W-:Y:S01]  /*16160*/  STL.64 [R1+0x530], R156 ;  /* 0x0005309c01007387 */ /* 0x000fe20000100a00 */
[----:B-1----:R-:W-:-:S03]  /*16170*/  @!P3 FMUL R84, R84, R84 ;  /* 0x000000545454b220 */ /* 0x002fc60000400000 */
[----:B------:R-:W-:Y:S01]  /*16180*/  STL.64 [R1+0x528], R154 ;  /* 0x0005289a01007387 */ /* 0x000fe20000100a00 */
[----:B---3--:R-:W-:Y:S01]  /*16190*/  @!P4 FMUL R85, R85, R85 ;  /* 0x000000555555c220 */ /* 0x008fe20000400000 */
[----:B----4-:R-:W-:Y:S02]  /*161a0*/  @!P6 FMUL R86, R86, R86 ;  /* 0x000000565656e220 */ /* 0x010fe40000400000 */
[----:B------:R-:W-:Y:S01]  /*161b0*/  STL.64 [R1+0x520], R152 ;  /* 0x0005209801007387 */ /* 0x000fe20000100a00 */
[----:B------:R-:W-:-:S03]  /*161c0*/  @!P5 FMUL R87, R87, R87 ;  /* 0x000000575757d220 */ /* 0x000fc60000400000 */
[----:B------:R-:W-:Y:S01]  /*161d0*/  STL.64 [R1+0x518], R142 ;  /* 0x0005188e01007387 */ /* 0x000fe20000100a00 */
[----:B--2---:R-:W-:Y:S01]  /*161e0*/  MOV R170, R215 ;  /* 0x000000d700aa7202 */ /* 0x004fe20000000f00 */
[----:B------:R-:W-:Y:S02]  /*161f0*/  IMAD.MOV.U32 R171, RZ, RZ, R214 ;  /* 0x000000ffffab7224 */ /* 0x000fe400078e00d6 */
[----:B------:R-:W-:Y:S01]  /*16200*/  STL.64 [R1+0x510], R140 ;  /* 0x0005108c01007387 */ /* 0x000fe20000100a00 */
[----:B------:R-:W-:Y:S01]  /*16210*/  MOV R172, R213 ;  /* 0x000000d500ac7202 */ /* 0x000fe20000000f00 */
[----:B------:R-:W-:Y:S01]  /*16220*/  IMAD.MOV.U32 R174, RZ, RZ, R211 ;  /* 0x000000ffffae7224 */ /* 0x000fe200078e00d3 */
[----:B------:R-:W-:Y:S01]  /*16230*/  MOV R173, R212 ;  /* 0x000000d400ad7202 */ /* 0x000fe20000000f00 */
[----:B------:R1:W-:Y:S01]  /*16240*/  STL.64 [R1+0x508], R138 ;  /* 0x0005088a01007387 */ /* 0x0003e20000100a00 */
[----:B------:R-:W-:Y:S01]  /*16250*/  MOV R175, R210 ;  /* 0x000000d200af7202 */ /* 0x000fe20000000f00 */
[----:B------:R-:W-:Y:S01]  /*16260*/  IMAD.MOV.U32 R177, RZ, RZ, R208 ;  /* 0x000000ffffb17224 */ /* 0x000fe200078e00d0 */
[----:B------:R-:W-:Y:S01]  /*16270*/  MOV R176, R209 ;  /* 0x000000d100b07202 */ /* 0x000fe20000000f00 */
        /* <DEDUP_REMOVED lines=23> */
[----:B--2---:R-:W-:Y:S01]  /*163f0*/  MOV R136, R240 ;  /* 0x000000f000887202 */ /* 0x004fe20000000f00 */
[----:B------:R-:W-:Y:S01]  /*16400*/  IMAD.MOV.U32 R165, RZ, RZ, R220 ;  /* 0x000000ffffa57224 */ /* 0x000fe200078e00dc */
[----:B------:R-:W-:Y:S01]  /*16410*/  MOV R137, R239 ;  /* 0x000000ef00897202 */ /* 0x000fe20000000f00 */
[----:B------:R-:W-:Y:S01]  /*16420*/  IMAD.MOV.U32 R168, RZ, RZ, R217 ;  /* 0x000000ffffa87224 */ /* 0x000fe200078e00d9 */
[----:B------:R-:W-:-:S02]  /*16430*/  MOV R139, R237 ;  /* 0x000000ed008b7202 */ /* 0x000fc40000000f00 */
[----:B------:R-:W-:Y:S02]  /*16440*/  MOV R140, R236 ;  /* 0x000000ec008c7202 */ /* 0x000fe40000000f00 */
[----:B------:R-:W-:Y:S01]  /*16450*/  MOV R142, R234 ;  /* 0x000000ea008e7202 */ /* 0x000fe20000000f00 */
[----:B------:R-:W-:Y:S01]  /*16460*/  IMAD.MOV.U32 R190, RZ, RZ, R199 ;  /* 0x000000ffffbe7224 */ /* 0x000fe200078e00c7 */
[----:B------:R-:W-:Y:S02]  /*16470*/  MOV R143, R233 ;  /* 0x000000e9008f7202 */ /* 0x000fe40000000f00 */
[----:B------:R-:W-:Y:S02]  /*16480*/  MOV R153, R231 ;  /* 0x000000e700997202 */ /* 0x000fe40000000f00 */
[----:B------:R-:W-:Y:S02]  /*16490*/  MOV R191, R198 ;  /* 0x000000c600bf7202 */ /* 0x000fe40000000f00 */
[----:B------:R-:W-:-:S02]  /*164a0*/  MOV R154, R230 ;  /* 0x000000e6009a7202 */ /* 0x000fc40000000f00 */
[----:B------:R-:W-:Y:S02]  /*164b0*/  MOV R156, R228 ;  /* 0x000000e4009c7202 */ /* 0x000fe40000000f00 */
[----:B------:R-:W-:Y:S02]  /*164c0*/  MOV R157, R227 ;  /* 0x000000e3009d7202 */ /* 0x000fe40000000f00 */
[----:B------:R-:W-:Y:S02]  /*164d0*/  MOV R159, R225 ;  /* 0x000000e1009f7202 */ /* 0x000fe40000000f00 */
[----:B------:R-:W-:Y:S02]  /*164e0*/  MOV R161, R224 ;  /* 0x000000e000a17202 */ /* 0x000fe40000000f00 */
[----:B------:R-:W-:Y:S02]  /*164f0*/  MOV R163, R222 ;  /* 0x000000de00a37202 */ /* 0x000fe40000000f00 */
[----:B------:R-:W-:-:S02]  /*16500*/  MOV R164, R221 ;  /* 0x000000dd00a47202 */ /* 0x000fc40000000f00 */
[----:B------:R-:W-:Y:S02]  /*16510*/  MOV R166, R219 ;  /* 0x000000db00a67202 */ /* 0x000fe40000000f00 */
[----:B------:R-:W-:Y:S02]  /*16520*/  MOV R167, R218 ;  /* 0x000000da00a77202 */ /* 0x000fe40000000f00 */
[----:B------:R-:W-:Y:S01]  /*16530*/  MOV R169, R216 ;  /* 0x000000d800a97202 */ /* 0x000fe20000000f00 */
[----:B------:R-:W-:Y:S01]  /*16540*/  UIADD3 UR10, UR8, 0x680, URZ ;  /* 0x00000680080a7890 */ /* 0x000fe2000fffe03f */
[----:B------:R-:W-:Y:S01]  /*16550*/  MOV R198, R30 ;  /* 0x0000001e00c67202 */ /* 0x000fe20000000f00 */
[----:B------:R-:W-:Y:S01]  /*16560*/  IMAD.MOV.U32 R199, RZ, RZ, R28 ;  /* 0x000000ffffc77224 */ /* 0x000fe200078e001c */
[----:B------:R-:W-:Y:S02]  /*16570*/  MOV R200, R27 ;  /* 0x0000001b00c87202 */ /* 0x000fe40000000f00 */
[----:B------:R-:W-:-:S02]  /*16580*/  F2FP.F16.F32.PACK_AB R27, R83, R82 ;  /* 0x00000052531b723e */ /* 0x000fc400000000ff */
[----:B------:R-:W-:Y:S02]  /*16590*/  MOV R201, R26 ;  /* 0x0000001a00c97202 */ /* 0x000fe40000000f00 */
[----:B------:R-:W-:Y:S01]  /*165a0*/  F2FP.F16.F32.PACK_AB R26, R87, R86 ;  /* 0x00000056571a723e */ /* 0x000fe200000000ff */
[----:B------:R-:W-:Y:S01]  /*165b0*/  IMAD.MOV.U32 R202, RZ, RZ, R25 ;  /* 0x000000ffffca7224 */ /* 0x000fe200078e0019 */
[----:B------:R-:W-:Y:S02]  /*165c0*/  F2FP.F16.F32.PACK_AB R25, R81, R80 ;  /* 0x000000505119723e */ /* 0x000fe400000000ff */
[----:B------:R-:W-:Y:S02]  /*165d0*/  MOV R203, R24 ;  /* 0x0000001800cb7202 */ /* 0x000fe40000000f00 */
[----:B------:R-:W-:Y:S02]  /*165e0*/  F2FP.F16.F32.PACK_AB R24, R85, R84 ;  /* 0x000000545518723e */ /* 0x000fe400000000ff */
[----:B------:R-:W-:Y:S01]  /*165f0*/  MOV R204, R23 ;  /* 0x0000001700cc7202 */ /* 0x000fe20000000f00 */
[----:B------:R-:W-:Y:S01]  /*16600*/  IMAD.MOV.U32 R205, RZ, RZ, R22 ;  /* 0x000000ffffcd7224 */ /* 0x000fe200078e0016 */
[----:B------:R-:W-:-:S02]  /*16610*/  MOV R206, R21 ;  /* 0x0000001500ce7202 */ /* 0x000fc40000000f00 */
[----:B------:R-:W-:Y:S01]  /*16620*/  MOV R207, R19 ;  /* 0x0000001300cf7202 */ /* 0x000fe20000000f00 */
[----:B------:R-:W-:Y:S01]  /*16630*/  IMAD.MOV.U32 R208, RZ, RZ, R18 ;  /* 0x000000ffffd07224 */ /* 0x000fe200078e0012 */
[----:B------:R-:W-:Y:S02]  /*16640*/  MOV R209, R16 ;  /* 0x0000001000d17202 */ /* 0x000fe40000000f00 */
[----:B------:R-:W-:Y:S01]  /*16650*/  MOV R210, R15 ;  /* 0x0000000f00d27202 */ /* 0x000fe20000000f00 */
[----:B------:R-:W-:Y:S01]  /*16660*/  IMAD.MOV.U32 R211, RZ, RZ, R8 ;  /* 0x000000ffffd37224 */ /* 0x000fe200078e0008 */
[----:B------:R-:W-:Y:S02]  /*16670*/  MOV R212, R7 ;  /* 0x0000000700d47202 */ /* 0x000fe40000000f00 */
[----:B------:R-:W-:Y:S01]  /*16680*/  MOV R213, R6 ;  /* 0x0000000600d57202 */ /* 0x000fe20000000f00 */
[----:B------:R-:W-:Y:S01]  /*16690*/  IMAD.MOV.U32 R214, RZ, RZ, R5 ;  /* 0x000000ffffd67224 */ /* 0x000fe200078e0005 */
[----:B------:R-:W-:Y:S01]  /*166a0*/  MOV R215, R4 ;  /* 0x0000000400d77202 */ /* 0x000fe20000000f00 */
        /* <DEDUP_REMOVED lines=69> */
[----:B------:R-:W2:Y:S04]  /*16b00*/  LDL.LU.64 R184, [R1+0x5a0] ;  /* 0x0005a00001b87983 */ /* 0x000ea80000300a00 */
        /* <DEDUP_REMOVED lines=12> */
[----:B------:R-:W2:Y:S04]  /*16bd0*/  LDL.LU.64 R158, [R1+0x538] ;  /* 0x00053800019e7983 */ /* 0x000ea80000300a00 */
[----:B------:R-:W3:Y:S04]  /*16be0*/  LDL.LU.64 R156, [R1+0x530] ;  /* 0x00053000019c7983 */ /* 0x000ee80000300a00 */
[----:B------:R-:W4:Y:S04]  /*16bf0*/  LDL.LU.64 R154, [R1+0x528] ;  /* 0x00052800019a7983 */ /* 0x000f280000300a00 */
[----:B------:R-:W4:Y:S04]  /*16c00*/  LDL.LU.64 R152, [R1+0x520] ;  /* 0x0005200001987983 */ /* 0x000f280000300a00 */
[----:B------:R-:W2:Y:S04]  /*16c10*/  LDL.LU.64 R142, [R1+0x518] ;  /* 0x00051800018e7983 */ /* 0x000ea80000300a00 */
[----:B------:R-:W3:Y:S04]  /*16c20*/  LDL.LU.64 R140, [R1+0x510] ;  /* 0x00051000018c7983 */ /* 0x000ee80000300a00 */
[----:B------:R-:W4:Y:S04]  /*16c30*/  LDL.LU.64 R138, [R1+0x508] ;  /* 0x00050800018a7983 */ /* 0x000f280000300a00 */
[----:B------:R-:W3:Y:S01]  /*16c40*/  LDL.LU.64 R136, [R1+0x500] ;  /* 0x0005000001887983 */ /* 0x000ee20000300a00 */
        /* <DEDUP_REMOVED lines=14> */
[----:B------:R-:W4:Y:S08]  /*16d30*/  MUFU.EX2 R88, R88 ;  /* 0x0000005800587308 */ /* 0x000f300000000800 */
[----:B------:R-:W4:Y:S01]  /*16d40*/  MUFU.EX2 R89, R89 ;  /* 0x0000005900597308 */ /* 0x000f220000000800 */
[--C-:B---3--:R-:W-:Y:S01]  /*16d50*/  FFMA R94, R140, UR38, -R2.reuse ;  /* 0x000000268c5e7c23 */ /* 0x108fe20008000802 */
[--C-:B------:R-:W-:Y:S01]  /*16d60*/  FFMA R95, R141, UR38, -R2.reuse ;  /* 0x000000268d5f7c23 */ /* 0x100fe20008000802 */
[--C-:B------:R-:W-:Y:S01]  /*16d70*/  FFMA R92, R136, UR38, -R2.reuse ;  /* 0x00000026885c7c23 */ /* 0x100fe20008000802 */
[----:B------:R-:W-:Y:S01]  /*16d80*/  FFMA R93, R137, UR38, -R2 ;  /* 0x00000026895d7c23 */ /* 0x000fe20008000802 */
[----:B-1----:R-:W-:Y:S01]  /*16d90*/  @!P6 FMUL R90, R90, R90 ;  /* 0x0000005a5a5ae220 */ /* 0x002fe20000400000 */
[----:B--2---:R-:W-:Y:S01]  /*16da0*/  @!P5 FMUL R91, R91, R91 ;  /* 0x0000005b5b5bd220 */ /* 0x004fe20000400000 */
        /* <DEDUP_REMOVED lines=54> */
[----:B-1----:R-:W2:Y:S04]  /*17110*/  LDL.LU.64 R32, [R1] ;  /* 0x0000000001207983 */ /* 0x002ea80000300a00 */
        /* <DEDUP_REMOVED lines=104> */
[----:B------:R-:W-:Y:S01]  /*177a0*/  MOV R235, R94 ;  /* 0x0000005e00eb7202 */ /* 0x000fe20000000f00 */
[----:B------:R-:W-:Y:S01]  /*177b0*/  IMAD.MOV.U32 R236, RZ, RZ, R93 ;  /* 0x000000ffffec7224 */ /* 0x000fe200078e005d */
[----:B------:R-:W-:Y:S01]  /*177c0*/  MOV R234, R95 ;  /* 0x0000005f00ea7202 */ /* 0x000fe20000000f00 */
[----:B------:R-:W-:Y:S01]  /*177d0*/  IMAD.MOV.U32 R239, RZ, RZ, R90 ;  /* 0x000000ffffef7224 */ /* 0x000fe200078e005a */
[----:B------:R-:W-:-:S02]  /*177e0*/  MOV R237, R92 ;  /* 0x0000005c00ed7202 */ /* 0x000fc40000000f00 */
[----:B------:R-:W-:Y:S01]  /*177f0*/  MOV R238, R91 ;  /* 0x0000005b00ee7202 */ /* 0x000fe20000000f00 */
[----:B-1----:R-:W2:Y:S04]  /*17800*/  LDL.LU.64 R158, [R1+0x4f8] ;  /* 0x0004f800019e7983 */ /* 0x002ea80000300a00 */
[----:B------:R-:W3:Y:S04]  /*17810*/  LDL.LU.64 R156, [R1+0x4f0] ;  /* 0x0004f000019c7983 */ /* 0x000ee80000300a00 */
[----:B------:R-:W4:Y:S01]  /*17820*/  LDL.LU.64 R154, [R1+0x4e8] ;  /* 0x0004e800019a7983 */ /* 0x000f220000300a00 */
[----:B------:R-:W-:-:S03]  /*17830*/  MOV R241, R88 ;  /* 0x0000005800f17202 */ /* 0x000fc60000000f00 */
[----:B------:R-:W3:Y:S01]  /*17840*/  LDL.LU.64 R152, [R1+0x4e0] ;  /* 0x0004e00001987983 */ /* 0x000ee20000300a00 */
[----:B------:R-:W-:-:S03]  /*17850*/  MOV R240, R89 ;  /* 0x0000005900f07202 */ /* 0x000fc60000000f00 */
[----:B------:R-:W2:Y:S01]  /*17860*/  LDL.LU.64 R94, [R1+0x4d8] ;  /* 0x0004d800015e7983 */ /* 0x000ea20000300a00 */
[----:B------:R-:W-:Y:S01]  /*17870*/  MOV R243, R86 ;  /* 0x0000005600f37202 */ /* 0x000fe20000000f00 */
[----:B------:R-:W-:Y:S02]  /*17880*/  IMAD.MOV.U32 R242, RZ, RZ, R87 ;  /* 0x000000fffff27224 */ /* 0x000fe400078e0057 */
[----:B------:R-:W4:Y:S01]  /*17890*/  LDL.LU.64 R92, [R1+0x4d0] ;  /* 0x0004d000015c7983 */ /* 0x000f220000300a00 */
[----:B------:R-:W-:Y:S01]  /*178a0*/  IMAD.MOV.U32 R245, RZ, RZ, R84 ;  /* 0x000000fffff57224 */ /* 0x000fe200078e0054 */
[----:B------:R-:W-:Y:S02]  /*178b0*/  MOV R244, R85 ;  /* 0x0000005500f47202 */ /* 0x000fe40000000f00 */
[----:B------:R-:W3:Y:S01]  /*178c0*/  LDL.LU.64 R90, [R1+0x4c8] ;  /* 0x0004c800015a7983 */ /* 0x000ee20000300a00 */
[----:B------:R-:W-:-:S03]  /*178d0*/  MOV R247, R82 ;  /* 0x0000005200f77202 */ /* 0x000fc60000000f00 */
[----:B------:R-:W3:Y:S01]  /*178e0*/  LDL.LU.64 R88, [R1+0x4c0] ;  /* 0x0004c00001587983 */ /* 0x000ee20000300a00 */
[----:B------:R-:W-:Y:S01]  /*178f0*/  MOV R246, R83 ;  /* 0x0000005300f67202 */ /* 0x000fe20000000f00 */
[----:B------:R-:W-:Y:S02]  /*17900*/  IMAD.MOV.U32 R248, RZ, RZ, R81 ;  /* 0x000000fffff87224 */ /* 0x000fe400078e0051 */
[----:B------:R-:W3:Y:S01]  /*17910*/  LDL.LU.64 R86, [R1+0x4b8] ;  /* 0x0004b80001567983 */ /* 0x000ee20000300a00 */
[----:B------:R-:W-:Y:S01]  /*17920*/  MOV R249, R80 ;  /* 0x0000005000f97202 */ /* 0x000fe20000000f00 */
[----:B------:R-:W-:Y:S02]  /*17930*/  IMAD.MOV.U32 R251, RZ, RZ, R78 ;  /* 0x000000fffffb7224 */ /* 0x000fe400078e004e */
[----:B------:R-:W3:Y:S01]  /*17940*/  LDL.LU.64 R84, [R1+0x4b0] ;  /* 0x0004b00001547983 */ /* 0x000ee20000300a00 */
[----:B------:R-:W-:-:S03]  /*17950*/  MOV R250, R79 ;  /* 0x0000004f00fa7202 */ /* 0x000fc60000000f00 */
[----:B------:R-:W3:Y:S01]  /*17960*/  LDL.LU.64 R82, [R1+0x4a8] ;  /* 0x0004a80001527983 */ /* 0x000ee20000300a00 */
[----:B------:R-:W-:Y:S01]  /*17970*/  MOV R217, R76 ;  /* 0x0000004c00d97202 */ /* 0x000fe20000000f00 */
[----:B------:R-:W-:Y:S01]  /*17980*/  IMAD.MOV.U32 R4, RZ, RZ, R75 ;  /* 0x000000ffff047224 */ /* 0x000fe200078e004b */
[----:B------:R-:W-:Y:S01]  /*17990*/  MOV R252, R77 ;  /* 0x0000004d00fc7202 */ /* 0x000fe20000000f00 */
        /* <DEDUP_REMOVED lines=64> */
[----:B------:R-:W-:-:S03]  /*17da0*/  MOV R30, R32 ;  /* 0x00000020001e7202 */ /* 0x000fc60000000f00 */
[----:B------:R-:W3:Y:S04]  /*17db0*/  LDL.LU.64 R36, [R1+0x3f0] ;  /* 0x0003f00001247983 */ /* 0x000ee80000300a00 */
[----:B------:R-:W3:Y:S04]  /*17dc0*/  LDL.LU.64 R34, [R1+0x3e8] ;  /* 0x0003e80001227983 */ /* 0x000ee80000300a00 */
[----:B------:R-:W3:Y:S04]  /*17dd0*/  LDL.LU.64 R32, [R1+0x3e0] ;  /* 0x0003e00001207983 */ /* 0x000ee80000300a00 */
[----:B------:R-:W3:Y:S04]  /*17de0*/  LDL.LU R97, [R1+0x104] ;  /* 0x0001040001617983 */ /* 0x000ee80000300800 */
        /* <DEDUP_REMOVED lines=39> */
[----:B------:R-:W2:Y:S04]  /*18060*/  LDL.LU R146, [R1+0x3dc] ;  /* 0x0003dc0001927983 */ /* 0x000ea80000300800 */
[----:B------:R-:W3:Y:S04]  /*18070*/  LDL.LU R137, [R1+0x1a4] ;  /* 0x0001a40001897983 */ /* 0x000ee80000300800 */
[----:B------:R-:W4:Y:S04]  /*18080*/  LDL.LU R147, [R1+0x3d8] ;  /* 0x0003d80001937983 */ /* 0x000f280000300800 */
        /* <DEDUP_REMOVED lines=27> */
[----:B------:R-:W3:Y:S01]  /*18240*/  LDL.LU R218, [R1+0x1fc] ;  /* 0x0001fc0001da7983 */ /* 0x000ee20000300800 */
[----:B------:R-:W-:-:S04]  /*18250*/  FADD R185, R190, R185 ;  /* 0x000000b9beb97221 */ /* 0x000fc80000000000 */
[----:B------:R-:W-:Y:S01]  /*18260*/  FADD R184, R185, R184 ;  /* 0x000000b8b9b87221 */ /* 0x000fe20000000000 */
[----:B------:R-:W-:-:S03]  /*18270*/  FADD R183, R191, R183 ;  /* 0x000000b7bfb77221 */ /* 0x000fc60000000000 */
[----:B------:R-:W-:Y:S01]  /*18280*/  FADD R180, R184, R180 ;  /* 0x000000b4b8b47221 */ /* 0x000fe20000000000 */
[--C-:B--2---:R-:W-:Y:S01]  /*18290*/  FFMA R146, R146, UR38, -R3.reuse ;  /* 0x0000002692927c23 */ /* 0x104fe20008000803 */
[----:B----4-:R-:W-:-:S04]  /*182a0*/  FFMA R147, R147, UR38, -R3 ;  /* 0x0000002693937c23 */ /* 0x010fc80008000803 */
[----:B------:R-:W-:Y:S01]  /*182b0*/  FSETP.GEU.AND P3, PT, R146, -126, PT ;  /* 0xc2fc00009200780b */ /* 0x000fe20003f6e000 */
[----:B---3--:R-:W-:Y:S01]  /*182c0*/  FFMA R150, R150, UR38, -R3 ;  /* 0x0000002696967c23 */ /* 0x008fe20008000803 */
[----:B------:R-:W-:-:S04]  /*182d0*/  FSETP.GEU.AND P4, PT, R147, -126, PT ;  /* 0xc2fc00009300780b */ /* 0x000fc80003f8e000 */
[----:B------:R-:W-:-:S07]  /*182e0*/  FSETP.GEU.AND P6, PT, R150, -126, PT ;  /* 0xc2fc00009600780b */ /* 0x000fce0003fce000 */
[----:B------:R-:W-:Y:S02]  /*182f0*/  @!P3 FMUL R146, R146, 0.5 ;  /* 0x3f0000009292b820 */ /* 0x000fe40000400000 */
[----:B------:R-:W-:-:S04]  /*18300*/  @!P4 FMUL R147, R147, 0.5 ;  /* 0x3f0000009393c820 */ /* 0x000fc80000400000 */
[----:B------:R-:W-:Y:S01]  /*18310*/  @!P6 FMUL R150, R150, 0.5 ;  /* 0x3f0000009696e820 */ /* 0x000fe20000400000 */
[----:B------:R-:W1:Y:S08]  /*18320*/  MUFU.EX2 R146, R146 ;  /* 0x0000009200927308 */ /* 0x000e700000000800 */
[----:B------:R-:W2:Y:S08]  /*18330*/  MUFU.EX2 R150, R150 ;  /* 0x0000009600967308 */ /* 0x000eb00000000800 */
[----:B------:R-:W3:Y:S01]  /*18340*/  MUFU.EX2 R147, R147 ;  /* 0x0000009300937308 */ /* 0x000ee20000000800 */
        /* <DEDUP_REMOVED lines=8> */
[----:B------:R-:W-:-:S09]  /*183d0*/  FSETP.GEU.AND P4, PT, R145, -126, PT ;  /* 0xc2fc00009100780b */ /* 0x000fd20003f8e000 */
[----:B------:R-:W-:Y:S02]  /*183e0*/  @!P6 FMUL R149, R149, 0.5 ;  /* 0x3f0000009595e820 */ /* 0x000fe40000400000 */
[----:B------:R-:W-:Y:S02]  /*183f0*/  @!P3 FMUL R144, R144, 0.5 ;  /* 0x3f0000009090b820 */ /* 0x000fe40000400000 */
[----:B------:R-:W-:Y:S02]  /*18400*/  @!P4 FMUL R145, R145, 0.5 ;  /* 0x3f0000009191c820 */ /* 0x000fe40000400000 */
[----:B------:R-:W1:Y:S08]  /*18410*/  MUFU.EX2 R149, R149 ;  /* 0x0000009500957308 */ /* 0x000e700000000800 */
[----:B------:R-:W2:Y:S08]  /*18420*/  MUFU.EX2 R144, R144 ;  /* 0x0000009000907308 */ /* 0x000eb00000000800 */
[----:B------:R-:W3:Y:S01]  /*18430*/  MUFU.EX2 R145, R145 ;  /* 0x0000009100917308 */ /* 0x000ee20000000800 */
[----:B-1----:R-:W-:Y:S01]  /*18440*/  @!P6 FMUL R149, R149, R149 ;  /* 0x000000959595e220 */ /* 0x002fe20000400000 */
[----:B------:R-:W-:Y:S04]  /*18450*/  STL [R1+0x30c], R150 ;  /* 0x00030c9601007387 */ /* 0x000fe80000100800 */
[----:B------:R-:W-:Y:S01]  /*18460*/  STL [R1+0x308], R149 ;  /* 0x0003089501007387 */ /* 0x000fe20000100800 */
[----:B--2---:R-:W-:-:S03]  /*18470*/  @!P3 FMUL R144, R144, R144 ;  /* 0x000000909090b220 */ /* 0x004fc60000400000 */
[----:B------:R-:W-:Y:S01]  /*18480*/  STL.64 [R1+0x300], R146 ;  /* 0x0003009201007387 */ /* 0x000fe20000100a00 */
[----:B---3--:R-:W-:-:S05]  /*18490*/  @!P4 FMUL R145, R145, R145 ;  /* 0x000000919191c220 */ /* 0x008fca0000400000 */
        /* <DEDUP_REMOVED lines=28> */
[----:B------:R1:W-:Y:S04]  /*18660*/  STL.64 [R1+0x218], R34 ;  /* 0x0002182201007387 */ /* 0x0003e80000100a00 */
[----:B------:R2:W-:Y:S01]  /*18670*/  STL.64 [R1+0x210], R32 ;  /* 0x0002102001007387 */ /* 0x0005e20000100a00 */
[----:B-1----:R-:W-:Y:S01]  /*18680*/  MOV R34, R28 ;  /* 0x0000001c00227202 */ /* 0x002fe20000000f00 */
[----:B--2---:R-:W-:Y:S01]  /*18690*/  IMAD.MOV.U32 R32, RZ, RZ, R30 ;  /* 0x000000ffff207224 */ /* 0x004fe200078e001e */
[----:B------:R-:W-:Y:S01]  /*186a0*/  MOV R33, R23 ;  /* 0x0000001700217202 */ /* 0x000fe20000000f00 */
[----:B------:R-:W2:Y:S04]  /*186b0*/  LDL.LU R30, [R1+0x3bc] ;  /* 0x0003bc00011e7983 */ /* 0x000ea80000300800 */
[----:B------:R-:W3:Y:S04]  /*186c0*/  LDL.LU R23, [R1+0x3b8] ;  /* 0x0003b80001177983 */ /* 0x000ee80000300800 */
[----:B------:R-:W4:Y:S01]  /*186d0*/  LDL.LU R28, [R1+0x3b4] ;  /* 0x0003b400011c7983 */ /* 0x000f220000300800 */
[----:B------:R-:W-:-:S05]  /*186e0*/  FFMA R3, R151, UR38, -R3 ;  /* 0x0000002697037c23 */ /* 0x000fca0008000803 */
[----:B------:R-:W-:Y:S01]  /*186f0*/  FSETP.GEU.AND P5, PT, R3, -126, PT ;  /* 0xc2fc00000300780b */ /* 0x000fe20003fae000 */
[----:B------:R-:W-:Y:S01]  /*18700*/  FADD R182, R183, R182 ;  /* 0x000000b6b7b67221 */ /* 0x000fe20000000000 */
[----:B------:R-:W-:-:S03]  /*18710*/  FADD R179, R180, R179 ;  /* 0x000000b3b4b37221 */ /* 0x000fc60000000000 */
[----:B------:R-:W-:Y:S01]  /*18720*/  FADD R181, R182, R181 ;  /* 0x000000b5b6b57221 */ /* 0x000fe20000000000 */
[----:B------:R-:W-:-:S07]  /*18730*/  FADD R179, R179, R178 ;  /* 0x000000b2b3b37221 */ /* 0x000fce0000000000 */
[----:B------:R-:W-:Y:S01]  /*18740*/  @!P5 FMUL R3, R3, 0.5 ;  /* 0x3f0000000303d820 */ /* 0x000fe20000400000 */
[----:B------:R-:W-:Y:S01]  /*18750*/  FADD R176, R181, R176 ;  /* 0x000000b0b5b07221 */ /* 0x000fe20000000000 */
[----:B------:R-:W-:-:S04]  /*18760*/  FADD R179, R179, R177 ;  /* 0x000000b1b3b37221 */ /* 0x000fc80000000000 */
[----:B------:R-:W1:Y:S01]  /*18770*/  MUFU.EX2 R3, R3 ;  /* 0x0000000300037308 */ /* 0x000e620000000800 */
[----:B------:R-:W-:Y:S01]  /*18780*/  FADD R175, R176, R175 ;  /* 0x000000afb0af7221 */ /* 0x000fe20000000000 */
[----:B------:R-:W-:-:S03]  /*18790*/  FADD R179, R179, R172 ;  /* 0x000000acb3b37221 */ /* 0x000fc60000000000 */
[----:B------:R-:W-:Y:S01]  /*187a0*/  FADD R175, R175, R174 ;  /* 0x000000aeafaf7221 */ /* 0x000fe20000000000 */
[----:B------:R-:W-:Y:S01]  /*187b0*/  FADD R179, R179, R171 ;  /* 0x000000abb3b37221 */ /* 0x000fe20000000000 */
[----:B------:R-:W-:Y:S02]  /*187c0*/  FFMA R2, R148, UR38, -R2 ;  /* 0x0000002694027c23 */ /* 0x000fe40008000802 */
[----:B------:R-:W-:Y:S01]  /*187d0*/  FADD R175, R175, R173 ;  /* 0x000000adafaf7221 */ /* 0x000fe20000000000 */
[----:B------:R-:W-:-:S03]  /*187e0*/  FADD R179, R179, R170 ;  /* 0x000000aab3b37221 */ /* 0x000fc60000000000 */
[----:B------:R-:W-:Y:S01]  /*187f0*/  FADD R175, R175, R168 ;  /* 0x000000a8afaf7221 */ /* 0x000fe20000000000 */
[----:B------:R-:W-:Y:S01]  /*18800*/  FADD R179, R179, R169 ;  /* 0x000000a9b3b37221 */ /* 0x000fe20000000000 */
[----:B-1----:R-:W-:Y:S01]  /*18810*/  @!P5 FMUL R3, R3, R3 ;  /* 0x000000030303d220 */ /* 0x002fe20000400000 */
[----:B------:R-:W-:Y:S01]  /*18820*/  FSETP.GEU.AND P5, PT, R2, -126, PT ;  /* 0xc2fc00000200780b */ /* 0x000fe20003fae000 */
[----:B------:R-:W-:Y:S01]  /*18830*/  FADD R175, R175, R167 ;  /* 0x000000a7afaf7221 */ /* 0x000fe20000000000 */
[----:B------:R-:W-:-:S03]  /*18840*/  FADD R179, R179, R164 ;  /* 0x000000a4b3b37221 */ /* 0x000fc60000000000 */
[----:B------:R-:W-:Y:S01]  /*18850*/  FADD R175, R175, R166 ;  /* 0x000000a6afaf7221 */ /* 0x000fe20000000000 */
[----:B------:R-:W-:-:S03]  /*18860*/  FADD R179, R179, R163 ;  /* 0x000000a3b3b37221 */ /* 0x000fc60000000000 */
[----:B------:R-:W-:Y:S01]  /*18870*/  FADD R175, R175, R165 ;  /* 0x000000a5afaf7221 */ /* 0x000fe20000000000 */
[----:B------:R-:W-:-:S03]  /*18880*/  FADD R179, R179, R162 ;  /* 0x000000a2b3b37221 */ /* 0x000fc60000000000 */
[----:B------:R-:W-:Y:S01]  /*18890*/  FADD R175, R175, R159 ;  /* 0x0000009fafaf7221 */ /* 0x000fe20000000000 */
[----:B------:R-:W-:Y:S01]  /*188a0*/  FADD R179, R179, R161 ;  /* 0x000000a1b3b37221 */ /* 0x000fe20000000000 */
[----:B------:R-:W-:Y:S02]  /*188b0*/  @!P5 FMUL R2, R2, 0.5 ;  /* 0x3f0000000202d820 */ /* 0x000fe40000400000 */
[----:B------:R-:W-:Y:S01]  /*188c0*/  FADD R175, R175, R158 ;  /* 0x0000009eafaf7221 */ /* 0x000fe20000000000 */
[----:B------:R-:W-:-:S03]  /*188d0*/  FADD R179, R179, R155 ;  /* 0x0000009bb3b37221 */ /* 0x000fc60000000000 */
[----:B------:R-:W1:Y:S01]  /*188e0*/  MUFU.EX2 R2, R2 ;  /* 0x0000000200027308 */ /* 0x000e620000000800 */
        /* <DEDUP_REMOVED lines=8> */
[----:B-1----:R-:W-:Y:S02]  /*18970*/  @!P5 FMUL R2, R2, R2 ;  /* 0x000000020202d220 */ /* 0x002fe40000400000 */
[----:B------:R-:W-:Y:S01]  /*18980*/  FADD R175, R175, R53 ;  /* 0x00000035afaf7221 */ /* 0x000fe20000000000 */
[----:B------:R-:W-:Y:S01]  /*18990*/  FADD R179, R179, R45 ;  /* 0x0000002db3b37221 */ /* 0x000fe20000000000 */
[----:B------:R-:W-:Y:S01]  /*189a0*/  F2FP.F16.F32.PACK_AB R25, R147, R146 ;  /* 0x000000929319723e */ /* 0x000fe200000000ff */
[----:B------:R-:W-:Y:S02]  /*189b0*/  IMAD.MOV.U32 R35, RZ, RZ, R21 ;  /* 0x000000ffff237224 */ /* 0x000fe400078e0015 */
[----:B------:R-:W-:Y:S01]  /*189c0*/  FADD R175, R175, R47 ;  /* 0x0000002fafaf7221 */ /* 0x000fe20000000000 */
[----:B------:R-:W-:Y:S01]  /*189d0*/  FADD R179, R179, R44 ;  /* 0x0000002cb3b37221 */ /* 0x000fe20000000000 */
[----:B------:R-:W-:Y:S01]  /*189e0*/  F2FP.F16.F32.PACK_AB R27, R3, R150 ;  /* 0x00000096031b723e */ /* 0x000fe200000000ff */
[----:B------:R-:W-:Y:S01]  /*189f0*/  IMAD.MOV.U32 R38, RZ, RZ, R19 ;  /* 0x000000ffff267224 */ /* 0x000fe200078e0013 */
[----:B------:R-:W-:Y:S01]  /*18a00*/  F2FP.F16.F32.PACK_AB R24, R145, R144 ;  /* 0x000000909118723e */ /* 0x000fe200000000ff */
[----:B------:R-:W-:Y:S01]  /*18a10*/  IMAD.MOV.U32 R41, RZ, RZ, R187 ;  /* 0x000000ffff297224 */ /* 0x000fe200078e00bb */
[----:B------:R-:W-:Y:S01]  /*18a20*/  F2FP.F16.F32.PACK_AB R26, R149, R2 ;  /* 0x00000002951a723e */ /* 0x000fe200000000ff */
        /* <DEDUP_REMOVED lines=50> */
[----:B------:R-:W3:Y:S01]  /*18d50*/  LDL.LU R21, [R1+0x3b0] ;  /* 0x0003b00001157983 */ /* 0x000ee20000300800 */
        /* <DEDUP_REMOVED lines=25> */
[----:B------:R-:W-:Y:S01]  /*18ef0*/  MOV R159, R218 ;  /* 0x000000da009f7202 */ /* 0x000fe20000000f00 */
[----:B------:R-:W-:Y:S01]  /*18f00*/  UMOV UR10, UR8 ;  /* 0x00000008000a7c82 */ /* 0x000fe20008000000 */
[----:B------:R-:W3:Y:S04]  /*18f10*/  LDL.LU R22, [R1+0x3ac] ;  /* 0x0003ac0001167983 */ /* 0x000ee80000300800 */
[----:B------:R-:W-:Y:S01]  /*18f20*/  WARPGROUP.ARRIVE ;  /* 0x00000000000079c5 */ /* 0x000fe20000000000 */
[----:B------:R-:W3:Y:S04]  /*18f30*/  LDL.LU R18, [R1+0x3a8] ;  /* 0x0003a80001127983 */ /* 0x000ee80000300800 */
[----:B------:R-:W3:Y:S01]  /*18f40*/  LDL.LU R19, [R1+0x3a4] ;  /* 0x0003a40001137983 */ /* 0x000ee20000300800 */
[----:B------:R-:W-:Y:S03]  /*18f50*/  HGMMA.64x256x16.F32 R32, R24, gdesc[UR8].tnspB, R32, gsb0 ;  /* 0x43e0000818207df0 */ /* 0x000fe60008000820 */
[----:B------:R-:W3:Y:S04]  /*18f60*/  LDL.LU R15, [R1+0x3a0] ;  /* 0x0003a000010f7983 */ /* 0x000ee80000300800 */
[----:B------:R-:W3:Y:S04]  /*18f70*/  LDL.LU R16, [R1+0x39c] ;  /* 0x00039c0001107983 */ /* 0x000ee80000300800 */
[----:B------:R-:W3:Y:S04]  /*18f80*/  LDL.LU R187, [R1+0x398] ;  /* 0x0003980001bb7983 */ /* 0x000ee80000300800 */
[----:B------:R1:W5:Y:S04]  /*18f90*/  LDL.LU R7, [R1+0x394] ;  /* 0x0003940001077983 */ /* 0x0003680000300800 */
[----:B------:R1:W5:Y:S04]  /*18fa0*/  LDL.LU R6, [R1+0x390] ;  /* 0x0003900001067983 */ /* 0x0003680000300800 */
[----:B------:R1:W5:Y:S04]  /*18fb0*/  LDL.LU R193, [R1+0x38c] ;  /* 0x00038c0001c17983 */ /* 0x0003680000300800 */
[----:B------:R-:W3:Y:S04]  /*18fc0*/  LDL.LU R189, [R1+0x388] ;  /* 0x0003880001bd7983 */ /* 0x000ee80000300800 */
[----:B------:R1:W5:Y:S04]  /*18fd0*/  LDL.LU R216, [R1+0x384] ;  /* 0x0003840001d87983 */ /* 0x0003680000300800 */
        /* <DEDUP_REMOVED lines=29> */
[----:B--2---:R-:W-:Y:S04]  /*191b0*/  STL.64 [R1+0x208], R30 ;  /* 0x0002081e01007387 */ /* 0x004fe80000100a00 */
[----:B----4-:R-:W-:Y:S01]  /*191c0*/  STL.64 [R1+0x200], R28 ;  /* 0x0002001c01007387 */ /* 0x010fe20000100a00 */
        /* <DEDUP_REMOVED lines=65> */
[----:B--2---:R-:W2:Y:S04]  /*195e0*/  LDL.LU R150, [R1+0x30c] ;  /* 0x00030c0001967983 */ /* 0x004ea80000300800 */
[----:B------:R-:W4:Y:S04]  /*195f0*/  LDL.LU R149, [R1+0x308] ;  /* 0x0003080001957983 */ /* 0x000f280000300800 */
[----:B------:R-:W2:Y:S04]  /*19600*/  LDL.LU.64 R146, [R1+0x300] ;  /* 0x0003000001927983 */ /* 0x000ea80000300a00 */
[----:B------:R-:W4:Y:S04]  /*19610*/  LDL.LU.64 R144, [R1+0x2f8] ;  /* 0x0002f80001907983 */ /* 0x000f280000300a00 */
        /* <DEDUP_REMOVED lines=20> */
[----:B------:R-:W2:Y:S04]  /*19760*/  LDL.LU R52, [R1+0x250] ;  /* 0x0002500001347983 */ /* 0x000ea80000300800 */
        /* <DEDUP_REMOVED lines=9> */
[----:B------:R-:W2:Y:S01]  /*19800*/  LDL.LU.64 R28, [R1+0x200] ;  /* 0x00020000011c7983 */ /* 0x000ea20000300a00 */
[----:B------:R-:W-:-:S04]  /*19810*/  FADD R175, R175, R10 ;  /* 0x0000000aafaf7221 */ /* 0x000fc80000000000 */
[----:B------:R-:W-:-:S04]  /*19820*/  FADD R12, R175, R12 ;  /* 0x0000000caf0c7221 */ /* 0x000fc80000000000 */
[----:B------:R-:W-:Y:S01]  /*19830*/  FADD R12, R12, R9 ;  /* 0x000000090c0c7221 */ /* 0x000fe20000000000 */
[----:B------:R-:W-:-:S03]  /*19840*/  FADD R0, R179, R0 ;  /* 0x00000000b3007221 */ /* 0x000fc60000000000 */
[----:B------:R-:W-:Y:S01]  /*19850*/  FADD R11, R12, R11 ;  /* 0x0000000b0c0b7221 */ /* 0x000fe20000000000 */
[----:B------:R-:W-:-:S03]  /*19860*/  FADD R13, R0, R13 ;  /* 0x0000000d000d7221 */ /* 0x000fc60000000000 */
[----:B------:R-:W-:Y:S01]  /*19870*/  FADD R20, R11, R20 ;  /* 0x000000140b147221 */ /* 0x000fe20000000000 */
[----:B------:R-:W-:-:S03]  /*19880*/  FADD R14, R13, R14 ;  /* 0x0000000e0d0e7221 */ /* 0x000fc60000000000 */
[----:B------:R-:W-:Y:S01]  /*19890*/  FADD R17, R20, R17 ;  /* 0x0000001114117221 */ /* 0x000fe20000000000 */
[----:B---3--:R-:W-:-:S03]  /*198a0*/  FADD R15, R14, R15 ;  /* 0x0000000f0e0f7221 */ /* 0x008fc60000000000 */
[----:B------:R-:W-:Y:S01]  /*198b0*/  FADD R18, R17, R18 ;  /* 0x0000001211127221 */ /* 0x000fe20000000000 */
[----:B------:R-:W-:-:S03]  /*198c0*/  FADD R16, R15, R16 ;  /* 0x000000100f107221 */ /* 0x000fc60000000000 */
[----:B------:R-:W-:Y:S01]  /*198d0*/  FADD R18, R18, R19 ;  /* 0x0000001312127221 */ /* 0x000fe20000000000 */
[----:B------:R-:W-:-:S04]  /*198e0*/  FADD R21, R16, R21 ;  /* 0x0000001510157221 */ /* 0x000fc80000000000 */
[----:B------:R-:W-:-:S04]  /*198f0*/  FADD R22, R21, R22 ;  /* 0x0000001615167221 */ /* 0x000fc80000000000 */
[----:B------:R-:W-:Y:S01]  /*19900*/  FADD R23, R22, R23 ;  /* 0x0000001716177221 */ /* 0x000fe20000000000 */
[----:B------:R-:W-:Y:S01]  /*19910*/  UISETP.NE.AND UP0, UPT, UR6, 0x4, UPT ;  /* 0x000000040600788c */ /* 0x000fe2000bf05270 */
[----:B------:R-:W3:Y:S03]  /*19920*/  S2R R217, SR_TID.X ;  /* 0x0000000000d97919 */ /* 0x000ee60000002100 */
[----:B------:R-:W-:-:S04]  /*19930*/  USEL UR6, UR6, URZ, UP0 ;  /* 0x0000003f06067287 */ /* 0x000fc80008000000 */
[----:B------:R-:W-:Y:S02]  /*19940*/  ULEA UR7, UR6, UR61, 0x3 ;  /* 0x0000003d06077291 */ /* 0x000fe4000f8e183f */
[----:B------:R-:W-:Y:S01]  /*19950*/  UIADD3 UR6, UR6, 0x1, URZ ;  /* 0x0000000106067890 */ /* 0x000fe2000fffe03f */
[----:B------:R-:W-:Y:S01]  /*19960*/  IADD3 R0, R187, 0x1, RZ ;  /* 0x00000001bb007810 */ /* 0x000fe20007ffe0ff */
[----:B------:R-:W-:Y:S02]  /*19970*/  UPRMT UR7, URZ, 0x654, UR7 ;  /* 0x000006543f077896 */ /* 0x000fe40008000007 */
[----:B------:R-:W-:Y:S01]  /*19980*/  UISETP.NE.AND UP0, UPT, UR6, 0x4, UPT ;  /* 0x000000040600788c */ /* 0x000fe2000bf05270 */
[----:B------:R-:W-:-:S03]  /*19990*/  ISETP.NE.AND P3, PT, R0, 0x4, PT ;  /* 0x000000040000780c */ /* 0x000fc60003f65270 */
[----:B------:R-:W-:Y:S01]  /*199a0*/  USEL UR6, UR6, URZ, UP0 ;  /* 0x0000003f06067287 */ /* 0x000fe20008000000 */
[----:B------:R-:W-:Y:S02]  /*199b0*/  SEL R10, RZ, 0x1, P3 ;  /* 0x00000001ff0a7807 */ /* 0x000fe40001800000 */
[----:B------:R-:W-:Y:S03]  /*199c0*/  SYNCS.ARRIVE.TRANS64.RED.A1T0 RZ, [UR7], RZ ;  /* 0x000000ffffff79a7 */ /* 0x000fe60008100407 */
[----:B------:R-:W-:Y:S01]  /*199d0*/  IMAD.U32 R161, RZ, RZ, UR6 ;  /* 0x00000006ffa17e24 */ /* 0x000fe2000f8e00ff */
[----:B------:R-:W-:Y:S02]  /*199e0*/  LOP3.LUT R10, R189, R10, RZ, 0x3c, !PT ;  /* 0x0000000abd0a7212 */ /* 0x000fe400078e3cff */
[----:B------:R-:W-:Y:S01]  /*199f0*/  SEL R0, R0, RZ, P3 ;  /* 0x000000ff00007207 */ /* 0x000fe20001800000 */
[----:B--2---:R-:W-:-:S04]  /*19a00*/  FADD R29, R18, R29 ;  /* 0x0000001d121d7221 */ /* 0x004fc80000000000 */
[----:B----4-:R-:W-:-:S04]  /*19a10*/  FADD R30, R29, R30 ;  /* 0x0000001e1d1e7221 */ /* 0x010fc80000000000 */
[----:B------:R-:W-:Y:S01]  /*19a20*/  FADD R31, R30, R31 ;  /* 0x0000001f1e1f7221 */ /* 0x000fe20000000000 */
[----:B------:R-:W-:-:S03]  /*19a30*/  FADD R28, R23, R28 ;  /* 0x0000001c171c7221 */ /* 0x000fc60000000000 */
        /* <DEDUP_REMOVED lines=65> */
[----:B-1-3--:R-:W-:Y:S06]  /*19e50*/  @P2 BRA `(.L_x_31) ;  /* 0x0000000000e02947 */ /* 0x00afec0003800000 */
[----:B-----5:R-:W-:Y:S01]  /*19e60*/  ISETP.LT.OR P2, PT, R8, 0x1, !P0 ;  /* 0x000000010800780c */ /* 0x020fe20004741670 */
[----:B------:R-:W-:-:S12]  /*19e70*/  BSSY B0, `(.L_x_32) ;  /* 0x0000035000007945 */ /* 0x000fd80003800000 */
[----:B------:R-:W-:Y:S05]  /*19e80*/  @P2 BRA `(.L_x_33) ;  /* 0x0000000000cc2947 */ /* 0x000fea0003800000 */
[----:B------:R-:W-:Y:S02]  /*19e90*/  LEA R2, R5, R216, 0x3 ;  /* 0x000000d805027211 */ /* 0x000fe400078e18ff */
[----:B------:R-:W-:Y:S02]  /*19ea0*/  SHF.L.U32 R3, R160, 0x1f, RZ ;  /* 0x0000001fa0037819 */ /* 0x000fe400000006ff */
[----:B------:R-:W-:Y:S02]  /*19eb0*/  ISETP.NE.AND P3, PT, R192, RZ, PT ;  /* 0x000000ffc000720c */ /* 0x000fe40003f65270 */
[----:B------:R-:W1:Y:S02]  /*19ec0*/  SYNCS.PHASECHK.TRANS64.TRYWAIT P2, [R2+URZ+0x88020], R3 ;  /* 0x08802003020075a7 */ /* 0x000e64000804017f */
[----:B-1----:R-:W-:Y:S09]  /*19ed0*/  @!P2 BRA `(.L_x_34) ;  /* 0x0000014000f4a947 */ /* 0x002ff20003800000 */
.L_x_95:
[----:B------:R-:W-:Y:S05]  /*19ee0*/  @P3 BRA `(.L_x_35) ;  /* 0x0000000000143947 */ /* 0x000fea0003800000 */
[----:B------:R-:W-:Y:S02]  /*19ef0*/  LOP3.LUT P2, RZ, R217, 0x1f, RZ, 0xc0, !PT ;  /* 0x0000001fd9ff7812 */ /* 0x000fe4000784c0ff */
[----:B-1----:R-:W-:-:S04]  /*19f00*/  MOV R3, 0x20000 ;  /* 0x0002000000037802 */ /* 0x002fc80000000f00 */
[----:B------:R2:W-:Y:S07]  /*19f10*/  SYNCS.ARRIVE.TRANS64 RZ, [R2+URZ+0x88000], R3 ;  /* 0x0880000302ff79a7 */ /* 0x0005ee000800003f */
[----:B------:R-:W-:Y:S05]  /*19f20*/  @!P2 BRA `(.L_x_35) ;  /* 0x000000000004a947 */ /* 0x000fea0003800000 */
[----:B------:R-:W-:Y:S01]  /*19f30*/  BPT.TRAP 0x1 ;  /* 0x000000040000795c */ /* 0x000fe20000300000 */
.L_x_35:
[----:B-12---:R-:W-:Y:S01]  /*19f40*/  IMAD R3, R5, 0x20000, R216 ;  /* 0x0002000005037824 */ /* 0x006fe200078e02d8 */
[----:B------:R-:W-:Y:S01]  /*19f50*/  R2UR UR27, R186 ;  /* 0x00000000ba1b72ca */ /* 0x000fe200000e0000 */
[----:B------:R-:W-:Y:S01]  /*19f60*/  ULDC.64 UR8, c[0x0][0x198] ;  /* 0x0000660000087ab9 */ /* 0x000fe20000000a00 */
[----:B------:R-:W-:Y:S01]  /*19f70*/  R2UR UR25, R2 ;  /* 0x00000000021972ca */ /* 0x000fe200000e0000 */
[----:B------:R-:W-:Y:S01]  /*19f80*/  UIADD3 UR6, UP0, UR8, 0x2f0, URZ ;  /* 0x000002f008067890 */ /* 0x000fe2000ff1e03f */
[----:B------:R-:W-:Y:S01]  /*19f90*/  R2UR UR14, R3 ;  /* 0x00000000030e72ca */ /* 0x000fe200000e0000 */
[----:B------:R-:W-:Y:S01]  /*19fa0*/  UMOV UR22, 0x0 ;  /* 0x0000000000167882 */ /* 0x000fe20000000000 */
[----:B------:R-:W-:Y:S01]  /*19fb0*/  UMOV UR23, 0x10000000 ;  /* 0x1000000000177882 */ /* 0x000fe20000000000 */
[----:B------:R-:W-:Y:S01]  /*19fc0*/  UIADD3.X UR7, URZ, UR9, URZ, UP0, !UPT ;  /* 0x000000093f077290 */ /* 0x000fe200087fe43f */
[----:B------:R-:W-:Y:S01]  /*19fd0*/  IADD3 R5, R5, 0x1, RZ ;  /* 0x0000000105057810 */ /* 0x000fe20007ffe0ff */
[----:B------:R-:W-:Y:S01]  /*19fe0*/  UMOV UR26, URZ ;  /* 0x0000003f001a7c82 */ /* 0x000fe20008000000 */
[----:B------:R-:W-:Y:S01]  /*19ff0*/  UMOV UR28, UR36 ;  /* 0x00000024001c7c82 */ /* 0x000fe20008000000 */
[----:B------:R-:W-:Y:S01]  /*1a000*/  UMOV UR29, UR37 ;  /* 0x00000025001d7c82 */ /* 0x000fe20008000000 */
[----:B------:R-:W-:Y:S01]  /*1a010*/  UMOV UR10, 0x40 ;  /* 0x00000040000a7882 */ /* 0x000fe20000000000 */
[----:B------:R-:W-:Y:S01]  /*1a020*/  USHF.L.U32 UR27, UR27, 0x8, URZ ;  /* 0x000000081b1b7899 */ /* 0x000fe2000800063f */
[C---:B------:R-:W-:Y:S01]  /*1a030*/  ISETP.NE.AND P2, PT, R5.reuse, 0x4, PT ;  /* 0x000000040500780c */ /* 0x040fe20003f45270 */
[----:B------:R-:W-:Y:S01]  /*1a040*/  UIADD3 UR25, UR25, 0x88000, URZ ;  /* 0x0008800019197890 */ /* 0x000fe2000fffe03f */
[----:B------:R-:W-:Y:S01]  /*1a050*/  IADD3 R186, R186, 0x1, RZ ;  /* 0x00000001baba7810 */ /* 0x000fe20007ffe0ff */
[----:B------:R-:W-:Y:S01]  /*1a060*/  UIADD3 UR24, UR14, 0x8000, URZ ;  /* 0x000080000e187890 */ /* 0x000fe2000fffe03f */
[----:B------:R-:W-:Y:S01]  /*1a070*/  SEL R3, RZ, 0x1, P2 ;  /* 0x00000001ff037807 */ /* 0x000fe20001000000 */
[----:B------:R-:W-:Y:S01]  /*1a080*/  UIADD3 UR8, UR14, 0x10000, URZ ;  /* 0x000100000e087890 */ /* 0x000fe2000fffe03f */
[----:B------:R-:W-:Y:S01]  /*1a090*/  SEL R5, R5, RZ, P2 ;  /* 0x000000ff05057207 */ /* 0x000fe20001000000 */
[----:B------:R-:W-:Y:S01]  /*1a0a0*/  UMOV UR12, UR36 ;  /* 0x00000024000c7c82 */ /* 0x000fe20008000000 */
[----:B------:R-:W-:Y:S01]  /*1a0b0*/  UMOV UR13, UR37 ;  /* 0x00000025000d7c82 */ /* 0x000fe20008000000 */
[----:B------:R-:W-:Y:S01]  /*1a0c0*/  UMOV UR9, UR25 ;  /* 0x0000001900097c82 */ /* 0x000fe20008000000 */
[----:B------:R-:W-:Y:S01]  /*1a0d0*/  UMOV UR11, UR27 ;  /* 0x0000001b000b7c82 */ /* 0x000fe20008000000 */
[----:B------:R-:W-:Y:S01]  /*1a0e0*/  UIADD3 UR16, UR14, 0x18000, URZ ;  /* 0x000180000e107890 */ /* 0x000fe2000fffe03f */
[----:B------:R-:W-:Y:S01]  /*1a0f0*/  UTMALDG.4D [UR24], [UR6], desc[UR22] ;  /* 0x00001618060075b4 */ /* 0x000fe20008019000 */
[----:B------:R-:W-:Y:S01]  /*1a100*/  UMOV UR18, 0x80 ;  /* 0x0000008000127882 */ /* 0x000fe20000000000 */
[----:B------:R-:W-:Y:S01]  /*1a110*/  UMOV UR20, UR36 ;  /* 0x0000002400147c82 */ /* 0x000fe20008000000 */
[----:B------:R-:W-:Y:S01]  /*1a120*/  UMOV UR21, UR37 ;  /* 0x0000002500157c82 */ /* 0x000fe20008000000 */
[----:B------:R-:W-:Y:S01]  /*1a130*/  UMOV UR17, UR25 ;  /* 0x0000001900117c82 */ /* 0x000fe20008000000 */
[----:B------:R-:W-:Y:S01]  /*1a140*/  UMOV UR19, UR27 ;  /* 0x0000001b00137c82 */ /* 0x000fe20008000000 */
[----:B------:R-:W-:Y:S01]  /*1a150*/  LOP3.LUT R160, R160, R3, RZ, 0x3c, !PT ;  /* 0x00000003a0a07212 */ /* 0x000fe200078e3cff */
[----:B------:R1:W-:Y:S01]  /*1a160*/  UTMALDG.4D [UR8], [UR6], desc[UR22] ;  /* 0x00001608060075b4 */ /* 0x0003e20008019000 */
[----:B------:R2:W-:Y:S01]  /*1a170*/  UTMALDG.4D [UR16], [UR6], desc[UR22] ;  /* 0x00001610060075b4 */ /* 0x0005e20008019000 */
[----:B-1----:R-:W-:Y:S01]  /*1a180*/  UIADD3 UR8, UR14, 0x20000, URZ ;  /* 0x000200000e087890 */ /* 0x002fe2000fffe03f */
[----:B------:R-:W-:-:S08]  /*1a190*/  UMOV UR10, 0xc0 ;  /* 0x000000c0000a7882 */ /* 0x000fd00000000000 */
[----:B------:R2:W-:Y:S02]  /*1a1a0*/  UTMALDG.4D [UR8], [UR6], desc[UR22] ;  /* 0x00001608060075b4 */ /* 0x0005e40008019000 */
[----:B--2---:R-:W-:Y:S01]  /*1a1b0*/  NOP ;  /* 0x0000000000007918 */ /* 0x004fe20000000000 */
.L_x_33:
[----:B------:R-:W-:Y:S05]  /*1a1c0*/  BSYNC B0 ;  /* 0x0000000000007941 */ /* 0x000fea0003800000 */
.L_x_32:
[----:B------:R-:W-:-:S07]  /*1a1d0*/  VIADD R8, R8, 0xffffffff ;  /* 0xffffffff08087836 */ /* 0x000fce0000000000 */
.L_x_31:
[----:B-----5:R-:W-:Y:S01]  /*1a1e0*/  IADD3 R4, R4, 0x100, RZ ;  /* 0x0000010004047810 */ /* 0x020fe20007ffe0ff */
[----:B------:R-:W-:Y:S01]  /*1a1f0*/  IMAD.MOV.U32 R3, RZ, RZ, R6 ;  /* 0x000000ffff037224 */ /* 0x000fe200078e0006 */
[----:B------:R-:W-:Y:S01]  /*1a200*/  MOV R9, R7 ;  /* 0x0000000700097202 */ /* 0x000fe20000000f00 */
[----:B------:R-:W-:Y:S06]  /*1a210*/  @P1 BRA `(.L_x_36) ;  /* 0xffffff0800241947 */ /* 0x000fec000383ffff */
.L_x_24:
[----:B------:R-:W-:-:S13]  /*1a220*/  ISETP.GE.AND P1, PT, R188, 0x1, PT ;  /* 0x00000001bc00780c */ /* 0x000fda0003f26270 */
[----:B------:R-:W-:Y:S05]  /*1a230*/  @!P1 BRA `(.L_x_37) ;  /* 0x0000010800609947 */ /* 0x000fea0003800000 */
[----:B-----5:R-:W-:Y:S02]  /*1a240*/  MOV R9, R7 ;  /* 0x0000000700097202 */ /* 0x020fe40000000f00 */
[----:B------:R-:W-:Y:S02]  /*1a250*/  MOV R3, R6 ;  /* 0x0000000600037202 */ /* 0x000fe40000000f00 */
[----:B------:R-:W-:-:S07]  /*1a260*/  LOP3.LUT R177, R217, 0x1f, RZ, 0xc0, !PT ;  /* 0x0000001fd9b17812 */ /* 0x000fce00078ec0ff */
.L_x_50:
[----:B------:R-:W-:Y:S01]  /*1a270*/  IMAD R7, R0, 0x8, R216 ;  /* 0x0000000800077824 */ /* 0x000fe200078e02d8 */
[----:B------:R-:W-:-:S07]  /*1a280*/  SHF.L.U32 R2, R10, 0x1f, RZ ;  /* 0x0000001f0a027819 */ /* 0x000fce00000006ff */
[----:B------:R-:W-:Y:S05]  /*1a290*/  YIELD ;  /* 0x0000000000007946 */ /* 0x000fea0003800000 */
[----:B------:R-:W1:Y:S02]  /*1a2a0*/  SYNCS.PHASECHK.TRANS64.TRYWAIT P1, [R7+URZ+0x88000], R2 ;  /* 0x08800002070075a7 */ /* 0x000e64000802017f */
[----:B-1----:R-:W-:Y:S05]  /*1a2b0*/  @!P1 BRA `(.L_x_38) ;  /* 0x0000014000109947 */ /* 0x002fea0003800000 */
.L_x_96:
[----:B------:R-:W-:Y:S05]  /*1a2c0*/  WARPSYNC.ALL ;  /* 0x0000000000007948 */ /* 0x000fea0003800000 */
[----:B------:R-:W-:Y:S01]  /*1a2d0*/  R2UR UR6, R214 ;  /* 0x00000000d60672ca */ /* 0x000fe200000e0000 */
[----:B------:R-:W-:Y:S01]  /*1a2e0*/  IMAD.MOV.U32 R15, RZ, RZ, 0x40000040 ;  /* 0x40000040ff0f7424 */ /* 0x000fe200078e00ff */
[----:B------:R-:W-:Y:S01]  /*1a2f0*/  MOV R13, 0x40000040 ;  /* 0x40000040000d7802 */ /* 0x000fe20000000f00 */
[----:B------:R-:W-:Y:S01]  /*1a300*/  IMAD.MOV.U32 R21, RZ, RZ, 0x40000040 ;  /* 0x40000040ff157424 */ /* 0x000fe200078e00ff */
[----:B------:R-:W-:Y:S01]  /*1a310*/  MOV R11, UR39 ;  /* 0x00000027000b7c02 */ /* 0x000fe20008000f00 */
[----:B------:R-:W-:Y:S01]  /*1a320*/  IMAD.MOV.U32 R27, RZ, RZ, 0x40000040 ;  /* 0x40000040ff1b7424 */ /* 0x000fe200078e00ff */
[----:B-1----:R-:W-:Y:S01]  /*1a330*/  MOV R7, UR38 ;  /* 0x0000002600077c02 */ /* 0x002fe20008000f00 */
[----:B------:R-:W-:Y:S01]  /*1a340*/  IMAD.MOV.U32 R33, RZ, RZ, 0x40000040 ;  /* 0x40000040ff217424 */ /* 0x000fe200078e00ff */
[----:B------:R-:W-:Y:S01]  /*1a350*/  R2UR UR39, R15 ;  /* 0x000000000f2772ca */ /* 0x000fe200000e0000 */
[----:B------:R-:W-:Y:S01]  /*1a360*/  IMAD.MOV.U32 R23, RZ, RZ, 0x40000040 ;  /* 0x40000040ff177424 */ /* 0x000fe200078e00ff */
[----:B------:R-:W-:-:S02]  /*1a370*/  R2UR UR9, R13 ;  /* 0x000000000d0972ca */ /* 0x000fc400000e0000 */
[----:B------:R-:W-:Y:S02]  /*1a380*/  R2UR UR7, R21 ;  /* 0x00000000150772ca */ /* 0x000fe400000e0000 */
[----:B------:R-:W-:Y:S02]  /*1a390*/  LEA R20, R0, UR6, 0xd ;  /* 0x0000000600147c11 */ /* 0x000fe4000f8e68ff */
[----:B------:R-:W-:Y:S02]  /*1a3a0*/  MOV R6, UR37 ;  /* 0x0000002500067c02 */ /* 0x000fe40008000f00 */
[C---:B------:R-:W-:Y:S01]  /*1a3b0*/  IADD3 R14, R20.reuse, 0x4, RZ ;  /* 0x00000004140e7810 */ /* 0x040fe20007ffe0ff */
[C---:B------:R-:W-:Y:S01]  /*1a3c0*/  VIADD R32, R20.reuse, 0x1800 ;  /* 0x0000180014207836 */ /* 0x040fe20000000000 */
[----:B------:R-:W-:Y:S02]  /*1a3d0*/  IADD3 R12, R20, 0x2, RZ ;  /* 0x00000002140c7810 */ /* 0x000fe40007ffe0ff */
[----:B------:R-:W-:-:S02]  /*1a3e0*/  R2UR UR38, R14 ;  /* 0x000000000e2672ca */ /* 0x000fc400000e0000 */
[----:B------:R-:W-:Y:S02]  /*1a3f0*/  R2UR UR8, R12 ;  /* 0x000000000c0872ca */ /* 0x000fe400000e0000 */
[C---:B------:R-:W-:Y:S02]  /*1a400*/  IADD3 R24, R20.reuse, 0x800, RZ ;  /* 0x0000080014187810 */ /* 0x040fe40007ffe0ff */
[C---:B------:R-:W-:Y:S02]  /*1a410*/  IADD3 R26, R20.reuse, 0x802, RZ ;  /* 0x00000802141a7810 */ /* 0x040fe40007ffe0ff */
[----:B------:R-:W-:Y:S02]  /*1a420*/  R2UR UR6, R20 ;  /* 0x00000000140672ca */ /* 0x000fe400000e0000 */
[----:B------:R-:W-:Y:S02]  /*1a430*/  MOV R2, UR36 ;  /* 0x0000002400027c02 */ /* 0x000fe40008000f00 */
[----:B------:R-:W-:-:S02]  /*1a440*/  R2UR UR10, R24 ;  /* 0x00000000180a72ca */ /* 0x000fc400000e0000 */
[----:B------:R-:W-:Y:S01]  /*1a450*/  R2UR UR14, R26 ;  /* 0x000000001a0e72ca */ /* 0x000fe200000e0000 */
[----:B------:R-:W-:Y:S01]  /*1a460*/  VIADD R26, R20, 0x1002 ;  /* 0x00001002141a7836 */ /* 0x000fe20000000000 */
[----:B------:R-:W-:Y:S02]  /*1a470*/  R2UR UR36, R212 ;  /* 0x00000000d42472ca */ /* 0x000fe400000e0000 */
[----:B------:R-:W-:Y:S02]  /*1a480*/  R2UR UR37, R213 ;  /* 0x00000000d52572ca */ /* 0x000fe400000e0000 */
[----:B------:R-:W-:Y:S02]  /*1a490*/  MOV R25, 0x40000040 ;  /* 0x4000004000197802 */ /* 0x000fe40000000f00 */
[C---:B------:R-:W-:Y:S02]  /*1a4a0*/  IADD3 R24, R20.reuse, 0x1000, RZ ;  /* 0x0000100014187810 */ /* 0x040fe40007ffe0ff */
[----:B------:R-:W-:-:S02]  /*1a4b0*/  IADD3 R28, R20, 0x1004, RZ ;  /* 0x00001004141c7810 */ /* 0x000fc40007ffe0ff */
[C---:B------:R-:W-:Y:S02]  /*1a4c0*/  IADD3 R30, R20.reuse, 0x1006, RZ ;  /* 0x00001006141e7810 */ /* 0x040fe40007ffe0ff */
[C---:B------:R-:W-:Y:S02]  /*1a4d0*/  IADD3 R34, R20.reuse, 0x1802, RZ ;  /* 0x0000180214227810 */ /* 0x040fe40007ffe0ff */
[----:B------:R-:W-:Y:S02]  /*1a4e0*/  IADD3 R36, R20, 0x1804, RZ ;  /* 0x0000180414247810 */ /* 0x000fe40007ffe0ff */
[----:B------:R-:W-:Y:S02]  /*1a4f0*/  MOV R29, 0x40000040 ;  /* 0x40000040001d7802 */ /* 0x000fe40000000f00 */
[----:B------:R-:W-:Y:S02]  /*1a500*/  MOV R31, 0x40000040 ;  /* 0x40000040001f7802 */ /* 0x000fe40000000f00 */
[----:B------:R-:W-:-:S02]  /*1a510*/  MOV R35, 0x40000040 ;  /* 0x4000004000237802 */ /* 0x000fc40000000f00 */
[----:B------:R-:W-:Y:S02]  /*1a520*/  MOV R37, 0x40000040 ;  /* 0x4000004000257802 */ /* 0x000fe40000000f00 */
[----:B------:R-:W-:Y:S02]  /*1a530*/  R2UR UR11, R25 ;  /* 0x00000000190b72ca */ /* 0x000fe400000e0000 */
[----:B------:R-:W-:Y:S02]  /*1a540*/  R2UR UR15, R27 ;  /* 0x000000001b0f72ca */ /* 0x000fe400000e0000 */
[----:B------:R-:W-:Y:S02]  /*1a550*/  R2UR UR26, R24 ;  /* 0x00000000181a72ca */ /* 0x000fe400000e0000 */
[----:B------:R-:W-:Y:S02]  /*1a560*/  R2UR UR27, R25 ;  /* 0x00000000191b72ca */ /* 0x000fe400000e0000 */
[----:B------:R-:W-:-:S02]  /*1a570*/  R2UR UR30, R26 ;  /* 0x000000001a1e72ca */ /* 0x000fc400000e0000 */
[----:B------:R-:W-:Y:S02]  /*1a580*/  R2UR UR31, R27 ;  /* 0x000000001b1f72ca */ /* 0x000fe400000e0000 */
        /* <DEDUP_REMOVED lines=10> */
[----:B------:R-:W-:Y:S01]  /*1a630*/  MOV R13, UR39 ;  /* 0x00000027000d7c02 */ /* 0x000fe20008000f00 */
[----:B------:R-:W-:Y:S01]  /*1a640*/  WARPGROUP.ARRIVE ;  /* 0x00000000000079c5 */ /* 0x000fe20000000000 */
[----:B------:R-:W-:Y:S01]  /*1a650*/  MOV R12, UR38 ;  /* 0x00000026000c7c02 */ /* 0x000fe20008000f00 */
[----:B------:R-:W-:Y:S01]  /*1a660*/  UMOV UR38, UR8 ;  /* 0x0000000800267c82 */ /* 0x000fe20008000000 */
[----:B------:R-:W-:Y:S01]  /*1a670*/  UMOV UR39, UR9 ;  /* 0x0000000900277c82 */ /* 0x000fe20008000000 */
[----:B------:R-:W-:Y:S01]  /*1a680*/  MOV R14, UR38 ;  /* 0x00000026000e7c02 */ /* 0x000fe20008000f00 */
[----:B------:R-:W-:Y:S01]  /*1a690*/  UMOV UR38, UR6 ;  /* 0x0000000600267c82 */ /* 0x000fe20008000000 */
[----:B------:R-:W-:Y:S01]  /*1a6a0*/  MOV R15, UR39 ;  /* 0x00000027000f7c02 */ /* 0x000fe20008000f00 */
[----:B------:R-:W-:Y:S01]  /*1a6b0*/  UMOV UR39, UR7 ;  /* 0x0000000700277c82 */ /* 0x000fe20008000000 */
[----:B------:R-:W-:Y:S01]  /*1a6c0*/  IADD3 R22, R20, 0x6, RZ ;  /* 0x0000000614167810 */ /* 0x000fe20007ffe0ff */
[----:B------:R-:W-:Y:S01]  /*1a6d0*/  HGMMA.64x256x16.F32 R24, gdesc[UR36], RZ, !UPT, gsb0 ;  /* 0x03e00000241879f0 */ /* 0x000fe2000c0008ff */
        /* <DEDUP_REMOVED lines=10> */
[----:B------:R-:W-:Y:S02]  /*1a780*/  IADD3 R22, R20, 0x804, RZ ;  /* 0x0000080414167810 */ /* 0x000fe40007ffe0ff */
[----:B------:R-:W-:Y:S02]  /*1a790*/  R2UR UR19, R23 ;  /* 0x00000000171372ca */ /* 0x000fe400000e0000 */
[----:B------:R-:W-:-:S02]  /*1a7a0*/  R2UR UR18, R22 ;  /* 0x00000000161272ca */ /* 0x000fc400000e0000 */
[----:B------:R-:W-:Y:S02]  /*1a7b0*/  R2UR UR16, R194 ;  /* 0x00000000c21072ca */ /* 0x000fe400000e0000 */
[----:B------:R-:W-:Y:S02]  /*1a7c0*/  R2UR UR17, R195 ;  /* 0x00000000c31172ca */ /* 0x000fe400000e0000 */
[C---:B------:R-:W-:Y:S01]  /*1a7d0*/  IADD3 R22, R20.reuse, 0x806, RZ ;  /* 0x0000080614167810 */ /* 0x040fe20007ffe0ff */
[----:B------:R-:W-:Y:S01]  /*1a7e0*/  VIADD R20, R20, 0x1806 ;  /* 0x0000180614147836 */ /* 0x000fe20000000000 */
        /* <DEDUP_REMOVED lines=11> */
[----:B------:R-:W-:Y:S01]  /*1a8a0*/  R2UR UR59, R21 ;  /* 0x00000000153b72ca */ /* 0x000fe200000e0000 */
[----:B------:R-:W-:Y:S02]  /*1a8b0*/  WARPGROUP.DEPBAR.LE gsb0, 0x0 ;  /* 0x00008000000079c5 */ /* 0x000fe40000010000 */
[----:B------:R-:W-:-:S06]  /*1a8c0*/  WARPGROUP.ARRIVE ;  /* 0x00000000000079c5 */ /* 0x000fcc0000000000 */
[----:B------:R-:W-:Y:S01]  /*1a8d0*/  HGMMA.64x256x16.F32 R24, gdesc[UR36], R24, gsb0 ;  /* 0x03e00000241879f0 */ /* 0x000fe20008000818 */
[----:B------:R-:W-:Y:S02]  /*1a8e0*/  R2UR UR39, R13 ;  /* 0x000000000d2772ca */ /* 0x000fe400000e0000 */
[----:B------:R-:W-:Y:S02]  /*1a8f0*/  R2UR UR38, R12 ;  /* 0x000000000c2672ca */ /* 0x000fe400000e0000 */
[----:B------:R-:W-:Y:S02]  /*1a900*/  R2UR UR36, R208 ;  /* 0x00000000d02472ca */ /* 0x000fe400000e0000 */
[----:B------:R-:W-:Y:S01]  /*1a910*/  R2UR UR37, R209 ;  /* 0x00000000d12572ca */ /* 0x000fe200000e0000 */
[----:B------:R-:W-:Y:S02]  /*1a920*/  WARPGROUP.DEPBAR.LE gsb0, 0x0 ;  /* 0x00008000000079c5 */ /* 0x000fe40000010000 */
[----:B------:R-:W-:-:S15]  /*1a930*/  WARPGROUP.ARRIVE ;  /* 0x00000000000079c5 */ /* 0x000fde0000000000 */
[----:B------:R-:W-:-:S03]  /*1a940*/  NOP ;  /* 0x0000000000007918 */ /* 0x000fc60000000000 */
        /* <DEDUP_REMOVED lines=9> */
[----:B------:R-:W-:-:S13]  /*1a9e0*/  R2UR UR6, R215 ;  /* 0x00000000d70672ca */ /* 0x000fda00000e0000 */
[----:B------:R-:W-:Y:S01]  /*1a9f0*/  ISETP.NE.AND P1, PT, RZ, UR6, PT ;  /* 0x00000006ff007c0c */ /* 0x000fe2000bf25270 */
[----:B------:R-:W-:Y:S02]  /*1aa00*/  WARPGROUP.DEPBAR.LE gsb0, 0x0 ;  /* 0x00008000000079c5 */ /* 0x000fe40000010000 */
[----:B------:R-:W-:-:S11]  /*1aa10*/  WARPGROUP.ARRIVE ;  /* 0x00000000000079c5 */ /* 0x000fd60000000000 */
        /* <DEDUP_REMOVED lines=49> */
[----:B------:R-:W-:Y:S01]  /*1ad30*/  IMAD R2, R5, 0x8, R216 ;  /* 0x0000000805027824 */ /* 0x000fe200078e02d8 */
[----:B------:R-:W-:Y:S02]  /*1ad40*/  SHF.L.U32 R6, R160, 0x1f, RZ ;  /* 0x0000001fa0067819 */ /* 0x000fe400000006ff */
[----:B------:R-:W-:Y:S02]  /*1ad50*/  ISETP.NE.AND P3, PT, R192, RZ, PT ;  /* 0x000000ffc000720c */ /* 0x000fe40003f65270 */
[----:B------:R-:W1:Y:S02]  /*1ad60*/  SYNCS.PHASECHK.TRANS64.TRYWAIT P2, [R2+URZ+0x88020], R6 ;  /* 0x08802006020075a7 */ /* 0x000e64000804017f */
[----:B-1----:R-:W-:Y:S09]  /*1ad70*/  @!P2 BRA `(.L_x_41) ;  /* 0x000001340074a947 */ /* 0x002ff20003800000 */
.L_x_97:
[----:B------:R-:W-:Y:S05]  /*1ad80*/  @P3 BRA `(.L_x_42) ;  /* 0x0000000000143947 */ /* 0x000fea0003800000 */
[----:B------:R-:W-:Y:S02]  /*1ad90*/  ISETP.NE.AND P2, PT, R177, RZ, PT ;  /* 0x000000ffb100720c */ /* 0x000fe40003f45270 */
[----:B-1----:R-:W-:-:S04]  /*1ada0*/  MOV R6, 0x20000 ;  /* 0x0002000000067802 */ /* 0x002fc80000000f00 */
[----:B------:R2:W-:Y:S07]  /*1adb0*/  SYNCS.ARRIVE.TRANS64 RZ, [R2+URZ+0x88000], R6 ;  /* 0x0880000602ff79a7 */ /* 0x0005ee000800003f */
[----:B------:R-:W-:Y:S05]  /*1adc0*/  @!P2 BRA `(.L_x_42) ;  /* 0x000000000004a947 */ /* 0x000fea0003800000 */
[----:B------:R-:W-:Y:S01]  /*1add0*/  BPT.TRAP 0x1 ;  /* 0x000000040000795c */ /* 0x000fe20000300000 */
.L_x_42:
[----:B------:R-:W-:Y:S01]  /*1ade0*/  R2UR UR25, R2 ;  /* 0x00000000021972ca */ /* 0x000fe200000e0000 */
[----:B------:R-:W-:Y:S01]  /*1adf0*/  ULDC.64 UR6, c[0x0][0x198] ;  /* 0x0000660000067ab9 */ /* 0x000fe20000000a00 */
[C---:B-12---:R-:W-:Y:S01]  /*1ae00*/  LEA R2, R5.reuse, R216, 0x11 ;  /* 0x000000d805027211 */ /* 0x046fe200078e88ff */
        /* <DEDUP_REMOVED lines=10> */
[----:B------:R-:W-:Y:S01]  /*1aeb0*/  UIADD3 UR25, UR25, 0x88000, URZ ;  /* 0x0008800019197890 */ /* 0x000fe2000fffe03f */
[C---:B------:R-:W-:Y:S01]  /*1aec0*/  ISETP.NE.AND P2, PT, R5.reuse, 0x4, PT ;  /* 0x000000040500780c */ /* 0x040fe20003f45270 */
[----:B------:R-:W-:Y:S01]  /*1aed0*/  UMOV UR10, 0x40 ;  /* 0x00000040000a7882 */ /* 0x000fe20000000000 */
[----:B------:R-:W-:Y:S01]  /*1aee0*/  UMOV UR12, UR36 ;  /* 0x00000024000c7c82 */ /* 0x000fe20008000000 */
[----:B------:R-:W-:Y:S01]  /*1aef0*/  USHF.L.U32 UR27, UR27, 0x8, URZ ;  /* 0x000000081b1b7899 */ /* 0x000fe2000800063f */
[----:B------:R-:W-:Y:S01]  /*1af00*/  SEL R2, RZ, 0x1, P2 ;  /* 0x00000001ff027807 */ /* 0x000fe20001000000 */
[----:B------:R-:W-:Y:S01]  /*1af10*/  UIADD3 UR24, UR14, 0x8000, URZ ;  /* 0x000080000e187890 */ /* 0x000fe2000fffe03f */
[----:B------:R-:W-:Y:S01]  /*1af20*/  SEL R5, R5, RZ, P2 ;  /* 0x000000ff05057207 */ /* 0x000fe20001000000 */
[----:B------:R-:W-:Y:S01]  /*1af30*/  UIADD3 UR8, UR14, 0x10000, URZ ;  /* 0x000100000e087890 */ /* 0x000fe2000fffe03f */
[----:B------:R-:W-:Y:S01]  /*1af40*/  LOP3.LUT R160, R160, R2, RZ, 0x3c, !PT ;  /* 0x00000002a0a07212 */ /* 0x000fe200078e3cff */
[----:B------:R-:W-:Y:S01]  /*1af50*/  UMOV UR13, UR37 ;  /* 0x00000025000d7c82 */ /* 0x000fe20008000000 */
[----:B------:R-:W-:Y:S01]  /*1af60*/  UMOV UR9, UR25 ;  /* 0x0000001900097c82 */ /* 0x000fe20008000000 */
[----:B------:R-:W-:Y:S01]  /*1af70*/  UMOV UR11, UR27 ;  /* 0x0000001b000b7c82 */ /* 0x000fe20008000000 */
[----:B------:R-:W-:-:S02]  /*1af80*/  UIADD3 UR16, UR14, 0x18000, URZ ;  /* 0x000180000e107890 */ /* 0x000fc4000fffe03f */
[----:B------:R-:W-:Y:S01]  /*1af90*/  UTMALDG.4D [UR24], [UR6], desc[UR22] ;  /* 0x00001618060075b4 */ /* 0x000fe20008019000 */
[----:B------:R-:W-:Y:S01]  /*1afa0*/  UMOV UR18, 0x80 ;  /* 0x0000008000127882 */ /* 0x000fe20000000000 */
[----:B------:R-:W-:Y:S01]  /*1afb0*/  UMOV UR20, UR36 ;  /* 0x0000002400147c82 */ /* 0x000fe20008000000 */
[----:B------:R-:W-:Y:S01]  /*1afc0*/  UMOV UR21, UR37 ;  /* 0x0000002500157c82 */ /* 0x000fe20008000000 */
[----:B------:R-:W-:Y:S01]  /*1afd0*/  UMOV UR17, UR25 ;  /* 0x0000001900117c82 */ /* 0x000fe20008000000 */
[----:B------:R-:W-:Y:S01]  /*1afe0*/  UMOV UR19, UR27 ;  /* 0x0000001b00137c82 */ /* 0x000fe20008000000 */
[----:B------:R1:W-:Y:S01]  /*1aff0*/  UTMALDG.4D [UR8], [UR6], desc[UR22] ;  /* 0x00001608060075b4 */ /* 0x0003e20008019000 */
[----:B------:R2:W-:Y:S01]  /*1b000*/  UTMALDG.4D [UR16], [UR6], desc[UR22] ;  /* 0x00001610060075b4 */ /* 0x0005e20008019000 */
[----:B-1----:R-:W-:Y:S01]  /*1b010*/  UIADD3 UR8, UR14, 0x20000, URZ ;  /* 0x000200000e087890 */ /* 0x002fe2000fffe03f */
[----:B------:R-:W-:-:S08]  /*1b020*/  UMOV UR10, 0xc0 ;  /* 0x000000c0000a7882 */ /* 0x000fd00000000000 */
[----:B------:R2:W-:Y:S02]  /*1b030*/  UTMALDG.4D [UR8], [UR6], desc[UR22] ;  /* 0x00001608060075b4 */ /* 0x0005e40008019000 */
[----:B--2---:R-:W-:Y:S01]  /*1b040*/  NOP ;  /* 0x0000000000007918 */ /* 0x004fe20000000000 */
.L_x_40:
[----:B------:R-:W-:-:S07]  /*1b050*/  IADD3 R8, R8, -0x1, RZ ;  /* 0xffffffff08087810 */ /* 0x000fce0007ffe0ff */
.L_x_39:
[----:B------:R-:W-:Y:S01]  /*1b060*/  IADD3 R0, R0, 0x1, RZ ;  /* 0x0000000100007810 */ /* 0x000fe20007ffe0ff */
[----:B------:R-:W-:Y:S05]  /*1b070*/  WARPSYNC.ALL ;  /* 0x0000000000007948 */ /* 0x000fea0003800000 */
[----:B------:R-:W-:-:S04]  /*1b080*/  ISETP.NE.AND P2, PT, R0, 0x4, PT ;  /* 0x000000040000780c */ /* 0x000fc80003f45270 */
[----:B------:R-:W-:Y:S02]  /*1b090*/  SEL R2, RZ, 0x1, P2 ;  /* 0x00000001ff027807 */ /* 0x000fe40001000000 */
[----:B------:R-:W-:Y:S02]  /*1b0a0*/  SEL R173, R0, RZ, P2 ;  /* 0x000000ff00ad7207 */ /* 0x000fe40001000000 */
[----:B------:R-:W-:Y:S01]  /*1b0b0*/  LOP3.LUT R176, R10, R2, RZ, 0x3c, !PT ;  /* 0x000000020ab07212 */ /* 0x000fe200078e3cff */
[C---:B------:R-:W-:Y:S01]  /*1b0c0*/  VIADD R0, R4.reuse, 0x1 ;  /* 0x0000000104007836 */ /* 0x040fe20000000000 */
[C---:B------:R-:W-:Y:S01]  /*1b0d0*/  ISETP.GE.AND P5, PT, R4.reuse, UR60, PT ;  /* 0x0000003c04007c0c */ /* 0x040fe2000bfa6270 */
[----:B------:R-:W-:Y:S01]  /*1b0e0*/  BSSY B0, `(.L_x_43) ;  /* 0x000018d000007945 */ /* 0x000fe20003800000 */
[----:B------:R-:W-:Y:S02]  /*1b0f0*/  IADD3 R2, R4, 0x99, RZ ;  /* 0x0000009904027810 */ /* 0x000fe40007ffe0ff */
[----:B------:R-:W-:-:S02]  /*1b100*/  ISETP.GE.AND P2, PT, R0, UR60, PT ;  /* 0x0000003c00007c0c */ /* 0x000fc4000bf46270 */
[----:B------:R-:W-:Y:S02]  /*1b110*/  IADD3 R0, R4, 0x8, RZ ;  /* 0x0000000804007810 */ /* 0x000fe40007ffe0ff */
[----:B------:R-:W-:Y:S02]  /*1b120*/  FSEL R24, R24, -INF , !P5 ;  /* 0xff80000018187808 */ /* 0x000fe40006800000 */
[----:B------:R-:W-:Y:S02]  /*1b130*/  ISETP.GE.AND P4, PT, R0, UR60, PT ;  /* 0x0000003c00007c0c */ /* 0x000fe4000bf86270 */
[----:B------:R-:W-:Y:S02]  /*1b140*/  IADD3 R0, R4, 0x9, RZ ;  /* 0x0000000904007810 */ /* 0x000fe40007ffe0ff */
[----:B------:R-:W-:Y:S02]  /*1b150*/  FSEL R26, R26, -INF , !P5 ;  /* 0xff8000001a1a7808 */ /* 0x000fe40006800000 */
[----:B------:R-:W-:Y:S01]  /*1b160*/  ISETP.GE.AND P3, PT, R0, UR60, PT ;  /* 0x0000003c00007c0c */ /* 0x000fe2000bf66270 */
[----:B------:R-:W-:Y:S01]  /*1b170*/  VIADD R0, R4, 0x10 ;  /* 0x0000001004007836 */ /* 0x000fe20000000000 */
[----:B------:R-:W-:-:S02]  /*1b180*/  FSEL R25, R25, -INF , !P2 ;  /* 0xff80000019197808 */ /* 0x000fc40005000000 */
[----:B------:R-:W-:Y:S02]  /*1b190*/  FSEL R27, R27, -INF , !P2 ;  /* 0xff8000001b1b7808 */ /* 0x000fe40005000000 */
[----:B------:R-:W-:Y:S02]  /*1b1a0*/  ISETP.GE.AND P6, PT, R0, UR60, PT ;  /* 0x0000003c00007c0c */ /* 0x000fe4000bfc6270 */
[----:B------:R-:W-:Y:S02]  /*1b1b0*/  IADD3 R0, R4, 0x11, RZ ;  /* 0x0000001104007810 */ /* 0x000fe40007ffe0ff */
[----:B------:R-:W-:Y:S02]  /*1b1c0*/  FSEL R28, R28, -INF , !P4 ;  /* 0xff8000001c1c7808 */ /* 0x000fe40006000000 */
[----:B------:R-:W-:Y:S02]  /*1b1d0*/  ISETP.GE.AND P5, PT, R0, UR60, PT ;  /* 0x0000003c00007c0c */ /* 0x000fe4000bfa6270 */
[----:B------:R-:W-:-:S02]  /*1b1e0*/  IADD3 R0, R4, 0x18, RZ ;  /* 0x0000001804007810 */ /* 0x000fc40007ffe0ff */
[----:B------:R-:W-:Y:S02]  /*1b1f0*/  FSEL R30, R30, -INF , !P4 ;  /* 0xff8000001e1e7808 */ /* 0x000fe40006000000 */
[----:B------:R-:W-:Y:S01]  /*1b200*/  ISETP.GE.AND P2, PT, R0, UR60, PT ;  /* 0x0000003c00007c0c */ /* 0x000fe2000bf46270 */
[----:B------:R-:W-:Y:S01]  /*1b210*/  VIADD R0, R4, 0x19 ;  /* 0x0000001904007836 */ /* 0x000fe20000000000 */
[----:B------:R-:W-:Y:S02]  /*1b220*/  FSEL R29, R29, -INF , !P3 ;  /* 0xff8000001d1d7808 */ /* 0x000fe40005800000 */
[----:B------:R-:W-:Y:S02]  /*1b230*/  FSEL R31, R31, -INF , !P3 ;  /* 0xff8000001f1f7808 */ /* 0x000fe40005800000 */
[----:B------:R-:W-:Y:S02]  /*1b240*/  ISETP.GE.AND P4, PT, R0, UR60, PT ;  /* 0x0000003c00007c0c */ /* 0x000fe4000bf86270 */
[----:B------:R-:W-:-:S02]  /*1b250*/  IADD3 R0, R4, 0x20, RZ ;  /* 0x0000002004007810 */ /* 0x000fc40007ffe0ff */
        /* <DEDUP_REMOVED lines=11> */
[----:B------:R-:W-:Y:S02]  /*1b310*/  FSEL R38, R38, -INF , !P2 ;  /* 0xff80000026267808 */ /* 0x000fe40005000000 */
[----:B------:R-:W-:-:S02]  /*1b320*/  ISETP.GE.AND P2, PT, R0, UR60, PT ;  /* 0x0000003c00007c0c */ /* 0x000fc4000bf46270 */
[----:B------:R-:W-:Y:S02]  /*1b330*/  IADD3 R0, R4, 0x30, RZ ;  /* 0x0000003004007810 */ /* 0x000fe40007ffe0ff */
[----:B------:R-:W-:Y:S02]  /*1b340*/  FSEL R37, R37, -INF , !P4 ;  /* 0xff80000025257808 */ /* 0x000fe40006000000 */
[----:B------:R-:W-:Y:S02]  /*1b350*/  FSEL R39, R39, -INF , !P4 ;  /* 0xff80000027277808 */ /* 0x000fe40006000000 */
[----:B------:R-:W-:Y:S01]  /*1b360*/  ISETP.GE.AND P4, PT, R0, UR60, PT ;  /* 0x0000003c00007c0c */ /* 0x000fe2000bf86270 */
[----:B------:R-:W-:Y:S01]  /*1b370*/  VIADD R0, R4, 0x31 ;  /* 0x0000003104007836 */ /* 0x000fe20000000000 */
[----:B------:R-:W-:Y:S02]  /*1b380*/  FSEL R40, R40, -INF , !P3 ;  /* 0xff80000028287808 */ /* 0x000fe40005800000 */
[----:B------:R-:W-:-:S02]  /*1b390*/  FSEL R42, R42, -INF , !P3 ;  /* 0xff8000002a2a7808 */ /* 0x000fc40005800000 */
[----:B------:R-:W-:Y:S02]  /*1b3a0*/  ISETP.GE.AND P3, PT, R0, UR60, PT ;  /* 0x0000003c00007c0c */ /* 0x000fe4000bf66270 */
[----:B------:R-:W-:Y:S02]  /*1b3b0*/  IADD3 R0, R4, 0x38, RZ ;  /* 0x0000003804007810 */ /* 0x000fe40007ffe0ff */
[----:B------:R-:W-:Y:S02]  /*1b3c0*/  FSEL R41, R41, -INF , !P6 ;  /* 0xff80000029297808 */ /* 0x000fe40007000000 */
[----:B------:R-:W-:Y:S02]  /*1b3d0*/  FSEL R43, R43, -INF , !P6 ;  /* 0xff8000002b2b7808 */ /* 0x000fe40007000000 */
[----:B------:R-:W-:Y:S02]  /*1b3e0*/  ISETP.GE.AND P6, PT, R0, UR60, PT ;  /* 0x0000003c00007c0c */ /* 0x000fe4000bfc6270 */
[----:B------:R-:W-:-:S02]  /*1b3f0*/  IADD3 R0, R4, 0x39, RZ ;  /* 0x0000003904007810 */ /* 0x000fc40007ffe0ff */
[----:B------:R-:W-:Y:S02]  /*1b400*/  FSEL R44, R44, -INF , !P5 ;  /* 0xff8000002c2c7808 */ /* 0x000fe40006800000 */
[----:B------:R-:W-:Y:S02]  /*1b410*/  FSEL R46, R46, -INF , !P5 ;  /* 0xff8000002e2e7808 */ /* 0x000fe40006800000 */
[----:B------:R-:W-:Y:S01]  /*1b420*/  ISETP.GE.AND P5, PT, R0, UR60, PT ;  /* 0x0000003c00007c0c */ /* 0x000fe2000bfa6270 */
[----:B------:R-:W-:Y:S01]  /*1b430*/  VIADD R0, R4, 0x40 ;  /* 0x0000004004007836 */ /* 0x000fe20000000000 */
[----:B------:R-:W-:Y:S02]  /*1b440*/  FSEL R45, R45, -INF , !P2 ;  /* 0xff8000002d2d7808 */ /* 0x000fe40005000000 */
[----:B------:R-:W-:Y:S02]  /*1b450*/  FSEL R47, R47, -INF , !P2 ;  /* 0xff8000002f2f7808 */ /* 0x000fe40005000000 */
[----:B------:R-:W-:-:S02]  /*1b460*/  ISETP.GE.AND P2, PT, R0, UR60, PT ;  /* 0x0000003c00007c0c */ /* 0x000fc4000bf46270 */
[----:B------:R-:W-:Y:S02]  /*1b470*/  IADD3 R0, R4, 0x41, RZ ;  /* 0x0000004104007810 */ /* 0x000fe40007ffe0ff */
[----:B------:R-:W-:Y:S02]  /*1b480*/  FSEL R48, R48, -INF , !P4 ;  /* 0xff80000030307808 */ /* 0x000fe40006000000 */
[----:B------:R-:W-:Y:S02]  /*1b490*/  FSEL R50, R50, -INF , !P4 ;  /* 0xff80000032327808 */ /* 0x000fe40006000000 */
[----:B------:R-:W-:Y:S02]  /*1b4a0*/  ISETP.GE.AND P4, PT, R0, UR60, PT ;  /* 0x0000003c00007c0c */ /* 0x000fe4000bf86270 */
[----:B------:R-:W-:Y:S02]  /*1b4b0*/  IADD3 R0, R4, 0x48, RZ ;  /* 0x0000004804007810 */ /* 0x000fe40007ffe0ff */
[----:B------:R-:W-:-:S02]  /*1b4c0*/  FSEL R49, R49, -INF , !P3 ;  /* 0xff80000031317808 */ /* 0x000fc40005800000 */
        /* <DEDUP_REMOVED lines=8> */
[----:B------:R-:W-:Y:S02]  /*1b550*/  FSEL R55, R55, -INF , !P5 ;  /* 0xff80000037377808 */ /* 0x000fe40006800000 */
[----:B------:R-:W-:Y:S02]  /*1b560*/  ISETP.GE.AND P5, PT, R0, UR60, PT ;  /* 0x0000003c00007c0c */ /* 0x000fe4000bfa6270 */
[----:B------:R-:W-:Y:S02]  /*1b570*/  IADD3 R0, R4, 0x51, RZ ;  /* 0x0000005104007810 */ /* 0x000fe40007ffe0ff */
[----:B------:R-:W-:Y:S02]  /*1b580*/  FSEL R56, R56, -INF , !P2 ;  /* 0xff80000038387808 */ /* 0x000fe40005000000 */
[----:B------:R-:W-:-:S02]  /*1b590*/  FSEL R58, R58, -INF , !P2 ;  /* 0xff8000003a3a7808 */ /* 0x000fc40005000000 */
[----:B------:R-:W-:Y:S01]  /*1b5a0*/  ISETP.GE.AND P2, PT, R0, UR60, PT ;  /* 0x0000003c00007c0c */ /* 0x000fe2000bf46270 */
[----:B------:R-:W-:Y:S01]  /*1b5b0*/  VIADD R0, R4, 0x58 ;  /* 0x0000005804007836 */ /* 0x000fe20000000000 */
[----:B------:R-:W-:Y:S02]  /*1b5c0*/  FSEL R57, R57, -INF , !P4 ;  /* 0xff80000039397808 */ /* 0x000fe40006000000 */
[----:B------:R-:W-:Y:S02]  /*1b5d0*/  FSEL R59, R59, -INF , !P4 ;  /* 0xff8000003b3b7808 */ /* 0x000fe40006000000 */
[----:B------:R-:W-:Y:S02]  /*1b5e0*/  ISETP.GE.AND P4, PT, R0, UR60, PT ;  /* 0x0000003c00007c0c */ /* 0x000fe4000bf86270 */
[----:B------:R-:W-:Y:S02]  /*1b5f0*/  IADD3 R0, R4, 0x59, RZ ;  /* 0x0000005904007810 */ /* 0x000fe40007ffe0ff */
[----:B------:R-:W-:-:S02]  /*1b600*/  FSEL R60, R60, -INF , !P3 ;  /* 0xff8000003c3c7808 */ /* 0x000fc40005800000 */
[----:B------:R-:W-:Y:S02]  /*1b610*/  FSEL R62, R62, -INF , !P3 ;  /* 0xff8000003e3e7808 */ /* 0x000fe40005800000 */
[----:B------:R-:W-:Y:S02]  /*1b620*/  ISETP.GE.AND P3, PT, R0, UR60, PT ;  /* 0x0000003c00007c0c */ /* 0x000fe4000bf66270 */
[----:B------:R-:W-:Y:S02]  /*1b630*/  IADD3 R0, R4, 0x60, RZ ;  /* 0x0000006004007810 */ /* 0x000fe40007ffe0ff */
[----:B------:R-:W-:Y:S02]  /*1b640*/  FSEL R61, R61, -INF , !P6 ;  /* 0xff8000003d3d7808 */ /* 0x000fe40007000000 */
        /* <DEDUP_REMOVED lines=80> */
[----:B------:R-:W-:Y:S02]  /*1bb50*/  FMNMX R0, R45, R0, !PT ;  /* 0x000000002d007209 */ /* 0x000fe40007800000 */
[----:B------:R-:W-:Y:S02]  /*1bb60*/  FSEL R165, R94, -INF , !P6 ;  /* 0xff8000005ea57808 */ /* 0x000fe40007000000 */
[----:B------:R-:W-:Y:S02]  /*1bb70*/  FMNMX R0, R48, R0, !PT ;  /* 0x0000000030007209 */ /* 0x000fe40007800000 */
[----:B------:R-:W-:Y:S01]  /*1bb80*/  ISETP.GE.AND P6, PT, R2, UR60, PT ;  /* 0x0000003c02007c0c */ /* 0x000fe2000bfc6270 */
[----:B------:R-:W-:Y:S01]  /*1bb90*/  VIADD R2, R4, 0xa0 ;  /* 0x000000a004027836 */ /* 0x000fe20000000000 */
[----:B------:R-:W-:Y:S02]  /*1bba0*/  FMNMX R0, R49, R0, !PT ;  /* 0x0000000031007209 */ /* 0x000fe40007800000 */
[----:B------:R-:W-:-:S02]  /*1bbb0*/  FSEL R93, R93, -INF , !P5 ;  /* 0xff8000005d5d7808 */ /* 0x000fc40006800000 */
[----:B------:R-:W-:Y:S02]  /*1bbc0*/  FMNMX R0, R17, R0, !PT ;  /* 0x0000000011007209 */ /* 0x000fe40007800000 */
[----:B------:R-:W-:Y:S02]  /*1bbd0*/  FSEL R95, R95, -INF , !P5 ;  /* 0xff8000005f5f7808 */ /* 0x000fe40006800000 */
        /* <DEDUP_REMOVED lines=21> */
[----:B------:R-:W-:-:S02]  /*1bd30*/  ISETP.GE.AND P5, PT, R2, UR60, PT ;  /* 0x0000003c02007c0c */ /* 0x000fc4000bfa6270 */
[----:B------:R-:W-:Y:S02]  /*1bd40*/  IADD3 R2, R4, 0xa1, RZ ;  /* 0x000000a104027810 */ /* 0x000fe40007ffe0ff */
[----:B------:R-:W-:Y:S02]  /*1bd50*/  FMNMX R0, R66, R6, !PT ;  /* 0x0000000642007209 */ /* 0x000fe40007800000 */
[----:B------:R-:W-:Y:S02]  /*1bd60*/  FMNMX R6, R76, R7, !PT ;  /* 0x000000074c067209 */ /* 0x000fe40007800000 */
[----:B------:R-:W-:Y:S02]  /*1bd70*/  FSEL R171, R96, -INF , !P2 ;  /* 0xff80000060ab7808 */ /* 0x000fe40005000000 */
[----:B------:R-:W-:Y:S02]  /*1bd80*/  FSEL R172, R98, -INF , !P2 ;  /* 0xff80000062ac7808 */ /* 0x000fe40005000000 */
[----:B------:R-:W-:-:S02]  /*1bd90*/  ISETP.GE.AND P2, PT, R2, UR60, PT ;  /* 0x0000003c02007c0c */ /* 0x000fc4000bf46270 */
[----:B------:R-:W-:Y:S02]  /*1bda0*/  IADD3 R2, R4, 0xa8, RZ ;  /* 0x000000a804027810 */ /* 0x000fe40007ffe0ff */
[----:B------:R-:W-:Y:S02]  /*1bdb0*/  FMNMX R0, R67, R0, !PT ;  /* 0x0000000043007209 */ /* 0x000fe40007800000 */
[----:B------:R-:W-:Y:S02]  /*1bdc0*/  FMNMX R6, R77, R6, !PT ;  /* 0x000000064d067209 */ /* 0x000fe40007800000 */
[----:B------:R-:W-:Y:S02]  /*1bdd0*/  FSEL R167, R97, -INF , !P4 ;  /* 0xff80000061a77808 */ /* 0x000fe40006000000 */
[----:B------:R-:W-:Y:S02]  /*1bde0*/  FSEL R169, R99, -INF , !P4 ;  /* 0xff80000063a97808 */ /* 0x000fe40006000000 */
[----:B------:R-:W-:Y:S01]  /*1bdf0*/  ISETP.GE.AND P4, PT, R2, UR60, PT ;  /* 0x0000003c02007c0c */ /* 0x000fe2000bf86270 */
[----:B------:R-:W-:Y:S01]  /*1be00*/  VIADD R2, R4, 0xa9 ;  /* 0x000000a904027836 */ /* 0x000fe20000000000 */
[----:B------:R-:W-:-:S02]  /*1be10*/  FMNMX R7, R70, R0, !PT ;  /* 0x0000000046077209 */ /* 0x000fc40007800000 */
[----:B------:R-:W-:Y:S02]  /*1be20*/  FMNMX R0, R80, R6, !PT ;  /* 0x0000000650007209 */ /* 0x000fe40007800000 */
[----:B------:R-:W-:Y:S02]  /*1be30*/  FMNMX R6, R71, R7, !PT ;  /* 0x0000000747067209 */ /* 0x000fe40007800000 */
[----:B------:R-:W-:Y:S02]  /*1be40*/  FSEL R168, R100, -INF , !P3 ;  /* 0xff80000064a87808 */ /* 0x000fe40005800000 */
[----:B------:R-:W-:Y:S02]  /*1be50*/  FSEL R170, R102, -INF , !P3 ;  /* 0xff80000066aa7808 */ /* 0x000fe40005800000 */
        /* <DEDUP_REMOVED lines=128> */
[----:B------:R-:W-:Y:S02]  /*1c660*/  FMNMX R2, R99, R6, !PT ;  /* 0x0000000663027209 */ /* 0x000fe40007800000 */
        /* <DEDUP_REMOVED lines=12> */
[----:B------:R-:W-:Y:S02]  /*1c730*/  IADD3 R0, R4, 0xf9, RZ ;  /* 0x000000f904007810 */ /* 0x000fe40007ffe0ff */
[----:B------:R-:W-:Y:S02]  /*1c740*/  FSEL R145, R145, -INF , !P2 ;  /* 0xff80000091917808 */ /* 0x000fe40005000000 */
[----:B------:R-:W-:Y:S02]  /*1c750*/  FMNMX R6, R144, R6, !PT ;  /* 0x0000000690067209 */ /* 0x000fe40007800000 */
[----:B------:R-:W-:Y:S02]  /*1c760*/  FMNMX R2, R134, R2, !PT ;  /* 0x0000000286027209 */ /* 0x000fe40007800000 */
[----:B------:R-:W-:-:S02]  /*1c770*/  FSEL R142, R142, -INF , !P3 ;  /* 0xff8000008e8e7808 */ /* 0x000fc40005800000 */
[----:B------:R-:W-:Y:S02]  /*1c780*/  ISETP.GE.AND P3, PT, R0, UR60, PT ;  /* 0x0000003c00007c0c */ /* 0x000fe4000bf66270 */
[----:B------:R-:W-:Y:S02]  /*1c790*/  FSEL R148, R148, -INF , !P4 ;  /* 0xff80000094947808 */ /* 0x000fe40006000000 */
[----:B------:R-:W-:Y:S02]  /*1c7a0*/  FMNMX R6, R145, R6, !PT ;  /* 0x0000000691067209 */ /* 0x000fe40007800000 */
[----:B------:R-:W-:Y:S02]  /*1c7b0*/  FMNMX R2, R135, R2, !PT ;  /* 0x0000000287027209 */ /* 0x000fe40007800000 */
[----:B------:R-:W-:Y:S02]  /*1c7c0*/  FSEL R149, R149, -INF , !P3 ;  /* 0xff80000095957808 */ /* 0x000fe40005800000 */
[----:B------:R-:W-:-:S02]  /*1c7d0*/  FMNMX R0, R148, R6, !PT ;  /* 0x0000000694007209 */ /* 0x000fc40007800000 */
[----:B------:R-:W-:Y:S02]  /*1c7e0*/  FMNMX R2, R138, R2, !PT ;  /* 0x000000028a027209 */ /* 0x000fe40007800000 */
[----:B------:R-:W-:Y:S02]  /*1c7f0*/  FMNMX R0, R149, R0, !PT ;  /* 0x0000000095007209 */ /* 0x000fe40007800000 */
[----:B------:R-:W-:Y:S02]  /*1c800*/  FMNMX R6, R139, R2, !PT ;  /* 0x000000028b067209 */ /* 0x000fe40007800000 */
[----:B------:R-:W-:Y:S01]  /*1c810*/  FSEL R143, R143, -INF , !P6 ;  /* 0xff8000008f8f7808 */ /* 0x000fe20007000000 */
[----:B------:R-:W1:Y:S01]  /*1c820*/  SHFL.BFLY PT, R2, R0, 0x1, 0x1f ;  /* 0x0c201f0000027f89 */ /* 0x000e6200000e0000 */
[----:B------:R-:W-:Y:S02]  /*1c830*/  FMNMX R6, R142, R6, !PT ;  /* 0x000000068e067209 */ /* 0x000fe40007800000 */
[----:B------:R-:W-:-:S02]  /*1c840*/  FSEL R146, R146, -INF , !P5 ;  /* 0xff80000092927808 */ /* 0x000fc40006800000 */
[----:B------:R-:W-:Y:S02]  /*1c850*/  FMNMX R6, R143, R6, !PT ;  /* 0x000000068f067209 */ /* 0x000fe40007800000 */
[----:B------:R-:W-:Y:S02]  /*1c860*/  FSEL R147, R147, -INF , !P2 ;  /* 0xff80000093937808 */ /* 0x000fe40005000000 */
[----:B------:R-:W-:Y:S02]  /*1c870*/  FMNMX R6, R146, R6, !PT ;  /* 0x0000000692067209 */ /* 0x000fe40007800000 */
[----:B------:R-:W-:Y:S02]  /*1c880*/  FSEL R150, R150, -INF , !P4 ;  /* 0xff80000096967808 */ /* 0x000fe40006000000 */
[----:B------:R-:W-:Y:S02]  /*1c890*/  FMNMX R6, R147, R6, !PT ;  /* 0x0000000693067209 */ /* 0x000fe40007800000 */
[----:B------:R-:W-:-:S02]  /*1c8a0*/  FSEL R151, R151, -INF , !P3 ;  /* 0xff80000097977808 */ /* 0x000fc40005800000 */
[----:B------:R-:W-:-:S04]  /*1c8b0*/  FMNMX R6, R150, R6, !PT ;  /* 0x0000000696067209 */ /* 0x000fc80007800000 */
[----:B------:R-:W-:Y:S02]  /*1c8c0*/  FMNMX R6, R151, R6, !PT ;  /* 0x0000000697067209 */ /* 0x000fe40007800000 */
[----:B-1----:R-:W-:-:S03]  /*1c8d0*/  FMNMX R2, R0, R2, !PT ;  /* 0x0000000200027209 */ /* 0x002fc60007800000 */
[----:B------:R-:W1:Y:S04]  /*1c8e0*/  SHFL.BFLY PT, R0, R6, 0x1, 0x1f ;  /* 0x0c201f0006007f89 */ /* 0x000e6800000e0000 */
[----:B------:R-:W2:Y:S01]  /*1c8f0*/  SHFL.BFLY PT, R7, R2, 0x2, 0x1f ;  /* 0x0c401f0002077f89 */ /* 0x000ea200000e0000 */
[----:B-1----:R-:W-:Y:S02]  /*1c900*/  FMNMX R6, R6, R0, !PT ;  /* 0x0000000006067209 */ /* 0x002fe40007800000 */
[----:B--2---:R-:W-:-:S03]  /*1c910*/  FMNMX R7, R2, R7, !PT ;  /* 0x0000000702077209 */ /* 0x004fc60007800000 */
[----:B------:R-:W1:Y:S01]  /*1c920*/  SHFL.BFLY PT, R0, R6, 0x2, 0x1f ;  /* 0x0c401f0006007f89 */ /* 0x000e6200000e0000 */
[----:B------:R-:W-:Y:S02]  /*1c930*/  SHF.L.U32 R2, R176, 0x1f, RZ ;  /* 0x0000001fb0027819 */ /* 0x000fe400000006ff */
[----:B-1----:R-:W-:Y:S02]  /*1c940*/  FMNMX R6, R6, R0, !PT ;  /* 0x0000000006067209 */ /* 0x002fe40007800000 */
[----:B------:R-:W-:-:S04]  /*1c950*/  LEA R0, R161, UR61, 0x3 ;  /* 0x0000003da1007c11 */ /* 0x000fc8000f8e18ff */
[----:B------:R-:W-:-:S04]  /*1c960*/  PRMT R0, RZ, 0x654, R0 ;  /* 0x00000654ff007816 */ /* 0x000fc80000000000 */
[----:B------:R1:W-:Y:S02]  /*1c970*/  SYNCS.ARRIVE.TRANS64.RED.A1T0 RZ, [R0+URZ], RZ ;  /* 0x000000ff00ff79a7 */ /* 0x0003e4000810043f */
[----:B-1----:R-:W-:-:S04]  /*1c980*/  IMAD R0, R173, 0x8, R216 ;  /* 0x00000008ad007824 */ /* 0x002fc800078e02d8 */
[----:B------:R-:W1:Y:S02]  /*1c990*/  SYNCS.PHASECHK.TRANS64.TRYWAIT P2, [R0+URZ+0x88000], R2 ;  /* 0x08800002000075a7 */ /* 0x000e64000804017f */
[----:B-1----:R-:W-:Y:S05]  /*1c9a0*/  @!P2 BRA `(.L_x_44) ;  /* 0x00000118007ca947 */ /* 0x002fea0003800000 */
.L_x_98:
[----:B------:R-:W-:Y:S05]  /*1c9b0*/  BSYNC B0 ;  /* 0x0000000000007941 */ /* 0x000fea0003800000 */
.L_x_43:
[----:B------:R-:W2:Y:S04]  /*1c9c0*/  LDL.LU R217, [R1+0xec] ;  /* 0x0000ec0001d97983 */ /* 0x000ea80000300800 */
[----:B------:R-:W3:Y:S04]  /*1c9d0*/  LDL.LU R177, [R1+0xf0] ;  /* 0x0000f00001b17983 */ /* 0x000ee80000300800 */
[----:B------:R-:W4:Y:S04]  /*1c9e0*/  LDL.LU R252, [R1+0xf4] ;  /* 0x0000f40001fc7983 */ /* 0x000f280000300800 */
        /* <DEDUP_REMOVED lines=66> */
[----:B------:R1:W-:Y:S04]  /*1ce10*/  STL [R1+0x60c], R128 ;  /* 0x00060c8001007387 */ /* 0x0003e80000100800 */
[----:B-1----:R-:W4:Y:S04]  /*1ce20*/  LDL.LU R128, [R1+0xe8] ;  /* 0x0000e80001807983 */ /* 0x002f280000300800 */
        /* <DEDUP_REMOVED lines=66> */
[----:B------:R1:W-:Y:S01]  /*1d250*/  STL [R1+0x38c], R207 ;  /* 0x00038ccf01007387 */ /* 0x0003e20000100800 */
[----:B------:R-:W-:-:S03]  /*1d260*/  FSETP.NEU.AND P2, PT, R6, -INF , PT ;  /* 0xff8000000600780b */ /* 0x000fc60003f4d000 */
[----:B-1----:R-:W4:Y:S04]  /*1d270*/  LDL.LU R207, [R1+0x60] ;  /* 0x0000600001cf7983 */ /* 0x002f280000300800 */
[----:B------:R1:W-:Y:S04]  /*1d280*/  STL [R1+0x388], R206 ;  /* 0x000388ce01007387 */ /* 0x0003e80000100800 */
[----:B-1----:R-:W4:Y:S04]  /*1d290*/  LDL.LU R206, [R1+0x5c] ;  /* 0x00005c0001ce7983 */ /* 0x002f280000300800 */
[----:B------:R1:W-:Y:S01]  /*1d2a0*/  STL [R1+0x384], R205 ;  /* 0x000384cd01007387 */ /* 0x0003e20000100800 */
[----:B------:R-:W-:-:S03]  /*1d2b0*/  FSEL R0, R6, RZ, P2 ;  /* 0x000000ff06007208 */ /* 0x000fc60001000000 */
[----:B-1----:R-:W4:Y:S04]  /*1d2c0*/  LDL.LU R205, [R1+0x58] ;  /* 0x0000580001cd7983 */ /* 0x002f280000300800 */
[----:B------:R1:W-:Y:S04]  /*1d2d0*/  STL [R1+0x380], R204 ;  /* 0x000380cc01007387 */ /* 0x0003e80000100800 */
[----:B-1----:R-:W4:Y:S04]  /*1d2e0*/  LDL.LU R204, [R1+0x54] ;  /* 0x0000540001cc7983 */ /* 0x002f280000300800 */
[----:B------:R1:W-:Y:S04]  /*1d2f0*/  STL [R1+0x37c], R203 ;  /* 0x00037ccb01007387 */ /* 0x0003e80000100800 */
[----:B-1----:R-:W4:Y:S04]  /*1d300*/  LDL.LU R203, [R1+0x50] ;  /* 0x0000500001cb7983 */ /* 0x002f280000300800 */
[----:B------:R1:W-:Y:S01]  /*1d310*/  STL [R1+0x378], R202 ;  /* 0x000378ca01007387 */ /* 0x0003e20000100800 */
[----:B------:R-:W-:-:S03]  /*1d320*/  FADD R2, -R0, R3 ;  /* 0x0000000300027221 */ /* 0x000fc60000000100 */
[----:B-1----:R-:W4:Y:S04]  /*1d330*/  LDL.LU R202, [R1+0x4c] ;  /* 0x00004c0001ca7983 */ /* 0x002f280000300800 */
[----:B------:R1:W-:Y:S01]  /*1d340*/  STL [R1+0x374], R201 ;  /* 0x000374c901007387 */ /* 0x0003e20000100800 */
[----:B------:R-:W-:-:S03]  /*1d350*/  FMUL R0, R0, UR39 ;  /* 0x0000002700007c20 */ /* 0x000fc60008400000 */
[----:B-1----:R-:W4:Y:S04]  /*1d360*/  LDL.LU R201, [R1+0x48] ;  /* 0x0000480001c97983 */ /* 0x002f280000300800 */
[----:B------:R1:W-:Y:S01]  /*1d370*/  STL [R1+0x370], R200 ;  /* 0x000370c801007387 */ /* 0x0003e20000100800 */
[----:B------:R-:W-:-:S03]  /*1d380*/  FFMA R26, R26, UR39, -R0 ;  /* 0x000000271a1a7c23 */ /* 0x000fc60008000800 */
[----:B-1----:R-:W4:Y:S04]  /*1d390*/  LDL.LU R200, [R1+0x44] ;  /* 0x0000440001c87983 */ /* 0x002f280000300800 */
[----:B------:R1:W-:Y:S04]  /*1d3a0*/  STL [R1+0x36c], R199 ;  /* 0x00036cc701007387 */ /* 0x0003e80000100800 */
[----:B-1----:R-:W4:Y:S04]  /*1d3b0*/  LDL.LU R199, [R1+0x40] ;  /* 0x0000400001c77983 */ /* 0x002f280000300800 */
[----:B------:R1:W-:Y:S04]  /*1d3c0*/  STL [R1+0x368], R198 ;  /* 0x000368c601007387 */ /* 0x0003e80000100800 */
[----:B-1----:R-:W4:Y:S04]  /*1d3d0*/  LDL.LU R198, [R1+0x3c] ;  /* 0x00003c0001c67983 */ /* 0x002f280000300800 */
[----:B------:R1:W-:Y:S01]  /*1d3e0*/  STL [R1+0x364], R197 ;  /* 0x000364c501007387 */ /* 0x0003e20000100800 */
[----:B------:R-:W-:-:S03]  /*1d3f0*/  FSETP.GEU.AND P4, PT, R26, -126, PT ;  /* 0xc2fc00001a00780b */ /* 0x000fc60003f8e000 */
        /* <DEDUP_REMOVED lines=12> */
[----:B------:R-:W-:-:S03]  /*1d4c0*/  @!P4 FMUL R26, R26, 0.5 ;  /* 0x3f0000001a1ac820 */ /* 0x000fc60000400000 */
[----:B-1----:R-:W4:Y:S04]  /*1d4d0*/  LDL.LU R186, [R1+0x20] ;  /* 0x0000200001ba7983 */ /* 0x002f280000300800 */
[----:B------:R1:W-:Y:S01]  /*1d4e0*/  STL [R1+0x348], R176 ;  /* 0x000348b001007387 */ /* 0x0003e20000100800 */
[----:B------:R-:W-:-:S03]  /*1d4f0*/  R2UR UR6, R193 ;  /* 0x00000000c10672ca */ /* 0x000fc600000e0000 */
[----:B-1----:R-:W4:Y:S04]  /*1d500*/  LDL.LU R176, [R1+0x1c] ;  /* 0x00001c0001b07983 */ /* 0x002f280000300800 */
[----:B------:R1:W-:Y:S04]  /*1d510*/  STL [R1+0x344], R160 ;  /* 0x000344a001007387 */ /* 0x0003e80000100800 */
[----:B-1----:R-:W4:Y:S04]  /*1d520*/  LDL.LU R160, [R1+0x18] ;  /* 0x0000180001a07983 */ /* 0x002f280000300800 */
[----:B------:R1:W-:Y:S01]  /*1d530*/  STL [R1+0x340], R8 ;  /* 0x0003400801007387 */ /* 0x0003e20000100800 */
[----:B------:R2:W-:Y:S03]  /*1d540*/  MUFU.EX2 R157, R26 ;  /* 0x0000001a009d7308 */ /* 0x0005e60000000800 */
        /* <DEDUP_REMOVED lines=8> */
[----:B-1----:R-:W4:Y:S01]  /*1d5d0*/  LDL.LU R6, [R1+0x4] ;  /* 0x0000040001067983 */ /* 0x002f220000300800 */
[----:B------:R-:W-:-:S03]  /*1d5e0*/  FMUL R2, R2, UR39 ;  /* 0x0000002702027c20 */ /* 0x000fc60008400000 */
[----:B--2---:R-:W2:Y:S02]  /*1d5f0*/  LDL.LU R26, [R1] ;  /* 0x00000000011a7983 */ /* 0x004ea40000300800 */
[----:B------:R-:W-:Y:S02]  /*1d600*/  FSETP.GEU.AND P3, PT, R2, -126, PT ;  /* 0xc2fc00000200780b */ /* 0x000fe40003f6e000 */
[----:B------:R-:W-:-:S11]  /*1d610*/  FSETP.NEU.AND P2, PT, R7, -INF , PT ;  /* 0xff8000000700780b */ /* 0x000fd60003f4d000 */
[----:B------:R-:W-:-:S04]  /*1d620*/  @!P3 FMUL R2, R2, 0.5 ;  /* 0x3f0000000202b820 */ /* 0x000fc80000400000 */
[----:B------:R1:W3:Y:S02]  /*1d630*/  MUFU.EX2 R3, R2 ;  /* 0x0000000200037308 */ /* 0x0002e40000000800 */
[----:B-1----:R-:W-:-:S05]  /*1d640*/  FSEL R2, R7, RZ, P2 ;  /* 0x000000ff07027208 */ /* 0x002fca0001000000 */
[C---:B------:R-:W-:Y:S01]  /*1d650*/  FADD R10, -R2.reuse, R9 ;  /* 0x00000009020a7221 */ /* 0x040fe20000000100 */
[----:B------:R-:W-:-:S03]  /*1d660*/  FMUL R2, R2, UR39 ;  /* 0x0000002702027c20 */ /* 0x000fc60008400000 */
[----:B------:R-:W-:Y:S01]  /*1d670*/  FMUL R10, R10, UR39 ;  /* 0x000000270a0a7c20 */ /* 0x000fe20008400000 */
[----:B------:R-:W-:Y:S01]  /*1d680*/  FFMA R24, R24, UR39, -R2 ;  /* 0x0000002718187c23 */ /* 0x000fe20008000802 */
[----:B---3--:R-:W-:-:S03]  /*1d690*/  @!P3 FMUL R3, R3, R3 ;  /* 0x000000030303b220 */ /* 0x008fc60000400000 */
[----:B------:R-:W-:Y:S01]  /*1d6a0*/  FSETP.GEU.AND P2, PT, R10, -126, PT ;  /* 0xc2fc00000a00780b */ /* 0x000fe20003f4e000 */
[-C--:B------:R-:W-:Y:S01]  /*1d6b0*/  FMUL R251, R251, R3.reuse ;  /* 0x00000003fbfb7220 */ /* 0x080fe20000400000 */
[----:B------:R-:W-:Y:S01]  /*1d6c0*/  FSETP.GEU.AND P5, PT, R24, -126, PT ;  /* 0xc2fc00001800780b */ /* 0x000fe20003fae000 */
[-C--:B------:R-:W-:Y:S01]  /*1d6d0*/  FMUL R250, R250, R3.reuse ;  /* 0x00000003fafa7220 */ /* 0x080fe20000400000 */
[-C--:B----4-:R-:W-:Y:S01]  /*1d6e0*/  FMUL R247, R247, R3.reuse ;  /* 0x00000003f7f77220 */ /* 0x090fe20000400000 */
[-C--:B------:R-:W-:Y:S01]  /*1d6f0*/  FMUL R246, R246, R3.reuse ;  /* 0x00000003f6f67220 */ /* 0x080fe20000400000 */
[----:B------:R-:W-:Y:S01]  /*1d700*/  STL [R1+0x3c0], R7 ;  /* 0x0003c00701007387 */ /* 0x000fe20000100800 */
[-C--:B------:R-:W-:Y:S01]  /*1d710*/  FMUL R243, R243, R3.reuse ;  /* 0x00000003f3f37220 */ /* 0x080fe20000400000 */
[-C--:B------:R-:W-:Y:S01]  /*1d720*/  FMUL R242, R242, R3.reuse ;  /* 0x00000003f2f27220 */ /* 0x080fe20000400000 */
[-C--:B------:R-:W-:Y:S01]  /*1d730*/  FMUL R239, R239, R3.reuse ;  /* 0x00000003efef7220 */ /* 0x080fe20000400000 */
[----:B------:R-:W-:Y:S01]  /*1d740*/  STL [R1+0xf8], R251 ;  /* 0x0000f8fb01007387 */ /* 0x000fe20000100800 */
[-C--:B------:R-:W-:Y:S01]  /*1d750*/  FMUL R238, R238, R3.reuse ;  /* 0x00000003eeee7220 */ /* 0x080fe20000400000 */
[-C--:B------:R-:W-:Y:S01]  /*1d760*/  FMUL R235, R235, R3.reuse ;  /* 0x00000003ebeb7220 */ /* 0x080fe20000400000 */
[----:B------:R-:W-:Y:S01]  /*1d770*/  @!P2 FMUL R10, R10, 0.5 ;  /* 0x3f0000000a0aa820 */ /* 0x000fe20000400000 */
[----:B------:R-:W-:Y:S01]  /*1d780*/  STL [R1+0xfc], R250 ;  /* 0x0000fcfa01007387 */ /* 0x000fe20000100800 */
[----:B------:R-:W-:-:S03]  /*1d790*/  FMUL R234, R234, R3 ;  /* 0x00000003eaea7220 */ /* 0x000fc60000400000 */
[----:B------:R-:W-:Y:S01]  /*1d7a0*/  STL [R1+0x108], R247 ;  /* 0x000108f701007387 */ /* 0x000fe20000100800 */
[----:B------:R-:W-:-:S03]  /*1d7b0*/  FMUL R231, R231, R3 ;  /* 0x00000003e7e77220 */ /* 0x000fc60000400000 */
[----:B------:R-:W-:Y:S01]  /*1d7c0*/  STL [R1+0x10c], R246 ;  /* 0x00010cf601007387 */ /* 0x000fe20000100800 */
[----:B------:R-:W-:-:S03]  /*1d7d0*/  FMUL R230, R230, R3 ;  /* 0x00000003e6e67220 */ /* 0x000fc60000400000 */
[----:B------:R-:W-:Y:S01]  /*1d7e0*/  STL [R1+0x118], R243 ;  /* 0x000118f301007387 */ /* 0x000fe20000100800 */
[-C--:B------:R-:W-:Y:S01]  /*1d7f0*/  FMUL R227, R227, R3.reuse ;  /* 0x00000003e3e37220 */ /* 0x080fe20000400000 */
[----:B------:R-:W-:Y:S02]  /*1d800*/  @!P5 FMUL R24, R24, 0.5 ;  /* 0x3f0000001818d820 */ /* 0x000fe40000400000 */
[----:B------:R-:W-:Y:S01]  /*1d810*/  STL [R1+0x11c], R242 ;  /* 0x00011cf201007387 */ /* 0x000fe20000100800 */
[-C--:B------:R-:W-:Y:S01]  /*1d820*/  FMUL R226, R226, R3.reuse ;  /* 0x00000003e2e27220 */ /* 0x080fe20000400000 */
[----:B------:R-:W1:Y:S02]  /*1d830*/  MUFU.EX2 R10, R10 ;  /* 0x0000000a000a7308 */ /* 0x000e640000000800 */
[----:B------:R-:W-:Y:S01]  /*1d840*/  STL [R1+0x128], R239 ;  /* 0x000128ef01007387 */ /* 0x000fe20000100800 */
[----:B------:R-:W-:-:S03]  /*1d850*/  FMUL R118, R118, R3 ;  /* 0x0000000376767220 */ /* 0x000fc60000400000 */
[----:B------:R-:W-:Y:S01]  /*1d860*/  STL [R1+0x12c], R238 ;  /* 0x00012cee01007387 */ /* 0x000fe20000100800 */
[----:B------:R-:W-:-:S03]  /*1d870*/  FMUL R119, R119, R3 ;  /* 0x0000000377777220 */ /* 0x000fc60000400000 */
[----:B------:R-:W-:Y:S01]  /*1d880*/  STL [R1+0x138], R235 ;  /* 0x000138eb01007387 */ /* 0x000fe20000100800 */
[-C--:B------:R-:W-:Y:S01]  /*1d890*/  FMUL R122, R122, R3.reuse ;  /* 0x000000037a7a7220 */ /* 0x080fe20000400000 */
[----:B------:R-:W3:Y:S02]  /*1d8a0*/  MUFU.EX2 R156, R24 ;  /* 0x00000018009c7308 */ /* 0x000ee40000000800 */
        /* <DEDUP_REMOVED lines=26> */
[----:B------:R-:W-:Y:S02]  /*1da50*/  FFMA R29, R29, UR39, -R2 ;  /* 0x000000271d1d7c23 */ /* 0x000fe40008000802 */
[----:B------:R-:W-:Y:S01]  /*1da60*/  STL [R1+0x1a8], R190 ;  /* 0x0001a8be01007387 */ /* 0x000fe20000100800 */
[-C--:B------:R-:W-:Y:S01]  /*1da70*/  FMUL R22, R22, R3.reuse ;  /* 0x0000000316167220 */ /* 0x080fe20000400000 */
[----:B------:R-:W-:Y:S02]  /*1da80*/  FFMA R31, R31, UR39, -R0 ;  /* 0x000000271f1f7c23 */ /* 0x000fe40008000800 */
[----:B------:R-:W-:Y:S01]  /*1da90*/  STL [R1+0x1ac], R189 ;  /* 0x0001acbd01007387 */ /* 0x000fe20000100800 */
[----:B-1----:R-:W-:Y:S01]  /*1daa0*/  @!P2 FMUL R10, R10, R10 ;  /* 0x0000000a0a0aa220 */ /* 0x002fe20000400000 */
[----:B------:R-:W-:-:S02]  /*1dab0*/  FMUL R21, R21, R3 ;  /* 0x0000000315157220 */ /* 0x000fc40000400000 */
[----:B------:R-:W-:Y:S01]  /*1dac0*/  STL [R1+0x1b8], R184 ;  /* 0x0001b8b801007387 */ /* 0x000fe20000100800 */
[----:B------:R-:W-:-:S03]  /*1dad0*/  FMUL R13, R13, R3 ;  /* 0x000000030d0d7220 */ /* 0x000fc60000400000 */
[----:B------:R-:W-:Y:S01]  /*1dae0*/  STL [R1+0x1bc], R183 ;  /* 0x0001bcb701007387 */ /* 0x000fe20000100800 */
[----:B------:R-:W-:Y:S01]  /*1daf0*/  FMUL R12, R12, R3 ;  /* 0x000000030c0c7220 */ /* 0x000fe20000400000 */
[----:B---3--:R-:W-:Y:S02]  /*1db00*/  @!P5 FMUL R156, R156, R156 ;  /* 0x0000009c9c9cd220 */ /* 0x008fe40000400000 */
[----:B------:R-:W-:Y:S01]  /*1db10*/  STL [R1+0x1c8], R180 ;  /* 0x0001c8b401007387 */ /* 0x000fe20000100800 */
[----:B------:R-:W-:Y:S01]  /*1db20*/  FSETP.GEU.AND P5, PT, R29, -126, PT ;  /* 0xc2fc00001d00780b */ /* 0x000fe20003fae000 */
[----:B------:R-:W-:Y:S02]  /*1db30*/  FMUL R252, R252, R10 ;  /* 0x0000000afcfc7220 */ /* 0x000fe40000400000 */
[----:B------:R-:W-:Y:S01]  /*1db40*/  STL [R1+0x1cc], R179 ;  /* 0x0001ccb301007387 */ /* 0x000fe20000100800 */
[----:B------:R-:W-:Y:S01]  /*1db50*/  FFMA R9, R27, UR39, -R0 ;  /* 0x000000271b097c23 */ /* 0x000fe20008000800 */
[----:B------:R-:W-:-:S02]  /*1db60*/  FSETP.GEU.AND P3, PT, R31, -126, PT ;  /* 0xc2fc00001f00780b */ /* 0x000fc40003f6e000 */
[----:B------:R-:W-:Y:S01]  /*1db70*/  STL [R1+0x1d8], R154 ;  /* 0x0001d89a01007387 */ /* 0x000fe20000100800 */
[-C--:B------:R-:W-:Y:S01]  /*1db80*/  FMUL R249, R249, R10.reuse ;  /* 0x0000000af9f97220 */ /* 0x080fe20000400000 */
[-C--:B------:R-:W-:Y:S02]  /*1db90*/  FMUL R248, R248, R10.reuse ;  /* 0x0000000af8f87220 */ /* 0x080fe40000400000 */
[----:B------:R-:W-:Y:S01]  /*1dba0*/  STL [R1+0x1dc], R153 ;  /* 0x0001dc9901007387 */ /* 0x000fe20000100800 */
[----:B------:R-:W-:-:S03]  /*1dbb0*/  FMUL R245, R245, R10 ;  /* 0x0000000af5f57220 */ /* 0x000fc60000400000 */
[----:B------:R-:W-:Y:S01]  /*1dbc0*/  STL [R1+0x1e8], R22 ;  /* 0x0001e81601007387 */ /* 0x000fe20000100800 */
[----:B------:R-:W-:-:S03]  /*1dbd0*/  FMUL R244, R244, R10 ;  /* 0x0000000af4f47220 */ /* 0x000fc60000400000 */
[----:B------:R-:W-:Y:S01]  /*1dbe0*/  STL [R1+0x1ec], R21 ;  /* 0x0001ec1501007387 */ /* 0x000fe20000100800 */
[----:B------:R-:W-:-:S03]  /*1dbf0*/  FMUL R241, R241, R10 ;  /* 0x0000000af1f17220 */ /* 0x000fc60000400000 */
[----:B------:R-:W-:Y:S01]  /*1dc00*/  STL [R1+0x1f8], R13 ;  /* 0x0001f80d01007387 */ /* 0x000fe20000100800 */
[----:B------:R-:W-:Y:S01]  /*1dc10*/  FSETP.GEU.AND P6, PT, R9, -126, PT ;  /* 0xc2fc00000900780b */ /* 0x000fe20003fce000 */
        /* <DEDUP_REMOVED lines=14> */
[----:B------:R-:W-:Y:S01]  /*1dd00*/  @!P5 FMUL R29, R29, 0.5 ;  /* 0x3f0000001d1dd820 */ /* 0x000fe20000400000 */
[-C--:B------:R-:W-:Y:S02]  /*1dd10*/  FMUL R116, R116, R10.reuse ;  /* 0x0000000a74747220 */ /* 0x080fe40000400000 */
[----:B------:R-:W-:Y:S01]  /*1dd20*/  STL [R1+0x124], R240 ;  /* 0x000124f001007387 */ /* 0x000fe20000100800 */
[----:B------:R-:W-:Y:S01]  /*1dd30*/  @!P3 FMUL R31, R31, 0.5 ;  /* 0x3f0000001f1fb820 */ /* 0x000fe20000400000 */
[-C--:B------:R-:W-:Y:S02]  /*1dd40*/  FMUL R117, R117, R10.reuse ;  /* 0x0000000a75757220 */ /* 0x080fe40000400000 */
[----:B------:R-:W-:Y:S01]  /*1dd50*/  STL [R1+0x130], R237 ;  /* 0x000130ed01007387 */ /* 0x000fe20000100800 */
[----:B------:R-:W-:-:S03]  /*1dd60*/  FMUL R120, R120, R10 ;  /* 0x0000000a78787220 */ /* 0x000fc60000400000 */
[----:B------:R-:W-:Y:S01]  /*1dd70*/  STL [R1+0x134], R236 ;  /* 0x000134ec01007387 */ /* 0x000fe20000100800 */
[----:B------:R-:W-:-:S03]  /*1dd80*/  FMUL R121, R121, R10 ;  /* 0x0000000a79797220 */ /* 0x000fc60000400000 */
[----:B------:R-:W-:Y:S01]  /*1dd90*/  STL [R1+0x140], R233 ;  /* 0x000140e901007387 */ /* 0x000fe20000100800 */
[-C--:B------:R-:W-:Y:S01]  /*1dda0*/  FMUL R124, R124, R10.reuse ;  /* 0x0000000a7c7c7220 */ /* 0x080fe20000400000 */
[----:B------:R-:W1:Y:S02]  /*1ddb0*/  MUFU.EX2 R126, R29 ;  /* 0x0000001d007e7308 */ /* 0x000e640000000800 */
[----:B------:R-:W-:Y:S01]  /*1ddc0*/  STL [R1+0x144], R232 ;  /* 0x000144e801007387 */ /* 0x000fe20000100800 */
[----:B------:R-:W-:-:S03]  /*1ddd0*/  FMUL R225, R225, R10 ;  /* 0x0000000ae1e17220 */ /* 0x000fc60000400000 */
[----:B------:R-:W-:Y:S01]  /*1dde0*/  STL [R1+0x150], R229 ;  /* 0x000150e501007387 */ /* 0x000fe20000100800 */
[----:B------:R-:W-:Y:S01]  /*1ddf0*/  @!P6 FMUL R9, R9, 0.5 ;  /* 0x3f0000000909e820 */ /* 0x000fe20000400000 */
[----:B------:R-:W3:Y:S02]  /*1de00*/  MUFU.EX2 R125, R31 ;  /* 0x0000001f007d7308 */ /* 0x000ee40000000800 */
        /* <DEDUP_REMOVED lines=12> */
[----:B------:R-:W4:Y:S01]  /*1ded0*/  MUFU.EX2 R9, R9 ;  /* 0x0000000900097308 */ /* 0x000f220000000800 */
        /* <DEDUP_REMOVED lines=14> */
[----:B------:R-:W-:Y:S01]  /*1dfc0*/  FFMA R11, R25, UR39, -R2 ;  /* 0x00000027190b7c23 */ /* 0x000fe20008000802 */
[----:B------:R-:W-:Y:S02]  /*1dfd0*/  FMUL R14, R14, R10 ;  /* 0x0000000a0e0e7220 */ /* 0x000fe40000400000 */
[----:B------:R-:W-:Y:S01]  /*1dfe0*/  STL [R1+0x1c0], R182 ;  /* 0x0001c0b601007387 */ /* 0x000fe20000100800 */
[----:B-1----:R-:W-:-:S03]  /*1dff0*/  @!P5 FMUL R126, R126, R126 ;  /* 0x0000007e7e7ed220 */ /* 0x002fc60000400000 */
[----:B------:R-:W-:Y:S01]  /*1e000*/  STL [R1+0x1c4], R181 ;  /* 0x0001c4b501007387 */ /* 0x000fe20000100800 */
[----:B---3--:R-:W-:-:S03]  /*1e010*/  @!P3 FMUL R125, R125, R125 ;  /* 0x0000007d7d7db220 */ /* 0x008fc60000400000 */
[----:B------:R-:W-:Y:S04]  /*1e020*/  STL [R1+0x1d0], R178 ;  /* 0x0001d0b201007387 */ /* 0x000fe80000100800 */
[----:B------:R-:W-:Y:S01]  /*1e030*/  STL [R1+0x1d4], R155 ;  /* 0x0001d49b01007387 */ /* 0x000fe20000100800 */
[----:B------:R-:W-:-:S03]  /*1e040*/  FSETP.GEU.AND P2, PT, R11, -126, PT ;  /* 0xc2fc00000b00780b */ /* 0x000fc60003f4e000 */
[----:B------:R-:W-:Y:S01]  /*1e050*/  STL [R1+0x1e0], R152 ;  /* 0x0001e09801007387 */ /* 0x000fe20000100800 */
[----:B------:R-:W-:-:S03]  /*1e060*/  FFMA R30, R30, UR39, -R0 ;  /* 0x000000271e1e7c23 */ /* 0x000fc60008000800 */
[----:B------:R-:W-:Y:S01]  /*1e070*/  STL [R1+0x1e4], R23 ;  /* 0x0001e41701007387 */ /* 0x000fe20000100800 */
[----:B------:R-:W-:-:S03]  /*1e080*/  FFMA R28, R28, UR39, -R2 ;  /* 0x000000271c1c7c23 */ /* 0x000fc60008000802 */
[----:B------:R-:W-:Y:S04]  /*1e090*/  STL [R1+0x1f0], R20 ;  /* 0x0001f01401007387 */ /* 0x000fe80000100800 */
[----:B------:R-:W-:Y:S04]  /*1e0a0*/  STL [R1+0x1f4], R14 ;  /* 0x0001f40e01007387 */ /* 0x000fe80000100800 */
[----:B------:R-:W-:Y:S01]  /*1e0b0*/  STL [R1+0x3c4], R173 ;  /* 0x0003c4ad01007387 */ /* 0x000fe20000100800 */
[----:B------:R-:W-:-:S03]  /*1e0c0*/  @!P4 FMUL R157, R157, R157 ;  /* 0x0000009d9d9dc220 */ /* 0x000fc60000400000 */
[----:B------:R-:W-:Y:S01]  /*1e0d0*/  STL.64 [R1+0xa50], R126 ;  /* 0x000a507e01007387 */ /* 0x000fe20000100a00 */
[----:B----4-:R-:W-:-:S03]  /*1e0e0*/  @!P6 FMUL R9, R9, R9 ;  /* 0x000000090909e220 */ /* 0x010fc60000400000 */
[----:B------:R-:W-:Y:S01]  /*1e0f0*/  STL [R1+0xa48], R125 ;  /* 0x000a487d01007387 */ /* 0x000fe20000100800 */
[----:B------:R-:W-:-:S03]  /*1e100*/  FSETP.GEU.AND P4, PT, R30, -126, PT ;  /* 0xc2fc00001e00780b */ /* 0x000fc60003f8e000 */
[----:B------:R-:W-:Y:S01]  /*1e110*/  STL.64 [R1+0xa40], R114 ;  /* 0x000a407201007387 */ /* 0x000fe20000100a00 */
[----:B------:R-:W-:-:S03]  /*1e120*/  FSETP.GEU.AND P6, PT, R28, -126, PT ;  /* 0xc2fc00001c00780b */ /* 0x000fc60003fce000 */
[----:B------:R-:W-:Y:S04]  /*1e130*/  STL.64 [R1+0xa38], R112 ;  /* 0x000a387001007387 */ /* 0x000fe80000100a00 */
[----:B------:R-:W-:Y:S04]  /*1e140*/  STL.64 [R1+0xa30], R110 ;  /* 0x000a306e01007387 */ /* 0x000fe80000100a00 */
[----:B------:R-:W-:Y:S04]  /*1e150*/  STL.64 [R1+0xa28], R108 ;  /* 0x000a286c01007387 */ /* 0x000fe80000100a00 */
[----:B------:R-:W-:Y:S04]  /*1e160*/  STL.64 [R1+0xa20], R106 ;  /* 0x000a206a01007387 */ /* 0x000fe80000100a00 */
[----:B------:R-:W-:Y:S01]  /*1e170*/  STL.64 [R1+0xa18], R104 ;  /* 0x000a186801007387 */ /* 0x000fe20000100a00 */
[----:B------:R-:W-:-:S03]  /*1e180*/  @!P2 FMUL R11, R11, 0.5 ;  /* 0x3f0000000b0ba820 */ /* 0x000fc60000400000 */
[----:B------:R-:W-:Y:S04]  /*1e190*/  STL.64 [R1+0xa10], R102 ;  /* 0x000a106601007387 */ /* 0x000fe80000100a00 */
[----:B------:R-:W-:Y:S04]  /*1e1a0*/  STL.64 [R1+0xa08], R100 ;  /* 0x000a086401007387 */ /* 0x000fe80000100a00 */
[----:B------:R-:W-:Y:S04]  /*1e1b0*/  STL.64 [R1+0xa00], R98 ;  /* 0x000a006201007387 */ /* 0x000fe80000100a00 */
[----:B------:R-:W-:Y:S04]  /*1e1c0*/  STL.64 [R1+0x9f8], R96 ;  /* 0x0009f86001007387 */ /* 0x000fe80000100a00 */
[----:B------:R-:W-:Y:S04]  /*1e1d0*/  STL.64 [R1+0x9f0], R94 ;  /* 0x0009f05e01007387 */ /* 0x000fe80000100a00 */
[----:B------:R-:W-:Y:S01]  /*1e1e0*/  STL.64 [R1+0x9e8], R92 ;  /* 0x0009e85c01007387 */ /* 0x000fe20000100a00 */
[----:B------:R-:W-:-:S03]  /*1e1f0*/  @!P4 FMUL R30, R30, 0.5 ;  /* 0x3f0000001e1ec820 */ /* 0x000fc60000400000 */
[----:B------:R-:W-:Y:S01]  /*1e200*/  STL.64 [R1+0x9e0], R90 ;  /* 0x0009e05a01007387 */ /* 0x000fe20000100a00 */
[----:B------:R-:W1:Y:S01]  /*1e210*/  MUFU.EX2 R11, R11 ;  /* 0x0000000b000b7308 */ /* 0x000e620000000800 */
[----:B------:R-:W-:Y:S02]  /*1e220*/  @!P6 FMUL R28, R28, 0.5 ;  /* 0x3f0000001c1ce820 */ /* 0x000fe40000400000 */
[----:B------:R-:W-:Y:S04]  /*1e230*/  STL.64 [R1+0x9d8], R88 ;  /* 0x0009d85801007387 */ /* 0x000fe80000100a00 */
[----:B------:R-:W-:Y:S04]  /*1e240*/  STL.64 [R1+0x9d0], R86 ;  /* 0x0009d05601007387 */ /* 0x000fe80000100a00 */
[----:B------:R-:W-:Y:S01]  /*1e250*/  STL.64 [R1+0x9c8], R84 ;  /* 0x0009c85401007387 */ /* 0x000fe20000100a00 */
[----:B------:R-:W3:Y:S03]  /*1e260*/  MUFU.EX2 R159, R30 ;  /* 0x0000001e009f7308 */ /* 0x000ee60000000800 */
[----:B------:R-:W-:Y:S04]  /*1e270*/  STL.64 [R1+0x9c0], R82 ;  /* 0x0009c05201007387 */ /* 0x000fe80000100a00 */
[----:B------:R-:W-:Y:S01]  /*1e280*/  STL.64 [R1+0x9b8], R80 ;  /* 0x0009b85001007387 */ /* 0x000fe20000100a00 */
[----:B------:R-:W4:Y:S03]  /*1e290*/  MUFU.EX2 R158, R28 ;  /* 0x0000001c009e7308 */ /* 0x000f260000000800 */
[----:B------:R-:W-:Y:S04]  /*1e2a0*/  STL.64 [R1+0x9b0], R78 ;  /* 0x0009b04e01007387 */ /* 0x000fe80000100a00 */
[----:B------:R-:W-:Y:S04]  /*1e2b0*/  STL.64 [R1+0x9a8], R76 ;  /* 0x0009a84c01007387 */ /* 0x000fe80000100a00 */
[----:B------:R-:W-:Y:S04]  /*1e2c0*/  STL.64 [R1+0x9a0], R74 ;  /* 0x0009a04a01007387 */ /* 0x000fe80000100a00 */
[----:B------:R-:W-:Y:S04]  /*1e2d0*/  STL.64 [R1+0x998], R72 ;  /* 0x0009984801007387 */ /* 0x000fe80000100a00 */
[----:B------:R-:W-:Y:S01]  /*1e2e0*/  STL.64 [R1+0x990], R70 ;  /* 0x0009904601007387 */ /* 0x000fe20000100a00 */
[----:B------:R-:W-:-:S03]  /*1e2f0*/  LEA R52, R173, UR6, 0xd ;  /* 0x00000006ad347c11 */ /* 0x000fc6000f8e68ff */
[----:B------:R-:W-:Y:S01]  /*1e300*/  STL.64 [R1+0x988], R68 ;  /* 0x0009884401007387 */ /* 0x000fe20000100a00 */
[----:B------:R-:W-:-:S03]  /*1e310*/  MOV R53, 0x40000040 ;  /* 0x4000004000357802 */ /* 0x000fc60000000f00 */
[----:B------:R4:W-:Y:S04]  /*1e320*/  STL.64 [R1+0x980], R66 ;  /* 0x0009804201007387 */ /* 0x0009e80000100a00 */
[----:B------:R4:W-:Y:S04]  /*1e330*/  STL.64 [R1+0x978], R64 ;  /* 0x0009784001007387 */ /* 0x0009e80000100a00 */
[----:B------:R4:W-:Y:S04]  /*1e340*/  STL.64 [R1+0x970], R62 ;  /* 0x0009703e01007387 */ /* 0x0009e80000100a00 */
[----:B------:R-:W-:Y:S01]  /*1e350*/  STL.64 [R1+0x968], R60 ;  /* 0x0009683c01007387 */ /* 0x000fe20000100a00 */
[----:B------:R-:W-:-:S03]  /*1e360*/  FMUL R193, R193, R3 ;  /* 0x00000003c1c17220 */ /* 0x000fc60000400000 */
[----:B------:R-:W-:Y:S01]  /*1e370*/  STL.64 [R1+0x960], R58 ;  /* 0x0009603a01007387 */ /* 0x000fe20000100a00 */
[-C--:B------:R-:W-:Y:S01]  /*1e380*/  FMUL R4, R4, R3.reuse ;  /* 0x0000000304047220 */ /* 0x080fe20000400000 */
[-C--:B------:R-:W-:Y:S02]  /*1e390*/  FMUL R160, R160, R3.reuse ;  /* 0x00000003a0a07220 */ /* 0x080fe40000400000 */
[----:B------:R-:W-:Y:S01]  /*1e3a0*/  STL.64 [R1+0x958], R56 ;  /* 0x0009583801007387 */ /* 0x000fe20000100a00 */
[-C--:B------:R-:W-:Y:S01]  /*1e3b0*/  FMUL R176, R176, R3.reuse ;  /* 0x00000003b0b07220 */ /* 0x080fe20000400000 */
[-C--:B------:R-:W-:Y:S01]  /*1e3c0*/  FMUL R192, R192, R3.reuse ;  /* 0x00000003c0c07220 */ /* 0x080fe20000400000 */
[-C--:B------:R-:W-:Y:S01]  /*1e3d0*/  FMUL R194, R194, R3.reuse ;  /* 0x00000003c2c27220 */ /* 0x080fe20000400000 */
[----:B------:R-:W-:Y:S01]  /*1e3e0*/  STL.64 [R1+0x950], R54 ;  /* 0x0009503601007387 */ /* 0x000fe20000100a00 */
        /* <DEDUP_REMOVED lines=23> */
[----:B------:R-:W-:Y:S01]  /*1e560*/  FMUL R217, R217, R3 ;  /* 0x00000003d9d97220 */ /* 0x000fe20000400000 */
[-C--:B--2---:R-:W-:Y:S01]  /*1e570*/  FMUL R26, R26, R10.reuse ;  /* 0x0000000a1a1a7220 */ /* 0x084fe20000400000 */
        /* <DEDUP_REMOVED lines=30> */
[----:B------:R-:W-:Y:S01]  /*1e760*/  STL.64 [R1+0x948], R52 ;  /* 0x0009483401007387 */ /* 0x000fe20000100a00 */
[----:B------:R-:W-:Y:S01]  /*1e770*/  FFMA R3, R3, R16, R157 ;  /* 0x0000001003037223 */ /* 0x000fe2000000009d */
[----:B------:R-:W-:Y:S01]  /*1e780*/  FFMA R10, R10, R18, R156 ;  /* 0x000000120a0a7223 */ /* 0x000fe2000000009c */
[----:B-1----:R-:W-:Y:S01]  /*1e790*/  @!P2 FMUL R11, R11, R11 ;  /* 0x0000000b0b0ba220 */ /* 0x002fe20000400000 */
[----:B------:R-:W-:Y:S01]  /*1e7a0*/  STL.64 [R1+0x940], R50 ;  /* 0x0009403201007387 */ /* 0x000fe20000100a00 */
[----:B------:R-:W-:-:S03]  /*1e7b0*/  FADD R3, R3, R9 ;  /* 0x0000000903037221 */ /* 0x000fc60000000000 */
[----:B------:R-:W-:Y:S01]  /*1e7c0*/  STL.64 [R1+0x938], R48 ;  /* 0x0009383001007387 */ /* 0x000fe20000100a00 */
[----:B------:R-:W-:Y:S01]  /*1e7d0*/  FADD R10, R10, R11 ;  /* 0x0000000b0a0a7221 */ /* 0x000fe20000000000 */
[----:B---3--:R-:W-:Y:S02]  /*1e7e0*/  @!P4 FMUL R159, R159, R159 ;  /* 0x0000009f9f9fc220 */ /* 0x008fe40000400000 */
[----:B------:R-:W-:Y:S01]  /*1e7f0*/  STL.64 [R1+0x930], R46 ;  /* 0x0009302e01007387 */ /* 0x000fe20000100a00 */
[----:B----4-:R-:W-:-:S03]  /*1e800*/  @!P6 FMUL R158, R158, R158 ;  /* 0x0000009e9e9ee220 */ /* 0x010fc60000400000 */
[----:B------:R-:W-:Y:S04]  /*1e810*/  STL.64 [R1+0x928], R44 ;  /* 0x0009282c01007387 */ /* 0x000fe80000100a00 */
[----:B------:R-:W-:Y:S01]  /*1e820*/  STL.64 [R1+0x920], R42 ;  /* 0x0009202a01007387 */ /* 0x000fe20000100a00 */
[----:B------:R-:W-:Y:S05]  /*1e830*/  WARPSYNC.ALL ;  /* 0x0000000000007948 */ /* 0x000fea0003800000 */
[----:B------:R-:W-:Y:S01]  /*1e840*/  STL.64 [R1+0x918], R40 ;  /* 0x0009182801007387 */ /* 0x000fe20000100a00 */
[----:B------:R-:W-:Y:S01]  /*1e850*/  FADD R175, R3, R159 ;  /* 0x0000009f03af7221 */ /* 0x000fe20000000000 */
[----:B------:R-:W-:-:S02]  /*1e860*/  FADD R174, R10, R158 ;  /* 0x0000009e0aae7221 */ /* 0x000fc40000000000 */
[----:B------:R-:W-:Y:S01]  /*1e870*/  STL.64 [R1+0x910], R38 ;  /* 0x0009102601007387 */ /* 0x000fe20000100a00 */
[----:B------:R-:W-:Y:S01]  /*1e880*/  MOV R66, R148 ;  /* 0x0000009400427202 */ /* 0x000fe20000000f00 */
[----:B------:R-:W-:Y:S01]  /*1e890*/  IMAD.MOV.U32 R68, RZ, RZ, R146 ;  /* 0x000000ffff447224 */ /* 0x000fe200078e0092 */
[----:B------:R-:W-:Y:S01]  /*1e8a0*/  MOV R67, R147 ;  /* 0x0000009300437202 */ /* 0x000fe20000000f00 */
[----:B------:R-:W-:Y:S01]  /*1e8b0*/  STL.64 [R1+0x908], R36 ;  /* 0x0009082401007387 */ /* 0x000fe20000100a00 */
[----:B------:R-:W-:Y:S01]  /*1e8c0*/  MOV R69, R145 ;  /* 0x0000009100457202 */ /* 0x000fe20000000f00 */
[----:B------:R-:W-:Y:S01]  /*1e8d0*/  IMAD.MOV.U32 R65, RZ, RZ, R149 ;  /* 0x000000ffff417224 */ /* 0x000fe200078e0095 */
[----:B------:R-:W-:Y:S01]  /*1e8e0*/  R2UR UR6, R52 ;  /* 0x00000000340672ca */ /* 0x000fe200000e0000 */
[----:B------:R-:W-:Y:S01]  /*1e8f0*/  STL.64 [R1+0x900], R34 ;  /* 0x0009002201007387 */ /* 0x000fe20000100a00 */
[----:B------:R-:W-:Y:S01]  /*1e900*/  R2UR UR7, R53 ;  /* 0x00000000350772ca */ /* 0x000fe200000e0000 */
[----:B------:R-:W-:Y:S01]  /*1e910*/  IMAD.MOV.U32 R71, RZ, RZ, R137 ;  /* 0x000000ffff477224 */ /* 0x000fe200078e0089 */
[----:B------:R-:W-:Y:S01]  /*1e920*/  F2FP.F16.F32.PACK_AB R159, R125, R159 ;  /* 0x0000009f7d9f723e */ /* 0x000fe200000000ff */
[----:B------:R1:W-:Y:S01]  /*1e930*/  STL.64 [R1+0x8f8], R32 ;  /* 0x0008f82001007387 */ /* 0x0003e20000100a00 */
        /* <DEDUP_REMOVED lines=114> */
[----:B------:R-:W-:Y:S02]  /*1f060*/  F2FP.F16.F32.PACK_AB R157, R9, R157 ;  /* 0x0000009d099d723e */ /* 0x000fe400000000ff */
[----:B------:R-:W-:-:S04]  /*1f070*/  F2FP.F16.F32.PACK_AB R156, R11, R156 ;  /* 0x0000009c0b9c723e */ /* 0x000fc800000000ff */
[----:B------:R-:W-:-:S06]  /*1f080*/  WARPGROUP.ARRIVE ;  /* 0x00000000000079c5 */ /* 0x000fcc0000000000 */
[----:B------:R-:W-:Y:S01]  /*1f090*/  HGMMA.64x256x16.F32 R28, R156, gdesc[UR4].tnspB, R28, gsb0 ;  /* 0x43e000049c1c7df0 */ /* 0x000fe2000800081c */
[----:B------:R-:W-:Y:S02]  /*1f0a0*/  STL [R1+0x8f0], R25 ;  /* 0x0008f01901007387 */ /* 0x000fe40000100800 */
        /* <DEDUP_REMOVED lines=66> */
[----:B------:R-:W3:Y:S04]  /*1f4d0*/  LDL.LU R125, [R1+0xa48] ;  /* 0x000a4800017d7983 */ /* 0x000ee80000300800 */
        /* <DEDUP_REMOVED lines=38> */
[----:B------:R-:W3:Y:S04]  /*1f740*/  LDL.LU.64 R38, [R1+0x910] ;  /* 0x0009100001267983 */ /* 0x000ee80000300a00 */
[----:B------:R-:W4:Y:S04]  /*1f750*/  LDL.LU.64 R36, [R1+0x908] ;  /* 0x0009080001247983 */ /* 0x000f280000300a00 */
[----:B------:R-:W3:Y:S04]  /*1f760*/  LDL.LU.64 R34, [R1+0x900] ;  /* 0x0009000001227983 */ /* 0x000ee80000300a00 */
[----:B------:R-:W4:Y:S04]  /*1f770*/  LDL.LU.64 R32, [R1+0x8f8] ;  /* 0x0008f80001207983 */ /* 0x000f280000300a00 */
[----:B------:R-:W4:Y:S04]  /*1f780*/  LDL.LU R25, [R1+0x8f0] ;  /* 0x0008f00001197983 */ /* 0x000f280000300800 */
[----:B--2---:R-:W-:Y:S01]  /*1f790*/  STL.64 [R1+0x8e8], R126 ;  /* 0x0008e87e01007387 */ /* 0x004fe20000100a00 */
[----:B---3--:R-:W-:Y:S01]  /*1f7a0*/  FFMA R34, R34, UR39, -R0 ;  /* 0x0000002722227c23 */ /* 0x008fe20008000800 */
[--C-:B----4-:R-:W-:Y:S01]  /*1f7b0*/  FFMA R32, R32, UR39, -R2.reuse ;  /* 0x0000002720207c23 */ /* 0x110fe20008000802 */
        /* <DEDUP_REMOVED lines=10> */
[--C-:B------:R-:W-:Y:S01]  /*1f860*/  FFMA R36, R36, UR39, -R2.reuse ;  /* 0x0000002724247c23 */ /* 0x100fe20008000802 */
[----:B------:R-:W-:Y:S01]  /*1f870*/  FFMA R37, R37, UR39, -R2 ;  /* 0x0000002725257c23 */ /* 0x000fe20008000802 */
[--C-:B------:R-:W-:Y:S01]  /*1f880*/  FFMA R35, R35, UR39, -R0.reuse ;  /* 0x0000002723237c23 */ /* 0x100fe20008000800 */
[--C-:B------:R-:W-:Y:S01]  /*1f890*/  FFMA R38, R38, UR39, -R0.reuse ;  /* 0x0000002726267c23 */ /* 0x100fe20008000800 */
[----:B------:R-:W-:Y:S01]  /*1f8a0*/  FFMA R39, R39, UR39, -R0 ;  /* 0x0000002727277c23 */ /* 0x000fe20008000800 */
[----:B------:R-:W-:Y:S01]  /*1f8b0*/  FSETP.GEU.AND P4, PT, R36, -126, PT ;  /* 0xc2fc00002400780b */ /* 0x000fe20003f8e000 */
[----:B-1----:R-:W-:Y:S01]  /*1f8c0*/  @!P3 FMUL R124, R124, R124 ;  /* 0x0000007c7c7cb220 */ /* 0x002fe20000400000 */
[----:B------:R-:W-:Y:S01]  /*1f8d0*/  FSETP.GEU.AND P3, PT, R37, -126, PT ;  /* 0xc2fc00002500780b */ /* 0x000fe20003f6e000 */
[----:B--2---:R-:W-:Y:S01]  /*1f8e0*/  @!P6 FMUL R123, R123, R123 ;  /* 0x0000007b7b7be220 */ /* 0x004fe20000400000 */
[----:B------:R-:W-:-:S02]  /*1f8f0*/  FSETP.GEU.AND P2, PT, R35, -126, PT ;  /* 0xc2fc00002300780b */ /* 0x000fc40003f4e000 */
[----:B------:R-:W-:Y:S01]  /*1f900*/  FSETP.GEU.AND P6, PT, R38, -126, PT ;  /* 0xc2fc00002600780b */ /* 0x000fe20003fce000 */
[----:B---3--:R-:W-:Y:S01]  /*1f910*/  @!P5 FMUL R120, R120, R120 ;  /* 0x000000787878d220 */ /* 0x008fe20000400000 */
[----:B------:R-:W-:-:S05]  /*1f920*/  FSETP.GEU.AND P5, PT, R39, -126, PT ;  /* 0xc2fc00002700780b */ /* 0x000fca0003fae000 */
[----:B------:R-:W-:Y:S02]  /*1f930*/  @!P4 FMUL R36, R36, 0.5 ;  /* 0x3f0000002424c820 */ /* 0x000fe40000400000 */
[----:B------:R-:W-:Y:S02]  /*1f940*/  @!P3 FMUL R37, R37, 0.5 ;  /* 0x3f0000002525b820 */ /* 0x000fe40000400000 */
[----:B------:R-:W-:Y:S02]  /*1f950*/  @!P2 FMUL R35, R35, 0.5 ;  /* 0x3f0000002323a820 */ /* 0x000fe40000400000 */
[----:B------:R-:W-:Y:S01]  /*1f960*/  @!P6 FMUL R38, R38, 0.5 ;  /* 0x3f0000002626e820 */ /* 0x000fe20000400000 */
[----:B------:R-:W1:Y:S01]  /*1f970*/  MUFU.EX2 R122, R36 ;  /* 0x00000024007a7308 */ /* 0x000e620000000800 */
[----:B------:R-:W-:-:S07]  /*1f980*/  @!P5 FMUL R39, R39, 0.5 ;  /* 0x3f0000002727d820 */ /* 0x000fce0000400000 */
[----:B------:R-:W2:Y:S08]  /*1f990*/  MUFU.EX2 R121, R37 ;  /* 0x0000002500797308 */ /* 0x000eb00000000800 */
[----:B------:R-:W3:Y:S08]  /*1f9a0*/  MUFU.EX2 R119, R35 ;  /* 0x0000002300777308 */ /* 0x000ef00000000800 */
[----:B------:R-:W4:Y:S08]  /*1f9b0*/  MUFU.EX2 R118, R38 ;  /* 0x0000002600767308 */ /* 0x000f300000000800 */
[----:B------:R-:W4:Y:S01]  /*1f9c0*/  MUFU.EX2 R117, R39 ;  /* 0x0000002700757308 */ /* 0x000f220000000800 */
[----:B-1----:R-:W-:Y:S01]  /*1f9d0*/  @!P4 FMUL R122, R122, R122 ;  /* 0x0000007a7a7ac220 */ /* 0x002fe20000400000 */
[----:B--2---:R-:W-:Y:S01]  /*1f9e0*/  @!P3 FMUL R121, R121, R121 ;  /* 0x000000797979b220 */ /* 0x004fe20000400000 */
[----:B---3--:R-:W-:Y:S01]  /*1f9f0*/  @!P2 FMUL R119, R119, R119 ;  /* 0x000000777777a220 */ /* 0x008fe20000400000 */
[----:B------:R-:W-:Y:S01]  /*1fa00*/  STL.64 [R1+0x8e0], R124 ;  /* 0x0008e07c01007387 */ /* 0x000fe20000100a00 */
[----:B----4-:R-:W-:-:S03]  /*1fa10*/  @!P6 FMUL R118, R118, R118 ;  /* 0x000000767676e220 */ /* 0x010fc60000400000 */
[----:B------:R-:W-:Y:S04]  /*1fa20*/  STL.64 [R1+0x8d8], R122 ;  /* 0x0008d87a01007387 */ /* 0x000fe80000100a00 */
[----:B------:R-:W-:Y:S01]  /*1fa30*/  STL.64 [R1+0x8d0], R120 ;  /* 0x0008d07801007387 */ /* 0x000fe20000100a00 */
[----:B------:R-:W-:-:S03]  /*1fa40*/  @!P5 FMUL R117, R117, R117 ;  /* 0x000000757575d220 */ /* 0x000fc60000400000 */
        /* <DEDUP_REMOVED lines=40> */
[----:B------:R1:W-:Y:S04]  /*1fcd0*/  STL [R1+0x78c], R25 ;  /* 0x00078c1901007387 */ /* 0x0003e80000100800 */
        /* <DEDUP_REMOVED lines=12> */
[----:B------:R-:W-:-:S03]  /*1fda0*/  IADD3 R10, R52, 0x80, RZ ;  /* 0x00000080340a7810 */ /* 0x000fc60007ffe0ff */
        /* <DEDUP_REMOVED lines=56> */
[----:B------:R-:W-:-:S02]  /*20130*/  MOV R11, 0x40000040 ;  /* 0x40000040000b7802 */ /* 0x000fc40000000f00 */
[----:B------:R-:W-:Y:S02]  /*20140*/  R2UR UR6, R10 ;  /* 0x000000000a0672ca */ /* 0x000fe400000e0000 */
[----:B------:R-:W-:Y:S01]  /*20150*/  R2UR UR7, R11 ;  /* 0x000000000b0772ca */ /* 0x000fe200000e0000 */
[----:B------:R-:W-:Y:S04]  /*20160*/  STL [R1+0x788], R19 ;  /* 0x0007881301007387 */ /* 0x000fe80000100800 */
[----:B------:R-:W-:Y:S04]  /*20170*/  STL [R1+0x784], R17 ;  /* 0x0007841101007387 */ /* 0x000fe80000100800 */
[----:B------:R-:W-:Y:S01]  /*20180*/  STL [R1+0x780], R15 ;  /* 0x0007800f01007387 */ /* 0x000fe20000100800 */
        /* <DEDUP_REMOVED lines=109> */
[----:B------:R1:W4:Y:S04]  /*20860*/  LDL.LU R25, [R1+0x78c] ;  /* 0x00078c0001197983 */ /* 0x0003280000300800 */
[----:B------:R1:W4:Y:S04]  /*20870*/  LDL.LU R19, [R1+0x788] ;  /* 0x0007880001137983 */ /* 0x0003280000300800 */
[----:B------:R-:W4:Y:S04]  /*20880*/  LDL.LU R17, [R1+0x784] ;  /* 0x0007840001117983 */ /* 0x000f280000300800 */
[----:B------:R-:W4:Y:S04]  /*20890*/  LDL.LU R15, [R1+0x780] ;  /* 0x00078000010f7983 */ /* 0x000f280000300800 */
[----:B--2---:R-:W2:Y:S04]  /*208a0*/  LDL.LU R129, [R1+0x14] ;  /* 0x0000140001817983 */ /* 0x004ea80000300800 */
        /* <DEDUP_REMOVED lines=36> */
[----:B------:R-:W4:Y:S04]  /*20af0*/  LDL.LU R226, [R1+0xa8] ;  /* 0x0000a80001e27983 */ /* 0x000f280000300800 */
[----:B------:R-:W2:Y:S04]  /*20b00*/  LDL.LU R225, [R1+0xac] ;  /* 0x0000ac0001e17983 */ /* 0x000ea80000300800 */
[----:B------:R-:W3:Y:S04]  /*20b10*/  LDL.LU R224, [R1+0xb0] ;  /* 0x0000b00001e07983 */ /* 0x000ee80000300800 */
[----:B------:R-:W4:Y:S04]  /*20b20*/  LDL.LU R223, [R1+0xb4] ;  /* 0x0000b40001df7983 */ /* 0x000f280000300800 */
[----:B------:R-:W2:Y:S04]  /*20b30*/  LDL.LU R222, [R1+0xb8] ;  /* 0x0000b80001de7983 */ /* 0x000ea80000300800 */
[----:B------:R-:W4:Y:S04]  /*20b40*/  LDL.LU R221, [R1+0xbc] ;  /* 0x0000bc0001dd7983 */ /* 0x000f280000300800 */
[----:B------:R-:W4:Y:S04]  /*20b50*/  LDL.LU R220, [R1+0xc0] ;  /* 0x0000c00001dc7983 */ /* 0x000f280000300800 */
[----:B------:R-:W4:Y:S04]  /*20b60*/  LDL.LU R173, [R1+0xc4] ;  /* 0x0000c40001ad7983 */ /* 0x000f280000300800 */
[----:B------:R-:W4:Y:S04]  /*20b70*/  LDL.LU R219, [R1+0xc8] ;  /* 0x0000c80001db7983 */ /* 0x000f280000300800 */
        /* <DEDUP_REMOVED lines=54> */
[----:B------:R-:W-:-:S03]  /*20ee0*/  MOV R128, R24 ;  /* 0x0000001800807202 */ /* 0x000fc60000000f00 */
[----:B------:R-:W4:Y:S01]  /*20ef0*/  LDL.LU R29, [R1+0x1a4] ;  /* 0x0001a400011d7983 */ /* 0x000f220000300800 */
[----:B------:R-:W-:-:S03]  /*20f00*/  IMAD.MOV.U32 R231, RZ, RZ, R23 ;  /* 0x000000ffffe77224 */ /* 0x000fc600078e0017 */
[----:B------:R-:W4:Y:S01]  /*20f10*/  LDL.LU R28, [R1+0x1a8] ;  /* 0x0001a800011c7983 */ /* 0x000f220000300800 */
[----:B------:R-:W-:-:S03]  /*20f20*/  MOV R232, R22 ;  /* 0x0000001600e87202 */ /* 0x000fc60000000f00 */
[----:B------:R-:W4:Y:S01]  /*20f30*/  LDL.LU R27, [R1+0x1ac] ;  /* 0x0001ac00011b7983 */ /* 0x000f220000300800 */
[----:B------:R-:W-:-:S03]  /*20f40*/  MOV R233, R21 ;  /* 0x0000001500e97202 */ /* 0x000fc60000000f00 */
[----:B------:R-:W4:Y:S01]  /*20f50*/  LDL.LU R26, [R1+0x1b0] ;  /* 0x0001b000011a7983 */ /* 0x000f220000300800 */
[----:B------:R-:W-:-:S03]  /*20f60*/  IMAD.MOV.U32 R234, RZ, RZ, R20 ;  /* 0x000000ffffea7224 */ /* 0x000fc600078e0014 */
        /* <DEDUP_REMOVED lines=19> */
[----:B------:R-:W-:-:S05]  /*210a0*/  FFMA R40, R40, UR39, -R2 ;  /* 0x0000002728287c23 */ /* 0x000fca0008000802 */
[----:B------:R-:W-:Y:S01]  /*210b0*/  FSETP.GEU.AND P3, PT, R40, -126, PT ;  /* 0xc2fc00002800780b */ /* 0x000fe20003f6e000 */
[----:B------:R3:W-:-:S12]  /*210c0*/  STL.64 [R1+0x778], R174 ;  /* 0x000778ae01007387 */ /* 0x0007d80000100a00 */
[----:B------:R-:W-:Y:S01]  /*210d0*/  @!P3 FMUL R40, R40, 0.5 ;  /* 0x3f0000002828b820 */ /* 0x000fe20000400000 */
[----:B---3--:R-:W-:Y:S01]  /*210e0*/  IMAD.MOV.U32 R175, RZ, RZ, R218 ;  /* 0x000000ffffaf7224 */ /* 0x008fe200078e00da */
[----:B------:R-:W-:Y:S01]  /*210f0*/  STL [R1+0x770], R172 ;  /* 0x000770ac01007387 */ /* 0x000fe20000100800 */
[----:B------:R-:W-:-:S03]  /*21100*/  IMAD.MOV.U32 R19, RZ, RZ, 0x40000040 ;  /* 0x40000040ff137424 */ /* 0x000fc600078e00ff */
[----:B------:R2:W-:Y:S04]  /*21110*/  STL.64 [R1+0x768], R170 ;  /* 0x000768aa01007387 */ /* 0x0005e80000100a00 */
[----:B------:R3:W-:Y:S04]  /*21120*/  STL.64 [R1+0x760], R168 ;  /* 0x000760a801007387 */ /* 0x0007e80000100a00 */
[----:B------:R1:W-:Y:S04]  /*21130*/  STL.64 [R1+0x758], R166 ;  /* 0x000758a601007387 */ /* 0x0003e80000100a00 */
[----:B------:R1:W-:Y:S01]  /*21140*/  STL.64 [R1+0x750], R164 ;  /* 0x000750a401007387 */ /* 0x0003e20000100a00 */
[----:B--2---:R-:W-:-:S03]  /*21150*/  MOV R170, R222 ;  /* 0x000000de00aa7202 */ /* 0x004fc60000000f00 */
[----:B------:R2:W-:Y:S01]  /*21160*/  STL.64 [R1+0x748], R162 ;  /* 0x000748a201007387 */ /* 0x0005e20000100a00 */
[----:B---3--:R-:W-:Y:S01]  /*21170*/  IMAD.MOV.U32 R168, RZ, RZ, R224 ;  /* 0x000000ffffa87224 */ /* 0x008fe200078e00e0 */
[----:B----4-:R-:W-:Y:S02]  /*21180*/  MOV R169, R223 ;  /* 0x000000df00a97202 */ /* 0x010fe40000000f00 */
[----:B------:R3:W-:Y:S01]  /*21190*/  STL.64 [R1+0x740], R126 ;  /* 0x0007407e01007387 */ /* 0x0007e20000100a00 */
[----:B-1----:R-:W-:Y:S01]  /*211a0*/  MOV R166, R226 ;  /* 0x000000e200a67202 */ /* 0x002fe20000000f00 */
[----:B------:R-:W-:Y:S01]  /*211b0*/  IMAD.MOV.U32 R171, RZ, RZ, R221 ;  /* 0x000000ffffab7224 */ /* 0x000fe200078e00dd */
[----:B------:R-:W-:Y:S01]  /*211c0*/  MOV R167, R225 ;  /* 0x000000e100a77202 */ /* 0x000fe20000000f00 */
[----:B------:R1:W-:Y:S01]  /*211d0*/  STL.64 [R1+0x738], R124 ;  /* 0x0007387c01007387 */ /* 0x0003e20000100a00 */
[----:B------:R-:W-:Y:S01]  /*211e0*/  MOV R164, R228 ;  /* 0x000000e400a47202 */ /* 0x000fe20000000f00 */
[----:B------:R-:W-:Y:S01]  /*211f0*/  IMAD.MOV.U32 R165, RZ, RZ, R227 ;  /* 0x000000ffffa57224 */ /* 0x000fe200078e00e3 */
[----:B------:R-:W-:Y:S01]  /*21200*/  MOV R172, R220 ;  /* 0x000000dc00ac7202 */ /* 0x000fe20000000f00 */
[----:B--2---:R-:W-:Y:S01]  /*21210*/  IMAD.MOV.U32 R162, RZ, RZ, R230 ;  /* 0x000000ffffa27224 */ /* 0x004fe200078e00e6 */
[----:B------:R-:W-:-:S02]  /*21220*/  MOV R163, R229 ;  /* 0x000000e500a37202 */ /* 0x000fc40000000f00 */
[----:B------:R-:W-:Y:S02]  /*21230*/  MOV R174, R219 ;  /* 0x000000db00ae7202 */ /* 0x000fe40000000f00 */
[----:B---3--:R-:W-:Y:S02]  /*21240*/  MOV R126, R232 ;  /* 0x000000e8007e7202 */ /* 0x008fe40000000f00 */
[----:B------:R-:W-:Y:S01]  /*21250*/  MOV R127, R231 ;  /* 0x000000e7007f7202 */ /* 0x000fe20000000f00 */
[----:B-1----:R-:W-:Y:S01]  /*21260*/  IMAD.MOV.U32 R125, RZ, RZ, R233 ;  /* 0x000000ffff7d7224 */ /* 0x002fe200078e00e9 */
[----:B------:R-:W-:Y:S02]  /*21270*/  MOV R124, R234 ;  /* 0x000000ea007c7202 */ /* 0x000fe40000000f00 */
[----:B------:R-:W-:Y:S02]  /*21280*/  R2UR UR7, R19 ;  /* 0x00000000130772ca */ /* 0x000fe400000e0000 */
[----:B------:R-:W-:-:S02]  /*21290*/  MOV R218, R116 ;  /* 0x0000007400da7202 */ /* 0x000fc40000000f00 */
[----:B------:R-:W1:Y:S02]  /*212a0*/  MUFU.EX2 R116, R40 ;  /* 0x0000002800747308 */ /* 0x000e640000000800 */
[----:B-1----:R-:W-:Y:S01]  /*212b0*/  @!P3 FMUL R116, R116, R116 ;  /* 0x000000747474b220 */ /* 0x002fe20000400000 */
[----:B------:R-:W-:Y:S01]  /*212c0*/  MOV R219, R39 ;  /* 0x0000002700db7202 */ /* 0x000fe20000000f00 */
[----:B------:R-:W-:Y:S01]  /*212d0*/  IMAD.MOV.U32 R220, RZ, RZ, R38 ;  /* 0x000000ffffdc7224 */ /* 0x000fe200078e0026 */
[----:B------:R-:W-:Y:S01]  /*212e0*/  MOV R221, R37 ;  /* 0x0000002500dd7202 */ /* 0x000fe20000000f00 */
[----:B------:R-:W-:Y:S02]  /*212f0*/  IMAD.MOV.U32 R244, RZ, RZ, R10 ;  /* 0x000000fffff47224 */ /* 0x000fe400078e000a */
[----:B------:R-:W-:Y:S01]  /*21300*/  FFMA R10, R41, UR39, -R2 ;  /* 0x00000027290a7c23 */ /* 0x000fe20008000802 */
[----:B------:R-:W-:Y:S01]  /*21310*/  MOV R245, R9 ;  /* 0x0000000900f57202 */ /* 0x000fe20000000f00 */
[----:B------:R-:W-:-:S03]  /*21320*/  FFMA R9, R42, UR39, -R0 ;  /* 0x000000272a097c23 */ /* 0x000fc60008000800 */
[----:B------:R-:W-:Y:S02]  /*21330*/  FSETP.GEU.AND P6, PT, R10, -126, PT ;  /* 0xc2fc00000a00780b */ /* 0x000fe40003fce000 */
[----:B------:R-:W-:-:S11]  /*21340*/  FSETP.GEU.AND P5, PT, R9, -126, PT ;  /* 0xc2fc00000900780b */ /* 0x000fd60003fae000 */
[----:B------:R-:W-:Y:S02]  /*21350*/  @!P6 FMUL R10, R10, 0.5 ;  /* 0x3f0000000a0ae820 */ /* 0x000fe40000400000 */
[----:B------:R-:W-:-:S04]  /*21360*/  @!P5 FMUL R9, R9, 0.5 ;  /* 0x3f0000000909d820 */ /* 0x000fc80000400000 */
[----:B------:R-:W1:Y:S08]  /*21370*/  MUFU.EX2 R10, R10 ;  /* 0x0000000a000a7308 */ /* 0x000e700000000800 */
[----:B------:R-:W2:Y:S01]  /*21380*/  MUFU.EX2 R9, R9 ;  /* 0x0000000900097308 */ /* 0x000ea20000000800 */
[----:B------:R-:W-:Y:S01]  /*21390*/  MOV R240, R14 ;  /* 0x0000000e00f07202 */ /* 0x000fe20000000f00 */
[----:B------:R-:W-:Y:S01]  /*213a0*/  IMAD.MOV.U32 R241, RZ, RZ, R13 ;  /* 0x000000fffff17224 */ /* 0x000fe200078e000d */
[----:B------:R-:W-:Y:S01]  /*213b0*/  MOV R242, R12 ;  /* 0x0000000c00f27202 */ /* 0x000fe20000000f00 */
[----:B------:R-:W-:Y:S01]  /*213c0*/  FFMA R13, R43, UR39, -R0 ;  /* 0x000000272b0d7c23 */ /* 0x000fe20008000800 */
[----:B------:R-:W-:Y:S01]  /*213d0*/  MOV R243, R11 ;  /* 0x0000000b00f37202 */ /* 0x000fe20000000f00 */
[--C-:B------:R-:W-:Y:S01]  /*213e0*/  FFMA R11, R44, UR39, -R2.reuse ;  /* 0x000000272c0b7c23 */ /* 0x100fe20008000802 */
[----:B------:R-:W-:Y:S01]  /*213f0*/  MOV R251, R3 ;  /* 0x0000000300fb7202 */ /* 0x000fe20000000f00 */
[----:B------:R-:W-:Y:S01]  /*21400*/  FFMA R14, R45, UR39, -R2 ;  /* 0x000000272d0e7c23 */ /* 0x000fe20008000802 */
[--C-:B------:R-:W-:Y:S01]  /*21410*/  FFMA R3, R46, UR39, -R0.reuse ;  /* 0x000000272e037c23 */ /* 0x100fe20008000800 */
[----:B------:R-:W-:Y:S01]  /*21420*/  FFMA R12, R47, UR39, -R0 ;  /* 0x000000272f0c7c23 */ /* 0x000fe20008000800 */
[----:B-1----:R-:W-:Y:S01]  /*21430*/  @!P6 FMUL R10, R10, R10 ;  /* 0x0000000a0a0ae220 */ /* 0x002fe20000400000 */
[----:B------:R-:W-:-:S02]  /*21440*/  FSETP.GEU.AND P2, PT, R13, -126, PT ;  /* 0xc2fc00000d00780b */ /* 0x000fc40003f4e000 */
[----:B------:R-:W-:Y:S02]  /*21450*/  FSETP.GEU.AND P4, PT, R11, -126, PT ;  /* 0xc2fc00000b00780b */ /* 0x000fe40003f8e000 */
[----:B------:R-:W-:Y:S01]  /*21460*/  FSETP.GEU.AND P3, PT, R14, -126, PT ;  /* 0xc2fc00000e00780b */ /* 0x000fe20003f6e000 */
[----:B--2---:R-:W-:Y:S01]  /*21470*/  @!P5 FMUL R9, R9, R9 ;  /* 0x000000090909d220 */ /* 0x004fe20000400000 */
[----:B------:R-:W-:Y:S02]  /*21480*/  FSETP.GEU.AND P6, PT, R3, -126, PT ;  /* 0xc2fc00000300780b */ /* 0x000fe40003fce000 */
[----:B------:R-:W-:-:S05]  /*21490*/  FSETP.GEU.AND P5, PT, R12, -126, PT ;  /* 0xc2fc00000c00780b */ /* 0x000fca0003fae000 */
[----:B------:R-:W-:Y:S02]  /*214a0*/  @!P2 FMUL R13, R13, 0.5 ;  /* 0x3f0000000d0da820 */ /* 0x000fe40000400000 */
[----:B------:R-:W-:Y:S02]  /*214b0*/  @!P4 FMUL R11, R11, 0.5 ;  /* 0x3f0000000b0bc820 */ /* 0x000fe40000400000 */
[----:B------:R-:W-:Y:S02]  /*214c0*/  @!P3 FMUL R14, R14, 0.5 ;  /* 0x3f0000000e0eb820 */ /* 0x000fe40000400000 */
[----:B------:R-:W-:Y:S02]  /*214d0*/  @!P6 FMUL R3, R3, 0.5 ;  /* 0x3f0000000303e820 */ /* 0x000fe40000400000 */
[----:B------:R-:W-:Y:S01]  /*214e0*/  @!P5 FMUL R12, R12, 0.5 ;  /* 0x3f0000000c0cd820 */ /* 0x000fe20000400000 */
[----:B------:R-:W1:Y:S08]  /*214f0*/  MUFU.EX2 R13, R13 ;  /* 0x0000000d000d7308 */ /* 0x000e700000000800 */
[----:B------:R-:W2:Y:S08]  /*21500*/  MUFU.EX2 R11, R11 ;  /* 0x0000000b000b7308 */ /* 0x000eb00000000800 */
[----:B------:R-:W3:Y:S08]  /*21510*/  MUFU.EX2 R14, R14 ;  /* 0x0000000e000e7308 */ /* 0x000ef00000000800 */
[----:B------:R-:W4:Y:S08]  /*21520*/  MUFU.EX2 R3, R3 ;  /* 0x0000000300037308 */ /* 0x000f300000000800 */
[----:B------:R-:W4:Y:S01]  /*21530*/  MUFU.EX2 R12, R12 ;  /* 0x0000000c000c7308 */ /* 0x000f220000000800 */
[----:B------:R-:W-:Y:S01]  /*21540*/  IMAD.MOV.U32 R238, RZ, RZ, R18 ;  /* 0x000000ffffee7224 */ /* 0x000fe200078e0012 */
[----:B------:R-:W-:Y:S01]  /*21550*/  IADD3 R18, R52, 0x100, RZ ;  /* 0x0000010034127810 */ /* 0x000fe20007ffe0ff */
[----:B-1----:R-:W-:Y:S01]  /*21560*/  @!P2 FMUL R13, R13, R13 ;  /* 0x0000000d0d0da220 */ /* 0x002fe20000400000 */
[----:B--2---:R-:W-:Y:S01]  /*21570*/  @!P4 FMUL R11, R11, R11 ;  /* 0x0000000b0b0bc220 */ /* 0x004fe20000400000 */
[----:B---3--:R-:W-:Y:S01]  /*21580*/  @!P3 FMUL R14, R14, R14 ;  /* 0x0000000e0e0eb220 */ /* 0x008fe20000400000 */
[----:B------:R-:W-:Y:S01]  /*21590*/  R2UR UR6, R18 ;  /* 0x00000000120672ca */ /* 0x000fe200000e0000 */
[----:B----4-:R-:W-:Y:S01]  /*215a0*/  @!P6 FMUL R3, R3, R3 ;  /* 0x000000030303e220 */ /* 0x010fe20000400000 */
[----:B------:R-:W-:Y:S01]  /*215b0*/  MOV R222, R36 ;  /* 0x0000002400de7202 */ /* 0x000fe20000000f00 */
[----:B------:R-:W-:Y:S01]  /*215c0*/  IMAD.MOV.U32 R223, RZ, RZ, R35 ;  /* 0x000000ffffdf7224 */ /* 0x000fe200078e0023 */
[----:B------:R-:W-:Y:S01]  /*215d0*/  MOV R224, R34 ;  /* 0x0000002200e07202 */ /* 0x000fe20000000f00 */
[----:B------:R-:W-:Y:S01]  /*215e0*/  IMAD.MOV.U32 R226, RZ, RZ, R32 ;  /* 0x000000ffffe27224 */ /* 0x000fe200078e0020 */
[----:B------:R-:W-:Y:S01]  /*215f0*/  MOV R225, R33 ;  /* 0x0000002100e17202 */ /* 0x000fe20000000f00 */
[----:B------:R-:W-:Y:S01]  /*21600*/  @!P5 FMUL R12, R12, R12 ;  /* 0x0000000c0c0cd220 */ /* 0x000fe20000400000 */
        /* <DEDUP_REMOVED lines=17> */
[----:B------:R-:W-:Y:S02]  /*21720*/  F2FP.F16.F32.PACK_AB R44, R10, R116 ;  /* 0x000000740a2c723e */ /* 0x000fe400000000ff */
[----:B------:R-:W-:Y:S02]  /*21730*/  F2FP.F16.F32.PACK_AB R45, R13, R9 ;  /* 0x000000090d2d723e */ /* 0x000fe400000000ff */
[----:B------:R-:W-:Y:S02]  /*21740*/  F2FP.F16.F32.PACK_AB R46, R14, R11 ;  /* 0x0000000b0e2e723e */ /* 0x000fe400000000ff */
[----:B------:R-:W-:-:S04]  /*21750*/  F2FP.F16.F32.PACK_AB R47, R12, R3 ;  /* 0x000000030c2f723e */ /* 0x000fc800000000ff */
[----:B------:R-:W-:-:S06]  /*21760*/  WARPGROUP.ARRIVE ;  /* 0x00000000000079c5 */ /* 0x000fcc0000000000 */
[----:B------:R-:W-:Y:S01]  /*21770*/  HGMMA.64x256x16.F32 R124, R44, gdesc[UR4].tnspB, R124, gsb0 ;  /* 0x43e000042c7c7df0 */ /* 0x000fe2000800087c */
[--C-:B------:R-:W-:Y:S01]  /*21780*/  FFMA R16, R48, UR39, -R2.reuse ;  /* 0x0000002730107c23 */ /* 0x100fe20008000802 */
[----:B------:R-:W-:Y:S01]  /*21790*/  FFMA R18, R49, UR39, -R2 ;  /* 0x0000002731127c23 */ /* 0x000fe20008000802 */
        /* <DEDUP_REMOVED lines=15> */
[----:B-1----:R-:W-:Y:S01]  /*21890*/  @!P3 FMUL R16, R16, R16 ;  /* 0x000000101010b220 */ /* 0x002fe20000400000 */
[----:B------:R-:W-:Y:S01]  /*218a0*/  FSETP.GEU.AND P4, PT, R21, -126, PT ;  /* 0xc2fc00001500780b */ /* 0x000fe20003f8e000 */
[----:B--2---:R-:W-:Y:S01]  /*218b0*/  @!P6 FMUL R18, R18, R18 ;  /* 0x000000121212e220 */ /* 0x004fe20000400000 */
[----:B------:R-:W-:-:S02]  /*218c0*/  FSETP.GEU.AND P3, PT, R17, -126, PT ;  /* 0xc2fc00001100780b */ /* 0x000fc40003f6e000 */
[----:B------:R-:W-:Y:S02]  /*218d0*/  FSETP.GEU.AND P6, PT, R19, -126, PT ;  /* 0xc2fc00001300780b */ /* 0x000fe40003fce000 */
[----:B------:R-:W-:Y:S01]  /*218e0*/  FSETP.GEU.AND P2, PT, R51, -126, PT ;  /* 0xc2fc00003300780b */ /* 0x000fe20003f4e000 */
[----:B---3--:R-:W-:Y:S01]  /*218f0*/  @!P5 FMUL R20, R20, R20 ;  /* 0x000000141414d220 */ /* 0x008fe20000400000 */
[----:B------:R-:W-:-:S05]  /*21900*/  FSETP.GEU.AND P5, PT, R22, -126, PT ;  /* 0xc2fc00001600780b */ /* 0x000fca0003fae000 */
[----:B------:R-:W-:Y:S02]  /*21910*/  @!P4 FMUL R21, R21, 0.5 ;  /* 0x3f0000001515c820 */ /* 0x000fe40000400000 */
[----:B------:R-:W-:Y:S02]  /*21920*/  @!P3 FMUL R17, R17, 0.5 ;  /* 0x3f0000001111b820 */ /* 0x000fe40000400000 */
[----:B------:R-:W-:Y:S02]  /*21930*/  @!P6 FMUL R19, R19, 0.5 ;  /* 0x3f0000001313e820 */ /* 0x000fe40000400000 */
[----:B------:R-:W-:Y:S02]  /*21940*/  @!P2 FMUL R51, R51, 0.5 ;  /* 0x3f0000003333a820 */ /* 0x000fe40000400000 */
[----:B------:R-:W-:Y:S02]  /*21950*/  @!P5 FMUL R22, R22, 0.5 ;  /* 0x3f0000001616d820 */ /* 0x000fe40000400000 */
[----:B------:R-:W1:Y:S08]  /*21960*/  MUFU.EX2 R15, R51 ;  /* 0x00000033000f7308 */ /* 0x000e700000000800 */
[----:B------:R-:W2:Y:S08]  /*21970*/  MUFU.EX2 R21, R21 ;  /* 0x0000001500157308 */ /* 0x000eb00000000800 */
[----:B------:R-:W3:Y:S08]  /*21980*/  MUFU.EX2 R17, R17 ;  /* 0x0000001100117308 */ /* 0x000ef00000000800 */
[----:B------:R-:W4:Y:S08]  /*21990*/  MUFU.EX2 R19, R19 ;  /* 0x0000001300137308 */ /* 0x000f300000000800 */
[----:B------:R-:W4:Y:S01]  /*219a0*/  MUFU.EX2 R22, R22 ;  /* 0x0000001600167308 */ /* 0x000f220000000800 */
[----:B------:R-:W-:-:S02]  /*219b0*/  IADD3 R24, R52, 0x180, RZ ;  /* 0x0000018034187810 */ /* 0x000fc40007ffe0ff */
[----:B------:R-:W-:Y:S01]  /*219c0*/  MOV R25, 0x40000040 ;  /* 0x4000004000197802 */ /* 0x000fe20000000f00 */
[----:B-1----:R-:W-:Y:S01]  /*219d0*/  @!P2 FMUL R15, R15, R15 ;  /* 0x0000000f0f0fa220 */ /* 0x002fe20000400000 */
[----:B--2---:R-:W-:Y:S01]  /*219e0*/  @!P4 FMUL R21, R21, R21 ;  /* 0x000000151515c220 */ /* 0x004fe20000400000 */
[----:B---3--:R-:W-:Y:S01]  /*219f0*/  @!P3 FMUL R17, R17, R17 ;  /* 0x000000111111b220 */ /* 0x008fe20000400000 */
[----:B------:R-:W-:Y:S01]  /*21a00*/  R2UR UR6, R24 ;  /* 0x00000000180672ca */ /* 0x000fe200000e0000 */
[----:B----4-:R-:W-:Y:S01]  /*21a10*/  @!P6 FMUL R19, R19, R19 ;  /* 0x000000131313e220 */ /* 0x010fe20000400000 */
[----:B------:R-:W-:Y:S02]  /*21a20*/  R2UR UR7, R25 ;  /* 0x00000000190772ca */ /* 0x000fe400000e0000 */
[----:B------:R-:W-:Y:S01]  /*21a30*/  F2FP.F16.F32.PACK_AB R32, R18, R16 ;  /* 0x000000101220723e */ /* 0x000fe200000000ff */
[----:B------:R-:W-:Y:S01]  /*21a40*/  @!P5 FMUL R22, R22, R22 ;  /* 0x000000161616d220 */ /* 0x000fe20000400000 */
[----:B------:R-:W-:-:S02]  /*21a50*/  F2FP.F16.F32.PACK_AB R33, R15, R20 ;  /* 0x000000140f21723e */ /* 0x000fc400000000ff */
[----:B------:R-:W-:Y:S02]  /*21a60*/  F2FP.F16.F32.PACK_AB R34, R17, R21 ;  /* 0x000000151122723e */ /* 0x000fe400000000ff */
[----:B------:R-:W-:Y:S01]  /*21a70*/  F2FP.F16.F32.PACK_AB R35, R22, R19 ;  /* 0x000000131623723e */ /* 0x000fe200000000ff */
[----:B------:R-:W-:-:S03]  /*21a80*/  WARPGROUP.DEPBAR.LE gsb0, 0x0 ;  /* 0x00008000000079c5 */ /* 0x000fc60000010000 */
[----:B------:R-:W-:-:S06]  /*21a90*/  WARPGROUP.ARRIVE ;  /* 0x00000000000079c5 */ /* 0x000fcc0000000000 */
[----:B------:R-:W-:Y:S01]  /*21aa0*/  HGMMA.64x256x16.F32 R124, R32, gdesc[UR4].tnspB, R124, gsb0 ;  /* 0x43e00004207c7df0 */ /* 0x000fe2000800087c */
[----:B------:R-:W-:-:S05]  /*21ab0*/  FFMA R46, R58, UR39, -R0 ;  /* 0x000000273a2e7c23 */ /* 0x000fca0008000800 */
[----:B------:R-:W-:-:S13]  /*21ac0*/  FSETP.GEU.AND P5, PT, R46, -126, PT ;  /* 0xc2fc00002e00780b */ /* 0x000fda0003fae000 */
[----:B------:R-:W-:-:S06]  /*21ad0*/  @!P5 FMUL R46, R46, 0.5 ;  /* 0x3f0000002e2ed820 */ /* 0x000fcc0000400000 */
[----:B------:R-:W1:Y:S01]  /*21ae0*/  MUFU.EX2 R46, R46 ;  /* 0x0000002e002e7308 */ /* 0x000e620000000800 */
[----:B------:R-:W-:Y:S01]  /*21af0*/  FFMA R45, R61, UR39, -R2 ;  /* 0x000000273d2d7c23 */ /* 0x000fe20008000802 */
[--C-:B------:R-:W-:Y:S01]  /*21b00*/  FFMA R44, R62, UR39, -R0.reuse ;  /* 0x000000273e2c7c23 */ /* 0x100fe20008000800 */
[----:B------:R-:W-:Y:S01]  /*21b10*/  FFMA R23, R63, UR39, -R0 ;  /* 0x000000273f177c23 */ /* 0x000fe20008000800 */
[----:B-1----:R-:W-:-:S04]  /*21b20*/  @!P5 FMUL R46, R46, R46 ;  /* 0x0000002e2e2ed220 */ /* 0x002fc80000400000 */
[----:B------:R-:W-:-:S13]  /*21b30*/  FSETP.GEU.AND P5, PT, R23, -126, PT ;  /* 0xc2fc00001700780b */ /* 0x000fda0003fae000 */
[----:B------:R-:W-:-:S06]  /*21b40*/  @!P5 FMUL R23, R23, 0.5 ;  /* 0x3f0000001717d820 */ /* 0x000fcc0000400000 */
[----:B------:R-:W1:Y:S01]  /*21b50*/  MUFU.EX2 R23, R23 ;  /* 0x0000001700177308 */ /* 0x000e620000000800 */
[----:B------:R-:W-:Y:S01]  /*21b60*/  VIADD R24, R52, 0x200 ;  /* 0x0000020034187836 */ /* 0x000fe20000000000 */
[----:B------:R-:W-:-:S04]  /*21b70*/  MOV R25, 0x40000040 ;  /* 0x4000004000197802 */ /* 0x000fc80000000f00 */
[----:B------:R-:W-:Y:S02]  /*21b80*/  R2UR UR6, R24 ;  /* 0x00000000180672ca */ /* 0x000fe400000e0000 */
[----:B------:R-:W-:Y:S01]  /*21b90*/  R2UR UR7, R25 ;  /* 0x00000000190772ca */ /* 0x000fe200000e0000 */
[----:B-1----:R-:W-:Y:S01]  /*21ba0*/  @!P5 FMUL R23, R23, R23 ;  /* 0x000000171717d220 */ /* 0x002fe20000400000 */
[--C-:B------:R-:W-:Y:S01]  /*21bb0*/  FFMA R58, R64, UR39, -R2.reuse ;  /* 0x00000027403a7c23 */ /* 0x100fe20008000802 */
[----:B------:R-:W-:Y:S02]  /*21bc0*/  WARPGROUP.DEPBAR.LE gsb0, 0x0 ;  /* 0x00008000000079c5 */ /* 0x000fe40000010000 */
[--C-:B------:R-:W-:Y:S01]  /*21bd0*/  FFMA R33, R56, UR39, -R2.reuse ;  /* 0x0000002738217c23 */ /* 0x100fe20008000802 */
[----:B------:R-:W-:-:S04]  /*21be0*/  FFMA R34, R57, UR39, -R2 ;  /* 0x0000002739227c23 */ /* 0x000fc80008000802 */
[----:B------:R-:W-:Y:S02]  /*21bf0*/  FSETP.GEU.AND P3, PT, R33, -126, PT ;  /* 0xc2fc00002100780b */ /* 0x000fe40003f6e000 */
[----:B------:R-:W-:-:S11]  /*21c00*/  FSETP.GEU.AND P6, PT, R34, -126, PT ;  /* 0xc2fc00002200780b */ /* 0x000fd60003fce000 */
[----:B------:R-:W-:Y:S02]  /*21c10*/  @!P3 FMUL R33, R33, 0.5 ;  /* 0x3f0000002121b820 */ /* 0x000fe40000400000 */
[----:B------:R-:W-:-:S04]  /*21c20*/  @!P6 FMUL R34, R34, 0.5 ;  /* 0x3f0000002222e820 */ /* 0x000fc80000400000 */
[----:B------:R-:W1:Y:S08]  /*21c30*/  MUFU.EX2 R33, R33 ;  /* 0x0000002100217308 */ /* 0x000e700000000800 */
[----:B------:R-:W2:Y:S01]  /*21c40*/  MUFU.EX2 R34, R34 ;  /* 0x0000002200227308 */ /* 0x000ea20000000800 */
[----:B------:R-:W-:Y:S01]  /*21c50*/  FFMA R32, R59, UR39, -R0 ;  /* 0x000000273b207c23 */ /* 0x000fe20008000800 */
[----:B------:R-:W-:-:S04]  /*21c60*/  FFMA R35, R60, UR39, -R2 ;  /* 0x000000273c237c23 */ /* 0x000fc80008000802 */
[----:B------:R-:W-:Y:S02]  /*21c70*/  FSETP.GEU.AND P2, PT, R32, -126, PT ;  /* 0xc2fc00002000780b */ /* 0x000fe40003f4e000 */
[----:B------:R-:W-:Y:S01]  /*21c80*/  FSETP.GEU.AND P4, PT, R35, -126, PT ;  /* 0xc2fc00002300780b */ /* 0x000fe20003f8e000 */
[----:B-1----:R-:W-:Y:S01]  /*21c90*/  @!P3 FMUL R33, R33, R33 ;  /* 0x000000212121b220 */ /* 0x002fe20000400000 */
[----:B------:R-:W-:Y:S01]  /*21ca0*/  FSETP.GEU.AND P3, PT, R45, -126, PT ;  /* 0xc2fc00002d00780b */ /* 0x000fe20003f6e000 */
[----:B--2---:R-:W-:Y:S01]  /*21cb0*/  @!P6 FMUL R34, R34, R34 ;  /* 0x000000222222e220 */ /* 0x004fe20000400000 */
        /* <DEDUP_REMOVED lines=12> */
[----:B---3--:R-:W-:-:S02]  /*21d80*/  @!P3 FMUL R45, R45, R45 ;  /* 0x0000002d2d2db220 */ /* 0x008fc40000400000 */
[----:B------:R-:W-:Y:S01]  /*21d90*/  F2FP.F16.F32.PACK_AB R25, R32, R46 ;  /* 0x0000002e2019723e */ /* 0x000fe200000000ff */
[----:B----4-:R-:W-:Y:S02]  /*21da0*/  @!P6 FMUL R44, R44, R44 ;  /* 0x0000002c2c2ce220 */ /* 0x010fe40000400000 */
[----:B------:R-:W-:-:S03]  /*21db0*/  F2FP.F16.F32.PACK_AB R26, R45, R35 ;  /* 0x000000232d1a723e */ /* 0x000fc600000000ff */
[----:B------:R-:W-:-:S04]  /*21dc0*/  F2FP.F16.F32.PACK_AB R27, R23, R44 ;  /* 0x0000002c171b723e */ /* 0x000fc800000000ff */
[----:B------:R-:W-:-:S06]  /*21dd0*/  WARPGROUP.ARRIVE ;  /* 0x00000000000079c5 */ /* 0x000fcc0000000000 */
[----:B------:R-:W-:Y:S01]  /*21de0*/  HGMMA.64x256x16.F32 R124, R24, gdesc[UR4].tnspB, R124, gsb0 ;  /* 0x43e00004187c7df0 */ /* 0x000fe2000800087c */
[----:B------:R-:W-:Y:S01]  /*21df0*/  FFMA R60, R65, UR39, -R2 ;  /* 0x00000027413c7c23 */ /* 0x000fe20008000802 */
[----:B------:R-:W-:Y:S01]  /*21e00*/  FFMA R59, R66, UR39, -R0 ;  /* 0x00000027423b7c23 */ /* 0x000fe20008000800 */
[----:B------:R-:W-:-:S03]  /*21e10*/  FSETP.GEU.AND P3, PT, R58, -126, PT ;  /* 0xc2fc00003a00780b */ /* 0x000fc60003f6e000 */
[----:B------:R-:W-:Y:S02]  /*21e20*/  FSETP.GEU.AND P6, PT, R60, -126, PT ;  /* 0xc2fc00003c00780b */ /* 0x000fe40003fce000 */
[----:B------:R-:W-:-:S08]  /*21e30*/  FSETP.GEU.AND P5, PT, R59, -126, PT ;  /* 0xc2fc00003b00780b */ /* 0x000fd00003fae000 */
[----:B------:R-:W-:-:S03]  /*21e40*/  @!P3 FMUL R58, R58, 0.5 ;  /* 0x3f0000003a3ab820 */ /* 0x000fc60000400000 */
[----:B------:R-:W-:Y:S02]  /*21e50*/  @!P6 FMUL R60, R60, 0.5 ;  /* 0x3f0000003c3ce820 */ /* 0x000fe40000400000 */
[----:B------:R-:W-:Y:S01]  /*21e60*/  @!P5 FMUL R59, R59, 0.5 ;  /* 0x3f0000003b3bd820 */ /* 0x000fe20000400000 */
[----:B------:R-:W1:Y:S08]  /*21e70*/  MUFU.EX2 R58, R58 ;  /* 0x0000003a003a7308 */ /* 0x000e700000000800 */
[----:B------:R-:W2:Y:S08]  /*21e80*/  MUFU.EX2 R60, R60 ;  /* 0x0000003c003c7308 */ /* 0x000eb00000000800 */
[----:B------:R-:W3:Y:S01]  /*21e90*/  MUFU.EX2 R59, R59 ;  /* 0x0000003b003b7308 */ /* 0x000ee20000000800 */
[----:B------:R-:W-:Y:S01]  /*21ea0*/  FFMA R54, R67, UR39, -R0 ;  /* 0x0000002743367c23 */ /* 0x000fe20008000800 */
[--C-:B------:R-:W-:Y:S01]  /*21eb0*/  FFMA R61, R68, UR39, -R2.reuse ;  /* 0x00000027443d7c23 */ /* 0x100fe20008000802 */
[----:B------:R-:W-:Y:S01]  /*21ec0*/  FFMA R56, R69, UR39, -R2 ;  /* 0x0000002745387c23 */ /* 0x000fe20008000802 */
        /* <DEDUP_REMOVED lines=20> */
[----:B-1----:R-:W-:Y:S01]  /*22010*/  @!P2 FMUL R54, R54, R54 ;  /* 0x000000363636a220 */ /* 0x002fe20000400000 */
[----:B--2---:R-:W-:Y:S01]  /*22020*/  @!P4 FMUL R61, R61, R61 ;  /* 0x0000003d3d3dc220 */ /* 0x004fe20000400000 */
[----:B---3--:R-:W-:Y:S01]  /*22030*/  @!P3 FMUL R56, R56, R56 ;  /* 0x000000383838b220 */ /* 0x008fe20000400000 */
[----:B------:R-:W-:Y:S01]  /*22040*/  F2FP.F16.F32.PACK_AB R28, R60, R58 ;  /* 0x0000003a3c1c723e */ /* 0x000fe200000000ff */
[----:B----4-:R-:W-:Y:S01]  /*22050*/  @!P6 FMUL R55, R55, R55 ;  /* 0x000000373737e220 */ /* 0x010fe20000400000 */
[----:B------:R-:W-:-:S02]  /*22060*/  F2FP.F16.F32.PACK_AB R29, R54, R59 ;  /* 0x0000003b361d723e */ /* 0x000fc400000000ff */
[----:B------:R-:W-:Y:S01]  /*22070*/  F2FP.F16.F32.PACK_AB R30, R56, R61 ;  /* 0x0000003d381e723e */ /* 0x000fe200000000ff */
[----:B------:R-:W-:-:S05]  /*22080*/  @!P5 FMUL R57, R57, R57 ;  /* 0x000000393939d220 */ /* 0x000fca0000400000 */
[----:B------:R-:W-:Y:S01]  /*22090*/  F2FP.F16.F32.PACK_AB R31, R57, R55 ;  /* 0x00000037391f723e */ /* 0x000fe200000000ff */
[----:B------:R-:W-:Y:S02]  /*220a0*/  WARPGROUP.DEPBAR.LE gsb0, 0x0 ;  /* 0x00008000000079c5 */ /* 0x000fe40000010000 */
[----:B------:R-:W-:Y:S01]  /*220b0*/  IMAD.MOV.U32 R25, RZ, RZ, 0x40000040 ;  /* 0x40000040ff197424 */ /* 0x000fe200078e00ff */
[----:B------:R-:W-:-:S04]  /*220c0*/  IADD3 R24, R52, 0x280, RZ ;  /* 0x0000028034187810 */ /* 0x000fc80007ffe0ff */
[----:B------:R-:W-:Y:S02]  /*220d0*/  R2UR UR6, R24 ;  /* 0x00000000180672ca */ /* 0x000fe400000e0000 */
[----:B------:R-:W-:Y:S01]  /*220e0*/  R2UR UR7, R25 ;  /* 0x00000000190772ca */ /* 0x000fe200000e0000 */
[----:B------:R-:W-:-:S12]  /*220f0*/  WARPGROUP.ARRIVE ;  /* 0x00000000000079c5 */ /* 0x000fd80000000000 */
[----:B------:R-:W-:Y:S01]  /*22100*/  HGMMA.64x256x16.F32 R124, R28, gdesc[UR4].tnspB, R124, gsb0 ;  /* 0x43e000041c7c7df0 */ /* 0x000fe2000800087c */
[----:B------:R-:W-:Y:S01]  /*22110*/  FFMA R63, R72, UR39, -R2 ;  /* 0x00000027483f7c23 */ /* 0x000fe20008000802 */
        /* <DEDUP_REMOVED lines=8> */
[----:B------:R-:W-:Y:S01]  /*221a0*/  FFMA R53, R79, UR39, -R0 ;  /* 0x000000274f357c23 */ /* 0x000fe20008000800 */
[----:B-1----:R-:W-:-:S03]  /*221b0*/  @!P3 FMUL R63, R63, R63 ;  /* 0x0000003f3f3fb220 */ /* 0x002fc60000400000 */
[----:B------:R-:W-:Y:S01]  /*221c0*/  FSETP.GEU.AND P3, PT, R47, -126, PT ;  /* 0xc2fc00002f00780b */ /* 0x000fe20003f6e000 */
[----:B--2---:R-:W-:Y:S01]  /*221d0*/  @!P5 FMUL R62, R62, R62 ;  /* 0x0000003e3e3ed220 */ /* 0x004fe20000400000 */
[----:B------:R-:W-:-:S11]  /*221e0*/  FSETP.GEU.AND P5, PT, R53, -126, PT ;  /* 0xc2fc00003500780b */ /* 0x000fd60003fae000 */
[----:B------:R-:W-:Y:S02]  /*221f0*/  @!P3 FMUL R47, R47, 0.5 ;  /* 0x3f0000002f2fb820 */ /* 0x000fe40000400000 */
[----:B------:R-:W-:-:S04]  /*22200*/  @!P5 FMUL R53, R53, 0.5 ;  /* 0x3f0000003535d820 */ /* 0x000fc80000400000 */
[----:B------:R-:W1:Y:S08]  /*22210*/  MUFU.EX2 R47, R47 ;  /* 0x0000002f002f7308 */ /* 0x000e700000000800 */
[----:B------:R-:W2:Y:S01]  /*22220*/  MUFU.EX2 R53, R53 ;  /* 0x0000003500357308 */ /* 0x000ea20000000800 */
[----:B------:R-:W-:Y:S02]  /*22230*/  IADD3 R24, R52, 0x300, RZ ;  /* 0x0000030034187810 */ /* 0x000fe40007ffe0ff */
[----:B------:R-:W-:-:S02]  /*22240*/  MOV R25, 0x40000040 ;  /* 0x4000004000197802 */ /* 0x000fc40000000f00 */
[----:B------:R-:W-:Y:S02]  /*22250*/  R2UR UR6, R24 ;  /* 0x00000000180672ca */ /* 0x000fe400000e0000 */
[----:B------:R-:W-:Y:S01]  /*22260*/  R2UR UR7, R25 ;  /* 0x00000000190772ca */ /* 0x000fe200000e0000 */
[----:B-1----:R-:W-:Y:S01]  /*22270*/  @!P3 FMUL R47, R47, R47 ;  /* 0x0000002f2f2fb220 */ /* 0x002fe20000400000 */
[----:B--2---:R-:W-:Y:S01]  /*22280*/  @!P5 FMUL R53, R53, R53 ;  /* 0x000000353535d220 */ /* 0x004fe20000400000 */
[----:B------:R-:W-:Y:S02]  /*22290*/  WARPGROUP.DEPBAR.LE gsb0, 0x0 ;  /* 0x00008000000079c5 */ /* 0x000fe40000010000 */
[----:B------:R-:W-:-:S05]  /*222a0*/  FFMA R28, R73, UR39, -R2 ;  /* 0x00000027491c7c23 */ /* 0x000fca0008000802 */
[----:B------:R-:W-:-:S13]  /*222b0*/  FSETP.GEU.AND P6, PT, R28, -126, PT ;  /* 0xc2fc00001c00780b */ /* 0x000fda0003fce000 */
[----:B------:R-:W-:-:S06]  /*222c0*/  @!P6 FMUL R28, R28, 0.5 ;  /* 0x3f0000001c1ce820 */ /* 0x000fcc0000400000 */
[----:B------:R-:W1:Y:S01]  /*222d0*/  MUFU.EX2 R28, R28 ;  /* 0x0000001c001c7308 */ /* 0x000e620000000800 */
[----:B------:R-:W-:Y:S01]  /*222e0*/  FFMA R29, R75, UR39, -R0 ;  /* 0x000000274b1d7c23 */ /* 0x000fe20008000800 */
[----:B------:R-:W-:Y:S01]  /*222f0*/  FFMA R30, R76, UR39, -R2 ;  /* 0x000000274c1e7c23 */ /* 0x000fe20008000802 */
[----:B------:R-:W-:-:S03]  /*22300*/  FFMA R31, R78, UR39, -R0 ;  /* 0x000000274e1f7c23 */ /* 0x000fc60008000800 */
[----:B------:R-:W-:Y:S02]  /*22310*/  FSETP.GEU.AND P2, PT, R29, -126, PT ;  /* 0xc2fc00001d00780b */ /* 0x000fe40003f4e000 */
[----:B------:R-:W-:Y:S01]  /*22320*/  FSETP.GEU.AND P4, PT, R30, -126, PT ;  /* 0xc2fc00001e00780b */ /* 0x000fe20003f8e000 */
[----:B-1----:R-:W-:Y:S01]  /*22330*/  @!P6 FMUL R28, R28, R28 ;  /* 0x0000001c1c1ce220 */ /* 0x002fe20000400000 */
[----:B------:R-:W-:-:S09]  /*22340*/  FSETP.GEU.AND P6, PT, R31, -126, PT ;  /* 0xc2fc00001f00780b */ /* 0x000fd20003fce000 */
[----:B------:R-:W-:Y:S02]  /*22350*/  @!P2 FMUL R29, R29, 0.5 ;  /* 0x3f0000001d1da820 */ /* 0x000fe40000400000 */
[----:B------:R-:W-:-:S04]  /*22360*/  @!P4 FMUL R30, R30, 0.5 ;  /* 0x3f0000001e1ec820 */ /* 0x000fc80000400000 */
[----:B------:R-:W1:Y:S01]  /*22370*/  MUFU.EX2 R29, R29 ;  /* 0x0000001d001d7308 */ /* 0x000e620000000800 */
[----:B------:R-:W-:-:S07]  /*22380*/  @!P6 FMUL R31, R31, 0.5 ;  /* 0x3f0000001f1fe820 */ /* 0x000fce0000400000 */
[----:B------:R-:W2:Y:S08]  /*22390*/  MUFU.EX2 R30, R30 ;  /* 0x0000001e001e7308 */ /* 0x000eb00000000800 */
[----:B------:R-:W3:Y:S01]  /*223a0*/  MUFU.EX2 R31, R31 ;  /* 0x0000001f001f7308 */ /* 0x000ee20000000800 */
[----:B-1----:R-:W-:Y:S01]  /*223b0*/  @!P2 FMUL R29, R29, R29 ;  /* 0x0000001d1d1da220 */ /* 0x002fe20000400000 */
[----:B------:R-:W-:Y:S01]  /*223c0*/  F2FP.F16.F32.PACK_AB R36, R28, R63 ;  /* 0x0000003f1c24723e */ /* 0x000fe200000000ff */
[----:B--2---:R-:W-:-:S03]  /*223d0*/  @!P4 FMUL R30, R30, R30 ;  /* 0x0000001e1e1ec220 */ /* 0x004fc60000400000 */
[----:B------:R-:W-:Y:S01]  /*223e0*/  F2FP.F16.F32.PACK_AB R37, R29, R62 ;  /* 0x0000003e1d25723e */ /* 0x000fe200000000ff */
[----:B---3--:R-:W-:Y:S01]  /*223f0*/  @!P6 FMUL R31, R31, R31 ;  /* 0x0000001f1f1fe220 */ /* 0x008fe20000400000 */
[----:B------:R-:W-:-:S04]  /*22400*/  F2FP.F16.F32.PACK_AB R38, R47, R30 ;  /* 0x0000001e2f26723e */ /* 0x000fc800000000ff */
[----:B------:R-:W-:-:S04]  /*22410*/  F2FP.F16.F32.PACK_AB R39, R53, R31 ;  /* 0x0000001f3527723e */ /* 0x000fc800000000ff */
[----:B------:R-:W-:-:S06]  /*22420*/  WARPGROUP.ARRIVE ;  /* 0x00000000000079c5 */ /* 0x000fcc0000000000 */
[----:B------:R-:W-:Y:S01]  /*22430*/  HGMMA.64x256x16.F32 R124, R36, gdesc[UR4].tnspB, R124, gsb0 ;  /* 0x43e00004247c7df0 */ /* 0x000fe2000800087c */
[--C-:B------:R-:W-:Y:S01]  /*22440*/  FFMA R64, R84, UR39, -R2.reuse ;  /* 0x0000002754407c23 */ /* 0x100fe20008000802 */
[----:B------:R-:W-:Y:S01]  /*22450*/  FFMA R66, R85, UR39, -R2 ;  /* 0x0000002755427c23 */ /* 0x000fe20008000802 */
[--C-:B------:R-:W-:Y:S01]  /*22460*/  FFMA R65, R86, UR39, -R0.reuse ;  /* 0x0000002756417c23 */ /* 0x100fe20008000800 */
[----:B------:R-:W-:Y:S02]  /*22470*/  FFMA R67, R87, UR39, -R0 ;  /* 0x0000002757437c23 */ /* 0x000fe40008000800 */
        /* <DEDUP_REMOVED lines=8> */
[----:B------:R-:W-:Y:S02]  /*22500*/  WARPGROUP.DEPBAR.LE gsb0, 0x0 ;  /* 0x00008000000079c5 */ /* 0x000fe40000010000 */
        /* <DEDUP_REMOVED lines=14> */
[----:B------:R-:W-:-:S03]  /*225f0*/  FSETP.GEU.AND P3, PT, R66, -126, PT ;  /* 0xc2fc00004200780b */ /* 0x000fc60003f6e000 */
[----:B------:R-:W-:Y:S01]  /*22600*/  FSETP.GEU.AND P2, PT, R39, -126, PT ;  /* 0xc2fc00002700780b */ /* 0x000fe20003f4e000 */
[----:B--2---:R-:W-:Y:S01]  /*22610*/  @!P6 FMUL R38, R38, R38 ;  /* 0x000000262626e220 */ /* 0x004fe20000400000 */
[----:B------:R-:W-:Y:S01]  /*22620*/  FSETP.GEU.AND P6, PT, R65, -126, PT ;  /* 0xc2fc00004100780b */ /* 0x000fe20003fce000 */
[----:B---3--:R-:W-:Y:S01]  /*22630*/  @!P5 FMUL R37, R37, R37 ;  /* 0x000000252525d220 */ /* 0x008fe20000400000 */
[----:B------:R-:W-:-:S09]  /*22640*/  FSETP.GEU.AND P5, PT, R67, -126, PT ;  /* 0xc2fc00004300780b */ /* 0x000fd20003fae000 */
[----:B------:R-:W-:Y:S01]  /*22650*/  @!P2 FMUL R39, R39, 0.5 ;  /* 0x3f0000002727a820 */ /* 0x000fe20000400000 */
[----:B------:R-:W-:Y:S01]  /*22660*/  @!P3 FMUL R66, R66, 0.5 ;  /* 0x3f0000004242b820 */ /* 0x000fe20000400000 */
[----:B------:R-:W-:-:S04]  /*22670*/  @!P6 FMUL R65, R65, 0.5 ;  /* 0x3f0000004141e820 */ /* 0x000fc80000400000 */
        /* <DEDUP_REMOVED lines=9> */
[----:B------:R-:W-:Y:S02]  /*22710*/  F2FP.F16.F32.PACK_AB R41, R39, R37 ;  /* 0x000000252729723e */ /* 0x000fe400000000ff */
[----:B------:R-:W-:Y:S01]  /*22720*/  F2FP.F16.F32.PACK_AB R42, R66, R64 ;  /* 0x00000040422a723e */ /* 0x000fe200000000ff */
[----:B----4-:R-:W-:-:S05]  /*22730*/  @!P5 FMUL R67, R67, R67 ;  /* 0x000000434343d220 */ /* 0x010fca0000400000 */
[----:B------:R-:W-:-:S04]  /*22740*/  F2FP.F16.F32.PACK_AB R43, R67, R65 ;  /* 0x00000041432b723e */ /* 0x000fc800000000ff */
[----:B------:R-:W-:-:S06]  /*22750*/  WARPGROUP.ARRIVE ;  /* 0x00000000000079c5 */ /* 0x000fcc0000000000 */
[----:B------:R-:W-:Y:S01]  /*22760*/  HGMMA.64x256x16.F32 R124, R40, gdesc[UR4].tnspB, R124, gsb0 ;  /* 0x43e00004287c7df0 */ /* 0x000fe2000800087c */
[----:B------:R-:W-:Y:S04]  /*22770*/  STL.64 [R1+0x730], R122 ;  /* 0x0007307a01007387 */ /* 0x000fe80000100a00 */
[----:B------:R-:W-:Y:S04]  /*22780*/  STL.64 [R1+0x728], R120 ;  /* 0x0007287801007387 */ /* 0x000fe80000100a00 */
        /* <DEDUP_REMOVED lines=81> */
[----:B---3--:R-:W-:Y:S04]  /*22ca0*/  STL [R1+0x718], R172 ;  /* 0x000718ac01007387 */ /* 0x008fe80000100800 */
[----:B----4-:R-:W-:Y:S04]  /*22cb0*/  STL.64 [R1+0x710], R170 ;  /* 0x000710aa01007387 */ /* 0x010fe80000100a00 */
[----:B------:R-:W-:Y:S04]  /*22cc0*/  STL.64 [R1+0x708], R168 ;  /* 0x000708a801007387 */ /* 0x000fe80000100a00 */
        /* <DEDUP_REMOVED lines=39> */
[----:B------:R-:W-:-:S03]  /*22f40*/  FFMA R40, R163, UR39, -R2 ;  /* 0x00000027a3287c23 */ /* 0x000fc60008000802 */
[----:B------:R-:W2:Y:S01]  /*22f50*/  LDL.LU.64 R154, [R1+0xc8] ;  /* 0x0000c800019a7983 */ /* 0x000ea20000300a00 */
[----:B------:R-:W-:-:S03]  /*22f60*/  FFMA R43, R162, UR39, -R0 ;  /* 0x00000027a22b7c23 */ /* 0x000fc60008000800 */
[----:B------:R-:W2:Y:S01]  /*22f70*/  LDL.LU.64 R156, [R1+0xd0] ;  /* 0x0000d000019c7983 */ /* 0x000ea20000300a00 */
[----:B------:R-:W-:-:S03]  /*22f80*/  FFMA R69, R165, UR39, -R0 ;  /* 0x00000027a5457c23 */ /* 0x000fc60008000800 */
[----:B------:R-:W2:Y:S01]  /*22f90*/  LDL.LU.64 R158, [R1+0xd8] ;  /* 0x0000d800019e7983 */ /* 0x000ea20000300a00 */
[----:B------:R-:W-:-:S03]  /*22fa0*/  FFMA R41, R166, UR39, -R0 ;  /* 0x00000027a6297c23 */ /* 0x000fc60008000800 */
        /* <DEDUP_REMOVED lines=36> */
[----:B------:R-:W-:Y:S01]  /*231f0*/  FFMA R42, R89, UR39, -R2 ;  /* 0x00000027592a7c23 */ /* 0x000fe20008000802 */
[----:B------:R-:W-:-:S02]  /*23200*/  FSETP.GEU.AND P3, PT, R40, -126, PT ;  /* 0xc2fc00002800780b */ /* 0x000fc40003f6e000 */
        /* <DEDUP_REMOVED lines=8> */
[--C-:B------:R-:W-:Y:S01]  /*23290*/  FFMA R68, R92, UR39, -R2.reuse ;  /* 0x000000275c447c23 */ /* 0x100fe20008000802 */
[----:B------:R-:W-:Y:S01]  /*232a0*/  FFMA R70, R93, UR39, -R2 ;  /* 0x000000275d467c23 */ /* 0x000fe20008000802 */
[----:B------:R-:W-:Y:S01]  /*232b0*/  FFMA R71, R95, UR39, -R0 ;  /* 0x000000275f477c23 */ /* 0x000fe20008000800 */
[----:B-1----:R-:W-:Y:S01]  /*232c0*/  @!P3 FMUL R40, R40, R40 ;  /* 0x000000282828b220 */ /* 0x002fe20000400000 */
[----:B------:R-:W-:-:S02]  /*232d0*/  FSETP.GEU.AND P2, PT, R43, -126, PT ;  /* 0xc2fc00002b00780b */ /* 0x000fc40003f4e000 */
[----:B------:R-:W-:Y:S01]  /*232e0*/  FSETP.GEU.AND P4, PT, R68, -126, PT ;  /* 0xc2fc00004400780b */ /* 0x000fe20003f8e000 */
[----:B---3--:R-:W-:Y:S01]  /*232f0*/  @!P6 FMUL R42, R42, R42 ;  /* 0x0000002a2a2ae220 */ /* 0x008fe20000400000 */
[----:B------:R-:W-:Y:S02]  /*23300*/  FSETP.GEU.AND P3, PT, R70, -126, PT ;  /* 0xc2fc00004600780b */ /* 0x000fe40003f6e000 */
[----:B------:R-:W-:Y:S01]  /*23310*/  FSETP.GEU.AND P6, PT, R69, -126, PT ;  /* 0xc2fc00004500780b */ /* 0x000fe20003fce000 */
[----:B----4-:R-:W-:Y:S01]  /*23320*/  @!P5 FMUL R41, R41, R41 ;  /* 0x000000292929d220 */ /* 0x010fe20000400000 */
[----:B------:R-:W-:-:S05]  /*23330*/  FSETP.GEU.AND P5, PT, R71, -126, PT ;  /* 0xc2fc00004700780b */ /* 0x000fca0003fae000 */
[----:B------:R-:W-:Y:S02]  /*23340*/  @!P2 FMUL R43, R43, 0.5 ;  /* 0x3f0000002b2ba820 */ /* 0x000fe40000400000 */
[----:B------:R-:W-:Y:S02]  /*23350*/  @!P4 FMUL R68, R68, 0.5 ;  /* 0x3f0000004444c820 */ /* 0x000fe40000400000 */
[----:B------:R-:W-:Y:S02]  /*23360*/  @!P3 FMUL R70, R70, 0.5 ;  /* 0x3f0000004646b820 */ /* 0x000fe40000400000 */
[----:B------:R-:W-:Y:S02]  /*23370*/  @!P6 FMUL R69, R69, 0.5 ;  /* 0x3f0000004545e820 */ /* 0x000fe40000400000 */
[----:B------:R-:W-:Y:S01]  /*23380*/  @!P5 FMUL R71, R71, 0.5 ;  /* 0x3f0000004747d820 */ /* 0x000fe20000400000 */
[----:B------:R-:W1:Y:S08]  /*23390*/  MUFU.EX2 R43, R43 ;  /* 0x0000002b002b7308 */ /* 0x000e700000000800 */
[----:B------:R-:W3:Y:S08]  /*233a0*/  MUFU.EX2 R68, R68 ;  /* 0x0000004400447308 */ /* 0x000ef00000000800 */
[----:B------:R-:W4:Y:S08]  /*233b0*/  MUFU.EX2 R70, R70 ;  /* 0x0000004600467308 */ /* 0x000f300000000800 */
[----:B------:R-:W4:Y:S08]  /*233c0*/  MUFU.EX2 R69, R69 ;  /* 0x0000004500457308 */ /* 0x000f300000000800 */
[----:B------:R-:W4:Y:S01]  /*233d0*/  MUFU.EX2 R71, R71 ;  /* 0x0000004700477308 */ /* 0x000f220000000800 */
[----:B------:R-:W-:Y:S01]  /*233e0*/  IMAD.MOV.U32 R25, RZ, RZ, 0x40000040 ;  /* 0x40000040ff197424 */ /* 0x000fe200078e00ff */
[----:B------:R-:W-:Y:S01]  /*233f0*/  IADD3 R24, R52, 0x400, RZ ;  /* 0x0000040034187810 */ /* 0x000fe20007ffe0ff */
[----:B-1----:R-:W-:Y:S01]  /*23400*/  @!P2 FMUL R43, R43, R43 ;  /* 0x0000002b2b2ba220 */ /* 0x002fe20000400000 */
[----:B---3--:R-:W-:Y:S01]  /*23410*/  @!P4 FMUL R68, R68, R68 ;  /* 0x000000444444c220 */ /* 0x008fe20000400000 */
[----:B----4-:R-:W-:Y:S01]  /*23420*/  @!P3 FMUL R70, R70, R70 ;  /* 0x000000464646b220 */ /* 0x010fe20000400000 */
[----:B------:R-:W-:Y:S01]  /*23430*/  R2UR UR6, R24 ;  /* 0x00000000180672ca */ /* 0x000fe200000e0000 */
[----:B------:R-:W-:Y:S01]  /*23440*/  @!P6 FMUL R69, R69, R69 ;  /* 0x000000454545e220 */ /* 0x000fe20000400000 */
[----:B------:R-:W-:-:S02]  /*23450*/  R2UR UR7, R25 ;  /* 0x00000000190772ca */ /* 0x000fc400000e0000 */
[----:B------:R-:W-:Y:S01]  /*23460*/  F2FP.F16.F32.PACK_AB R48, R42, R40 ;  /* 0x000000282a30723e */ /* 0x000fe200000000ff */
[----:B------:R-:W-:Y:S01]  /*23470*/  @!P5 FMUL R71, R71, R71 ;  /* 0x000000474747d220 */ /* 0x000fe20000400000 */
[----:B------:R-:W-:Y:S02]  /*23480*/  F2FP.F16.F32.PACK_AB R49, R43, R41 ;  /* 0x000000292b31723e */ /* 0x000fe400000000ff */
[----:B------:R-:W-:Y:S02]  /*23490*/  F2FP.F16.F32.PACK_AB R50, R70, R68 ;  /* 0x000000444632723e */ /* 0x000fe400000000ff */
[----:B------:R-:W-:Y:S01]  /*234a0*/  F2FP.F16.F32.PACK_AB R51, R71, R69 ;  /* 0x000000454733723e */ /* 0x000fe200000000ff */
[----:B------:R-:W-:Y:S04]  /*234b0*/  STL.64 [R1+0x698], R102 ;  /* 0x0006986601007387 */ /* 0x000fe80000100a00 */
[----:B------:R-:W-:Y:S04]  /*234c0*/  STL.64 [R1+0x690], R100 ;  /* 0x0006906401007387 */ /* 0x000fe80000100a00 */
[----:B------:R-:W-:Y:S01]  /*234d0*/  STL.64 [R1+0x688], R98 ;  /* 0x0006886201007387 */ /* 0x000fe20000100a00 */
[----:B--2---:R-:W-:-:S06]  /*234e0*/  WARPGROUP.ARRIVE ;  /* 0x00000000000079c5 */ /* 0x004fcc0000000000 */
[----:B------:R-:W-:Y:S01]  /*234f0*/  HGMMA.64x256x16.F32 R104, R48, gdesc[UR4].tnspB, R104, gsb0 ;  /* 0x43e0000430687df0 */ /* 0x000fe20008000868 */
[----:B------:R-:W-:Y:S02]  /*23500*/  STL.64 [R1+0x680], R96 ;  /* 0x0006806001007387 */ /* 0x000fe40000100a00 */
        /* <DEDUP_REMOVED lines=64> */
[----:B------:R-:W4:Y:S04]  /*23910*/  LDL.LU R172, [R1+0x718] ;  /* 0x0007180001ac7983 */ /* 0x000f280000300800 */
[----:B------:R-:W3:Y:S04]  /*23920*/  LDL.LU.64 R170, [R1+0x710] ;  /* 0x0007100001aa7983 */ /* 0x000ee80000300a00 */
[----:B------:R-:W4:Y:S04]  /*23930*/  LDL.LU.64 R168, [R1+0x708] ;  /* 0x0007080001a87983 */ /* 0x000f280000300a00 */
[----:B------:R-:W4:Y:S04]  /*23940*/  LDL.LU R167, [R1+0x704] ;  /* 0x0007040001a77983 */ /* 0x000f280000300800 */
[----:B------:R-:W4:Y:S04]  /*23950*/  LDL.LU R164, [R1+0x700] ;  /* 0x0007000001a47983 */ /* 0x000f280000300800 */
        /* <DEDUP_REMOVED lines=9> */
[----:B------:R-:W-:-:S03]  /*239f0*/  MOV R232, R107 ;  /* 0x0000006b00e87202 */ /* 0x000fc60000000f00 */
[----:B------:R-:W4:Y:S01]  /*23a00*/  LDL.LU.64 R112, [R1+0x6c0] ;  /* 0x0006c00001707983 */ /* 0x000f220000300a00 */
[----:B------:R-:W-:-:S03]  /*23a10*/  MOV R235, R104 ;  /* 0x0000006800eb7202 */ /* 0x000fc60000000f00 */
[----:B------:R-:W4:Y:S01]  /*23a20*/  LDL.LU.64 R110, [R1+0x6b8] ;  /* 0x0006b800016e7983 */ /* 0x000f220000300a00 */
[----:B------:R-:W-:-:S03]  /*23a30*/  MOV R234, R105 ;  /* 0x0000006900ea7202 */ /* 0x000fc60000000f00 */
        /* <DEDUP_REMOVED lines=131> */
[----:B----4-:R-:W-:Y:S01]  /*24270*/  FFMA R50, R167, UR39, -R2 ;  /* 0x00000027a7327c23 */ /* 0x010fe20008000802 */
        /* <DEDUP_REMOVED lines=20> */
[----:B----4-:R-:W-:-:S06]  /*243c0*/  @!P5 FMUL R49, R49, R49 ;  /* 0x000000313131d220 */ /* 0x010fcc0000400000 */
        /* <DEDUP_REMOVED lines=8> */
[----:B------:R-:W-:Y:S01]  /*24450*/  MOV R25, 0x40000040 ;  /* 0x4000004000197802 */ /* 0x000fe20000000f00 */
[----:B------:R-:W-:Y:S01]  /*24460*/  STL.64 [R1+0x678], R174 ;  /* 0x000678ae01007387 */ /* 0x000fe20000100a00 */
[----:B-1----:R-:W-:Y:S01]  /*24470*/  @!P2 FMUL R51, R51, R51 ;  /* 0x000000333333a220 */ /* 0x002fe20000400000 */
[----:B---3--:R-:W-:-:S02]  /*24480*/  @!P4 FMUL R72, R72, R72 ;  /* 0x000000484848c220 */ /* 0x008fc40000400000 */
[----:B------:R1:W-:Y:S01]  /*24490*/  STL.64 [R1+0x670], R126 ;  /* 0x0006707e01007387 */ /* 0x0003e20000100a00 */
[----:B--2---:R-:W-:Y:S01]  /*244a0*/  MOV R164, R231 ;  /* 0x000000e700a47202 */ /* 0x004fe20000000f00 */
[----:B----4-:R-:W-:Y:S02]  /*244b0*/  @!P3 FMUL R74, R74, R74 ;  /* 0x0000004a4a4ab220 */ /* 0x010fe40000400000 */
[----:B------:R2:W-:Y:S01]  /*244c0*/  STL.64 [R1+0x668], R124 ;  /* 0x0006687c01007387 */ /* 0x0005e20000100a00 */
[----:B------:R-:W-:Y:S01]  /*244d0*/  MOV R167, R230 ;  /* 0x000000e600a77202 */ /* 0x000fe20000000f00 */
[----:B------:R-:W-:Y:S01]  /*244e0*/  IMAD.MOV.U32 R168, RZ, RZ, R229 ;  /* 0x000000ffffa87224 */ /* 0x000fe200078e00e5 */
[----:B------:R-:W-:Y:S01]  /*244f0*/  MOV R169, R228 ;  /* 0x000000e400a97202 */ /* 0x000fe20000000f00 */
[----:B------:R-:W-:Y:S01]  /*24500*/  IMAD.MOV.U32 R171, RZ, RZ, R226 ;  /* 0x000000ffffab7224 */ /* 0x000fe200078e00e2 */
[----:B------:R-:W-:Y:S01]  /*24510*/  MOV R170, R227 ;  /* 0x000000e300aa7202 */ /* 0x000fe20000000f00 */
[----:B------:R-:W-:Y:S01]  /*24520*/  @!P6 FMUL R73, R73, R73 ;  /* 0x000000494949e220 */ /* 0x000fe20000400000 */
[----:B-1----:R-:W-:Y:S01]  /*24530*/  MOV R126, R233 ;  /* 0x000000e9007e7202 */ /* 0x002fe20000000f00 */
[----:B------:R-:W-:Y:S01]  /*24540*/  IMAD.MOV.U32 R127, RZ, RZ, R232 ;  /* 0x000000ffff7f7224 */ /* 0x000fe200078e00e8 */
[----:B------:R-:W-:Y:S01]  /*24550*/  MOV R172, R225 ;  /* 0x000000e100ac7202 */ /* 0x000fe20000000f00 */
[----:B------:R-:W-:Y:S01]  /*24560*/  IMAD.MOV.U32 R175, RZ, RZ, R223 ;  /* 0x000000ffffaf7224 */ /* 0x000fe200078e00df */
[----:B--2---:R-:W-:Y:S01]  /*24570*/  MOV R125, R234 ;  /* 0x000000ea007d7202 */ /* 0x004fe20000000f00 */
[----:B------:R-:W-:Y:S01]  /*24580*/  IMAD.MOV.U32 R124, RZ, RZ, R235 ;  /* 0x000000ffff7c7224 */ /* 0x000fe200078e00eb */
[----:B------:R-:W-:-:S02]  /*24590*/  MOV R174, R224 ;  /* 0x000000e000ae7202 */ /* 0x000fc40000000f00 */
[----:B------:R-:W-:Y:S02]  /*245a0*/  R2UR UR7, R25 ;  /* 0x00000000190772ca */ /* 0x000fe400000e0000 */
[----:B------:R-:W-:Y:S02]  /*245b0*/  F2FP.F16.F32.PACK_AB R25, R51, R49 ;  /* 0x000000313319723e */ /* 0x000fe400000000ff */
[----:B------:R-:W-:Y:S02]  /*245c0*/  MOV R223, R95 ;  /* 0x0000005f00df7202 */ /* 0x000fe40000000f00 */
[----:B------:R-:W-:Y:S01]  /*245d0*/  MOV R224, R93 ;  /* 0x0000005d00e07202 */ /* 0x000fe20000000f00 */
[----:B------:R-:W-:Y:S01]  /*245e0*/  IMAD.MOV.U32 R225, RZ, RZ, R92 ;  /* 0x000000ffffe17224 */ /* 0x000fe200078e005c */
[----:B------:R-:W-:Y:S02]  /*245f0*/  MOV R226, R89 ;  /* 0x0000005900e27202 */ /* 0x000fe40000000f00 */
[----:B------:R-:W-:-:S02]  /*24600*/  MOV R227, R87 ;  /* 0x0000005700e37202 */ /* 0x000fc40000000f00 */
[----:B------:R-:W-:Y:S01]  /*24610*/  MOV R239, R75 ;  /* 0x0000004b00ef7202 */ /* 0x000fe20000000f00 */
[----:B------:R-:W-:-:S05]  /*24620*/  FFMA R75, R103, UR39, -R0 ;  /* 0x00000027674b7c23 */ /* 0x000fca0008000800 */
[----:B------:R-:W-:-:S13]  /*24630*/  FSETP.GEU.AND P5, PT, R75, -126, PT ;  /* 0xc2fc00004b00780b */ /* 0x000fda0003fae000 */
[----:B------:R-:W-:-:S06]  /*24640*/  @!P5 FMUL R75, R75, 0.5 ;  /* 0x3f0000004b4bd820 */ /* 0x000fcc0000400000 */
[----:B------:R-:W1:Y:S01]  /*24650*/  MUFU.EX2 R75, R75 ;  /* 0x0000004b004b7308 */ /* 0x000e620000000800 */
[----:B------:R-:W-:Y:S02]  /*24660*/  IMAD.MOV.U32 R246, RZ, RZ, R24 ;  /* 0x000000fffff67224 */ /* 0x000fe400078e0018 */
[----:B------:R-:W-:Y:S01]  /*24670*/  VIADD R24, R52, 0x480 ;  /* 0x0000048034187836 */ /* 0x000fe20000000000 */
[----:B------:R-:W-:Y:S01]  /*24680*/  MOV R229, R85 ;  /* 0x0000005500e57202 */ /* 0x000fe20000000f00 */
[----:B------:R-:W-:Y:S01]  /*24690*/  IMAD.MOV.U32 R228, RZ, RZ, R86 ;  /* 0x000000ffffe47224 */ /* 0x000fe200078e0056 */
[----:B------:R-:W-:Y:S01]  /*246a0*/  MOV R230, R84 ;  /* 0x0000005400e67202 */ /* 0x000fe20000000f00 */
[----:B------:R-:W-:Y:S01]  /*246b0*/  IMAD.MOV.U32 R231, RZ, RZ, R83 ;  /* 0x000000ffffe77224 */ /* 0x000fe200078e0053 */
[----:B------:R-:W-:Y:S01]  /*246c0*/  R2UR UR6, R24 ;  /* 0x00000000180672ca */ /* 0x000fe200000e0000 */
[----:B------:R-:W-:Y:S01]  /*246d0*/  IMAD.MOV.U32 R234, RZ, RZ, R80 ;  /* 0x000000ffffea7224 */ /* 0x000fe200078e0050 */
[----:B------:R-:W-:Y:S01]  /*246e0*/  MOV R232, R82 ;  /* 0x0000005200e87202 */ /* 0x000fe20000000f00 */
[----:B------:R-:W-:Y:S01]  /*246f0*/  IMAD.MOV.U32 R237, RZ, RZ, R77 ;  /* 0x000000ffffed7224 */ /* 0x000fe200078e004d */
[----:B------:R-:W-:Y:S01]  /*24700*/  MOV R233, R81 ;  /* 0x0000005100e97202 */ /* 0x000fe20000000f00 */
[----:B-1----:R-:W-:Y:S01]  /*24710*/  @!P5 FMUL R75, R75, R75 ;  /* 0x0000004b4b4bd220 */ /* 0x002fe20000400000 */
        /* <DEDUP_REMOVED lines=57> */
[----:B----4-:R-:W-:Y:S01]  /*24ab0*/  @!P6 FMUL R81, R81, R81 ;  /* 0x000000515151e220 */ /* 0x010fe20000400000 */
[----:B------:R-:W-:Y:S01]  /*24ac0*/  @!P5 FMUL R83, R83, R83 ;  /* 0x000000535353d220 */ /* 0x000fe20000400000 */
        /* <DEDUP_REMOVED lines=8> */
[----:B------:R-:W-:Y:S01]  /*24b50*/  @!P5 FMUL R85, R85, 0.5 ;  /* 0x3f0000005555d820 */ /* 0x000fe20000400000 */
[----:B------:R-:W-:Y:S02]  /*24b60*/  WARPGROUP.DEPBAR.LE gsb0, 0x0 ;  /* 0x00008000000079c5 */ /* 0x000fe40000010000 */
[----:B------:R-:W-:Y:S01]  /*24b70*/  IMAD.MOV.U32 R25, RZ, RZ, 0x40000040 ;  /* 0x40000040ff197424 */ /* 0x000fe200078e00ff */
[----:B------:R-:W-:-:S04]  /*24b80*/  IADD3 R24, R52, 0x500, RZ ;  /* 0x0000050034187810 */ /* 0x000fc80007ffe0ff */
[----:B------:R-:W-:Y:S02]  /*24b90*/  R2UR UR6, R24 ;  /* 0x00000000180672ca */ /* 0x000fe400000e0000 */
[----:B------:R-:W-:Y:S02]  /*24ba0*/  R2UR UR7, R25 ;  /* 0x00000000190772ca */ /* 0x000fe400000e0000 */
[----:B------:R-:W-:Y:S02]  /*24bb0*/  F2FP.F16.F32.PACK_AB R24, R78, R76 ;  /* 0x0000004c4e18723e */ /* 0x000fe400000000ff */
[----:B------:R-:W-:Y:S02]  /*24bc0*/  F2FP.F16.F32.PACK_AB R25, R79, R77 ;  /* 0x0000004d4f19723e */ /* 0x000fe400000000ff */
[----:B------:R-:W-:Y:S02]  /*24bd0*/  F2FP.F16.F32.PACK_AB R26, R82, R80 ;  /* 0x00000050521a723e */ /* 0x000fe400000000ff */
[----:B------:R-:W-:-:S04]  /*24be0*/  F2FP.F16.F32.PACK_AB R27, R83, R81 ;  /* 0x00000051531b723e */ /* 0x000fc800000000ff */
[----:B------:R-:W-:-:S06]  /*24bf0*/  WARPGROUP.ARRIVE ;  /* 0x00000000000079c5 */ /* 0x000fcc0000000000 */
[----:B------:R-:W-:Y:S01]  /*24c00*/  HGMMA.64x256x16.F32 R124, R24, gdesc[UR4].tnspB, R124, gsb0 ;  /* 0x43e00004187c7df0 */ /* 0x000fe2000800087c */
[----:B------:R-:W1:Y:S08]  /*24c10*/  MUFU.EX2 R84, R84 ;  /* 0x0000005400547308 */ /* 0x000e700000000800 */
[----:B------:R-:W2:Y:S08]  /*24c20*/  MUFU.EX2 R86, R86 ;  /* 0x0000005600567308 */ /* 0x000eb00000000800 */
[----:B------:R-:W3:Y:S01]  /*24c30*/  MUFU.EX2 R85, R85 ;  /* 0x0000005500557308 */ /* 0x000ee20000000800 */
[--C-:B------:R-:W-:Y:S01]  /*24c40*/  FFMA R89, R91, UR39, -R0.reuse ;  /* 0x000000275b597c23 */ /* 0x100fe20008000800 */
[----:B------:R-:W-:Y:S01]  /*24c50*/  FFMA R87, R115, UR39, -R0 ;  /* 0x0000002773577c23 */ /* 0x000fe20008000800 */
[----:B------:R-:W-:Y:S01]  /*24c60*/  FFMA R90, R90, UR39, -R2 ;  /* 0x000000275a5a7c23 */ /* 0x000fe20008000802 */
[----:B------:R-:W-:Y:S01]  /*24c70*/  FFMA R91, R88, UR39, -R0 ;  /* 0x00000027585b7c23 */ /* 0x000fe20008000800 */
        /* <DEDUP_REMOVED lines=24> */
[----:B------:R-:W-:-:S02]  /*24e00*/  WARPGROUP.DEPBAR.LE gsb0, 0x0 ;  /* 0x00008000000079c5 */ /* 0x000fc40000010000 */
[----:B------:R-:W-:Y:S02]  /*24e10*/  IADD3 R24, R52, 0x580, RZ ;  /* 0x0000058034187810 */ /* 0x000fe40007ffe0ff */
[----:B------:R-:W-:Y:S02]  /*24e20*/  MOV R25, 0x40000040 ;  /* 0x4000004000197802 */ /* 0x000fe40000000f00 */
[----:B------:R-:W-:Y:S02]  /*24e30*/  R2UR UR6, R24 ;  /* 0x00000000180672ca */ /* 0x000fe400000e0000 */
[----:B------:R-:W-:Y:S02]  /*24e40*/  R2UR UR7, R25 ;  /* 0x00000000190772ca */ /* 0x000fe400000e0000 */
[----:B------:R-:W-:Y:S02]  /*24e50*/  F2FP.F16.F32.PACK_AB R24, R86, R84 ;  /* 0x000000545618723e */ /* 0x000fe400000000ff */
[----:B------:R-:W-:-:S02]  /*24e60*/  F2FP.F16.F32.PACK_AB R25, R87, R85 ;  /* 0x000000555719723e */ /* 0x000fc400000000ff */
[----:B------:R-:W-:Y:S02]  /*24e70*/  F2FP.F16.F32.PACK_AB R26, R90, R88 ;  /* 0x000000585a1a723e */ /* 0x000fe400000000ff */
[----:B------:R-:W-:-:S04]  /*24e80*/  F2FP.F16.F32.PACK_AB R27, R91, R89 ;  /* 0x000000595b1b723e */ /* 0x000fc800000000ff */
[----:B------:R-:W-:-:S06]  /*24e90*/  WARPGROUP.ARRIVE ;  /* 0x00000000000079c5 */ /* 0x000fcc0000000000 */
[----:B------:R-:W-:Y:S01]  /*24ea0*/  HGMMA.64x256x16.F32 R124, R24, gdesc[UR4].tnspB, R124, gsb0 ;  /* 0x43e00004187c7df0 */ /* 0x000fe2000800087c */
[----:B------:R-:W-:Y:S04]  /*24eb0*/  STL.64 [R1+0x660], R122 ;  /* 0x0006607a01007387 */ /* 0x000fe80000100a00 */
[----:B------:R-:W-:Y:S04]  /*24ec0*/  STL.64 [R1+0x658], R120 ;  /* 0x0006587801007387 */ /* 0x000fe80000100a00 */
[----:B------:R-:W-:Y:S04]  /*24ed0*/  STL.64 [R1+0x650], R118 ;  /* 0x0006507601007387 */ /* 0x000fe80000100a00 */
[----:B------:R-:W-:Y:S01]  /*24ee0*/  STL.64 [R1+0x648], R116 ;  /* 0x0006487401007387 */ /* 0x000fe20000100a00 */
        /* <DEDUP_REMOVED lines=71> */
[----:B------:R-:W4:Y:S01]  /*25360*/  LDL.LU.64 R116, [R1+0x648] ;  /* 0x0006480001747983 */ /* 0x000f220000300a00 */
[----:B------:R-:W-:-:S03]  /*25370*/  FFMA R95, R99, UR39, -R0 ;  /* 0x00000027635f7c23 */ /* 0x000fc60008000800 */
[----:B--2---:R-:W-:Y:S04]  /*25380*/  STL.64 [R1+0x640], R174 ;  /* 0x000640ae01007387 */ /* 0x004fe80000100a00 */
[----:B---3--:R-:W-:Y:S04]  /*25390*/  STL [R1+0x638], R126 ;  /* 0x0006387e01007387 */ /* 0x008fe80000100800 */
[----:B----4-:R-:W-:Y:S04]  /*253a0*/  STL.64 [R1+0x630], R124 ;  /* 0x0006307c01007387 */ /* 0x010fe80000100a00 */
[----:B------:R-:W-:Y:S01]  /*253b0*/  STL.64 [R1+0x628], R122 ;  /* 0x0006287a01007387 */ /* 0x000fe20000100a00 */
[----:B------:R-:W-:-:S03]  /*253c0*/  FFMA R99, R127, UR39, -R0 ;  /* 0x000000277f637c23 */ /* 0x000fc60008000800 */
        /* <DEDUP_REMOVED lines=94> */
[----:B------:R3:W4:Y:S08]  /*259b0*/  MUFU.EX2 R96, R24 ;  /* 0x0000001800607308 */ /* 0x0007300000000800 */
[----:B------:R-:W4:Y:S08]  /*259c0*/  MUFU.EX2 R98, R98 ;  /* 0x0000006200627308 */ /* 0x000f300000000800 */
[----:B------:R-:W4:Y:S08]  /*259d0*/  MUFU.EX2 R97, R97 ;  /* 0x0000006100617308 */ /* 0x000f300000000800 */
[----:B------:R-:W4:Y:S01]  /*259e0*/  MUFU.EX2 R99, R99 ;  /* 0x0000006300637308 */ /* 0x000f220000000800 */
[----:B---3--:R-:W-:Y:S01]  /*259f0*/  VIADD R24, R52, 0x600 ;  /* 0x0000060034187836 */ /* 0x008fe20000000000 */
[----:B------:R-:W-:Y:S01]  /*25a00*/  MOV R25, 0x40000040 ;  /* 0x4000004000197802 */ /* 0x000fe20000000f00 */
[----:B-1----:R-:W-:Y:S01]  /*25a10*/  @!P2 FMUL R95, R95, R95 ;  /* 0x0000005f5f5fa220 */ /* 0x002fe20000400000 */
[----:B----4-:R-:W-:Y:S01]  /*25a20*/  @!P4 FMUL R96, R96, R96 ;  /* 0x000000606060c220 */ /* 0x010fe20000400000 */
[----:B------:R-:W-:Y:S01]  /*25a30*/  @!P3 FMUL R98, R98, R98 ;  /* 0x000000626262b220 */ /* 0x000fe20000400000 */
        /* <DEDUP_REMOVED lines=9> */
[----:B------:R-:W-:Y:S01]  /*25ad0*/  STL.64 [R1+0x610], R116 ;  /* 0x0006107401007387 */ /* 0x000fe20000100a00 */
[----:B--2---:R-:W-:-:S06]  /*25ae0*/  WARPGROUP.ARRIVE ;  /* 0x00000000000079c5 */ /* 0x004fcc0000000000 */
[----:B------:R-:W-:Y:S03]  /*25af0*/  HGMMA.64x256x16.F32 R120, R24, gdesc[UR4].tnspB, R120, gsb0 ;  /* 0x43e0000418787df0 */ /* 0x000fe60008000878 */
[----:B------:R-:W-:Y:S02]  /*25b00*/  WARPGROUP.DEPBAR.LE gsb0, 0x0 ;  /* 0x00008000000079c5 */ /* 0x000fe40000010000 */
        /* <DEDUP_REMOVED lines=60> */
[----:B------:R-:W-:Y:S01]  /*25ed0*/  STL.64 [R1+0x1f0], R244 ;  /* 0x0001f0f401007387 */ /* 0x000fe20000100a00 */
[----:B------:R-:W-:-:S03]  /*25ee0*/  MOV R250, R122 ;  /* 0x0000007a00fa7202 */ /* 0x000fc60000000f00 */
[----:B------:R3:W-:Y:S01]  /*25ef0*/  STL.64 [R1+0x1f8], R246 ;  /* 0x0001f8f601007387 */ /* 0x0007e20000100a00 */
[----:B-1----:R-:W-:-:S03]  /*25f00*/  MOV R127, R123 ;  /* 0x0000007b007f7202 */ /* 0x002fc60000000f00 */
[----:B--2---:R-:W2:Y:S01]  /*25f10*/  LDL.LU.64 R174, [R1+0x640] ;  /* 0x0006400001ae7983 */ /* 0x004ea20000300a00 */
[----:B------:R-:W-:Y:S01]  /*25f20*/  MOV R252, R120 ;  /* 0x0000007800fc7202 */ /* 0x000fe20000000f00 */
[----:B------:R-:W-:Y:S02]  /*25f30*/  IMAD.MOV.U32 R251, RZ, RZ, R121 ;  /* 0x000000fffffb7224 */ /* 0x000fe400078e0079 */
[----:B------:R-:W4:Y:S04]  /*25f40*/  LDL.LU R126, [R1+0x638] ;  /* 0x00063800017e7983 */ /* 0x000f280000300800 */
[----:B------:R-:W4:Y:S04]  /*25f50*/  LDL.LU.64 R124, [R1+0x630] ;  /* 0x00063000017c7983 */ /* 0x000f280000300a00 */
[----:B------:R-:W4:Y:S04]  /*25f60*/  LDL.LU.64 R122, [R1+0x628] ;  /* 0x00062800017a7983 */ /* 0x000f280000300a00 */
[----:B------:R-:W4:Y:S04]  /*25f70*/  LDL.LU.64 R120, [R1+0x620] ;  /* 0x0006200001787983 */ /* 0x000f280000300a00 */
[----:B------:R-:W4:Y:S04]  /*25f80*/  LDL.LU.64 R118, [R1+0x618] ;  /* 0x0006180001767983 */ /* 0x000f280000300a00 */
[----:B------:R-:W4:Y:S04]  /*25f90*/  LDL.LU.64 R116, [R1+0x610] ;  /* 0x0006100001747983 */ /* 0x000f280000300a00 */
[----:B------:R-:W4:Y:S04]  /*25fa0*/  LDL.LU R249, [R1+0x10] ;  /* 0x0000100001f97983 */ /* 0x000f280000300800 */
[----:B------:R-:W4:Y:S04]  /*25fb0*/  LDL.LU R248, [R1+0x14] ;  /* 0x0000140001f87983 */ /* 0x000f280000300800 */
[----:B---3--:R-:W3:Y:S04]  /*25fc0*/  LDL.LU R247, [R1+0x18] ;  /* 0x0000180001f77983 */ /* 0x008ee80000300800 */
        /* <DEDUP_REMOVED lines=137> */
[----:B------:R-:W-:-:S03]  /*26860*/  IMAD.MOV.U32 R25, RZ, RZ, 0x40000040 ;  /* 0x40000040ff197424 */ /* 0x000fc600078e00ff */
[----:B--2---:R4:W-:Y:S02]  /*26870*/  STL.64 [R1+0x5c8], R174 ;  /* 0x0005c8ae01007387 */ /* 0x0049e40000100a00 */
[----:B------:R-:W-:Y:S02]  /*26880*/  R2UR UR7, R25 ;  /* 0x00000000190772ca */ /* 0x000fe400000e0000 */
[----:B----4-:R-:W-:Y:S02]  /*26890*/  MOV R174, R233 ;  /* 0x000000e900ae7202 */ /* 0x010fe40000000f00 */
[----:B---3--:R-:W-:Y:S01]  /*268a0*/  MOV R175, R232 ;  /* 0x000000e800af7202 */ /* 0x008fe20000000f00 */
[--C-:B------:R-:W-:Y:S01]  /*268b0*/  FFMA R100, R128, UR39, -R2.reuse ;  /* 0x0000002780647c23 */ /* 0x100fe20008000802 */
[----:B------:R-:W-:-:S04]  /*268c0*/  FFMA R102, R129, UR39, -R2 ;  /* 0x0000002781667c23 */ /* 0x000fc80008000802 */
[----:B------:R-:W-:Y:S01]  /*268d0*/  FSETP.GEU.AND P3, PT, R100, -126, PT ;  /* 0xc2fc00006400780b */ /* 0x000fe20003f6e000 */
[----:B------:R-:W-:Y:S01]  /*268e0*/  FFMA R101, R130, UR39, -R0 ;  /* 0x0000002782657c23 */ /* 0x000fe20008000800 */
        /* <DEDUP_REMOVED lines=31> */
[----:B------:R-:W-:Y:S01]  /*26ae0*/  STL.64 [R1+0x5c0], R142 ;  /* 0x0005c08e01007387 */ /* 0x000fe20000100a00 */
[----:B------:R-:W-:Y:S01]  /*26af0*/  IMAD.MOV.U32 R131, RZ, RZ, R246 ;  /* 0x000000ffff837224 */ /* 0x000fe200078e00f6 */
[----:B------:R-:W-:-:S02]  /*26b00*/  MOV R246, R24 ;  /* 0x0000001800f67202 */ /* 0x000fc40000000f00 */
[----:B------:R4:W-:Y:S01]  /*26b10*/  STL.64 [R1+0x5b8], R140 ;  /* 0x0005b88c01007387 */ /* 0x0009e20000100a00 */
[----:B------:R-:W-:Y:S01]  /*26b20*/  IADD3 R24, R52, 0x680, RZ ;  /* 0x0000068034187810 */ /* 0x000fe20007ffe0ff */
[----:B-1----:R-:W-:Y:S02]  /*26b30*/  @!P2 FMUL R103, R103, R103 ;  /* 0x000000676767a220 */ /* 0x002fe40000400000 */
[----:B------:R-:W-:Y:S01]  /*26b40*/  STL.64 [R1+0x5b0], R138 ;  /* 0x0005b08a01007387 */ /* 0x000fe20000100a00 */
[----:B--2---:R-:W-:Y:S01]  /*26b50*/  @!P4 FMUL R107, R107, R107 ;  /* 0x0000006b6b6bc220 */ /* 0x004fe20000400000 */
[----:B---3--:R-:W-:Y:S01]  /*26b60*/  @!P3 FMUL R105, R105, R105 ;  /* 0x000000696969b220 */ /* 0x008fe20000400000 */
[----:B----4-:R-:W-:Y:S01]  /*26b70*/  @!P6 FMUL R104, R104, R104 ;  /* 0x000000686868e220 */ /* 0x010fe20000400000 */
[----:B------:R1:W-:Y:S01]  /*26b80*/  STL.64 [R1+0x5a8], R136 ;  /* 0x0005a88801007387 */ /* 0x0003e20000100a00 */
[----:B------:R-:W-:Y:S01]  /*26b90*/  IMAD.MOV.U32 R128, RZ, RZ, R249 ;  /* 0x000000ffff807224 */ /* 0x000fe200078e00f9 */
[----:B------:R-:W-:-:S02]  /*26ba0*/  MOV R129, R248 ;  /* 0x000000f800817202 */ /* 0x000fc40000000f00 */
[----:B------:R2:W-:Y:S01]  /*26bb0*/  STL [R1+0x5a0], R126 ;  /* 0x0005a07e01007387 */ /* 0x0005e20000100800 */
[----:B------:R-:W-:Y:S01]  /*26bc0*/  @!P5 FMUL R106, R106, R106 ;  /* 0x0000006a6a6ad220 */ /* 0x000fe20000400000 */
[----:B------:R-:W-:Y:S01]  /*26bd0*/  MOV R130, R247 ;  /* 0x000000f700827202 */ /* 0x000fe20000000f00 */
[----:B------:R-:W-:Y:S01]  /*26be0*/  IMAD.MOV.U32 R134, RZ, RZ, R243 ;  /* 0x000000ffff867224 */ /* 0x000fe200078e00f3 */
[----:B------:R3:W-:Y:S01]  /*26bf0*/  STL.64 [R1+0x598], R124 ;  /* 0x0005987c01007387 */ /* 0x0007e20000100a00 */
[----:B------:R-:W-:Y:S01]  /*26c00*/  MOV R132, R245 ;  /* 0x000000f500847202 */ /* 0x000fe20000000f00 */
[----:B------:R-:W-:Y:S01]  /*26c10*/  IMAD.MOV.U32 R140, RZ, RZ, R237 ;  /* 0x000000ffff8c7224 */ /* 0x000fe200078e00ed */
[----:B------:R-:W-:Y:S01]  /*26c20*/  MOV R133, R244 ;  /* 0x000000f400857202 */ /* 0x000fe20000000f00 */
[----:B-1----:R-:W-:Y:S01]  /*26c30*/  IMAD.MOV.U32 R137, RZ, RZ, R240 ;  /* 0x000000ffff897224 */ /* 0x002fe200078e00f0 */
[----:B------:R-:W-:Y:S01]  /*26c40*/  MOV R135, R242 ;  /* 0x000000f200877202 */ /* 0x000fe20000000f00 */
[----:B------:R-:W-:Y:S01]  /*26c50*/  IMAD.MOV.U32 R143, RZ, RZ, R234 ;  /* 0x000000ffff8f7224 */ /* 0x000fe200078e00ea */
[----:B--2---:R-:W-:Y:S01]  /*26c60*/  MOV R126, R250 ;  /* 0x000000fa007e7202 */ /* 0x004fe20000000f00 */
[----:B------:R-:W-:Y:S01]  /*26c70*/  IMAD.MOV.U32 R232, RZ, RZ, R115 ;  /* 0x000000ffffe87224 */ /* 0x000fe200078e0073 */
[----:B------:R-:W-:Y:S01]  /*26c80*/  MOV R136, R241 ;  /* 0x000000f100887202 */ /* 0x000fe20000000f00 */
[----:B------:R-:W-:Y:S01]  /*26c90*/  IMAD.MOV.U32 R241, RZ, RZ, R30 ;  /* 0x000000fffff17224 */ /* 0x000fe200078e001e */
[----:B------:R-:W-:Y:S01]  /*26ca0*/  MOV R138, R239 ;  /* 0x000000ef008a7202 */ /* 0x000fe20000000f00 */
[----:B---3--:R-:W-:Y:S01]  /*26cb0*/  IMAD.MOV.U32 R124, RZ, RZ, R252 ;  /* 0x000000ffff7c7224 */ /* 0x008fe200078e00fc */
        /* <DEDUP_REMOVED lines=8> */
[----:B------:R-:W-:Y:S01]  /*26d40*/  R2UR UR6, R24 ;  /* 0x00000000180672ca */ /* 0x000fe200000e0000 */
        /* <DEDUP_REMOVED lines=13> */
[----:B------:R-:W-:-:S02]  /*26e20*/  F2FP.F16.F32.PACK_AB R24, R102, R100 ;  /* 0x000000646618723e */ /* 0x000fc400000000ff */
[----:B------:R-:W-:Y:S02]  /*26e30*/  F2FP.F16.F32.PACK_AB R25, R103, R101 ;  /* 0x000000656719723e */ /* 0x000fe400000000ff */
        /* <DEDUP_REMOVED lines=76> */
[----:B------:R-:W2:Y:S04]  /*27300*/  LDL.LU.64 R138, [R1+0x5b0] ;  /* 0x0005b000018a7983 */ /* 0x000ea80000300a00 */
[----:B------:R-:W3:Y:S04]  /*27310*/  LDL.LU.64 R136, [R1+0x5a8] ;  /* 0x0005a80001887983 */ /* 0x000ee80000300a00 */
[----:B------:R-:W4:Y:S04]  /*27320*/  LDL.LU R126, [R1+0x5a0] ;  /* 0x0005a000017e7983 */ /* 0x000f280000300800 */
[----:B------:R-:W4:Y:S04]  /*27330*/  LDL.LU.64 R124, [R1+0x598] ;  /* 0x00059800017c7983 */ /* 0x000f280000300a00 */
[----:B------:R-:W4:Y:S04]  /*27340*/  LDL.LU.64 R122, [R1+0x590] ;  /* 0x00059000017a7983 */ /* 0x000f280000300a00 */
[----:B------:R-:W4:Y:S04]  /*27350*/  LDL.LU.64 R120, [R1+0x588] ;  /* 0x0005880001787983 */ /* 0x000f280000300a00 */
[----:B------:R-:W4:Y:S04]  /*27360*/  LDL.LU.64 R118, [R1+0x580] ;  /* 0x0005800001767983 */ /* 0x000f280000300a00 */
[----:B------:R-:W4:Y:S01]  /*27370*/  LDL.LU.64 R116, [R1+0x578] ;  /* 0x0005780001747983 */ /* 0x000f220000300a00 */
[----:B------:R-:W-:-:S02]  /*27380*/  IADD3 R24, R52, 0x700, RZ ;  /* 0x0000070034187810 */ /* 0x000fc40007ffe0ff */
[----:B------:R-:W-:Y:S02]  /*27390*/  MOV R25, 0x40000040 ;  /* 0x4000004000197802 */ /* 0x000fe40000000f00 */
[----:B------:R-:W-:Y:S02]  /*273a0*/  R2UR UR6, R24 ;  /* 0x00000000180672ca */ /* 0x000fe400000e0000 */
[----:B------:R-:W-:Y:S01]  /*273b0*/  R2UR UR7, R25 ;  /* 0x00000000190772ca */ /* 0x000fe200000e0000 */
[----:B--2---:R-:W-:Y:S01]  /*273c0*/  FFMA R110, R138, UR39, -R0 ;  /* 0x000000278a6e7c23 */ /* 0x004fe20008000800 */
[--C-:B---3--:R-:W-:Y:S01]  /*273d0*/  FFMA R109, R137, UR39, -R2.reuse ;  /* 0x00000027896d7c23 */ /* 0x108fe20008000802 */
        /* <DEDUP_REMOVED lines=12> */
[--C-:B----4-:R-:W-:Y:S01]  /*274a0*/  FFMA R112, R140, UR39, -R2.reuse ;  /* 0x000000278c707c23 */ /* 0x110fe20008000802 */
        /* <DEDUP_REMOVED lines=20> */
[----:B------:R-:W-:Y:S01]  /*275f0*/  STL [R1+0x570], R126 ;  /* 0x0005707e01007387 */ /* 0x000fe20000100800 */
        /* <DEDUP_REMOVED lines=119> */
[----:B------:R-:W2:Y:S02]  /*27d70*/  LDL.LU.64 R158, [R1+0x1f8] ;  /* 0x0001f800019e7983 */ /* 0x000ea40000300a00 */
[----:B--2---:R-:W-:-:S06]  /*27d80*/  WARPGROUP.ARRIVE ;  /* 0x00000000000079c5 */ /* 0x004fcc0000000000 */
[----:B------:R-:W-:Y:S03]  /*27d90*/  HGMMA.64x256x16.F32 R32, R24, gdesc[UR4].tnspB, R32, gsb0 ;  /* 0x43e0000418207df0 */ /* 0x000fe60008000820 */
[----:B------:R-:W-:Y:S02]  /*27da0*/  WARPGROUP.DEPBAR.LE gsb0, 0x0 ;  /* 0x00008000000079c5 */ /* 0x000fe40000010000 */
[----:B------:R-:W-:Y:S04]  /*27db0*/  STL.64 [R1], R32 ;  /* 0x0000002001007387 */ /* 0x000fe80000100a00 */
[----:B------:R1:W-:Y:S04]  /*27dc0*/  STL [R1+0x8], R34 ;  /* 0x0000082201007387 */ /* 0x0003e80000100800 */
        /* <DEDUP_REMOVED lines=8> */
[----:B------:R-:W-:Y:S04]  /*27e50*/  STL.64 [R1+0x1c0], R144 ;  /* 0x0001c09001007387 */ /* 0x000fe80000100a00 */
[----:B------:R-:W-:Y:S04]  /*27e60*/  STL.64 [R1+0x1c8], R146 ;  /* 0x0001c89201007387 */ /* 0x000fe80000100a00 */
[----:B------:R-:W-:Y:S04]  /*27e70*/  STL.64 [R1+0x1d0], R148 ;  /* 0x0001d09401007387 */ /* 0x000fe80000100a00 */
[----:B------:R-:W-:Y:S01]  /*27e80*/  STL.64 [R1+0x1d8], R150 ;  /* 0x0001d89601007387 */ /* 0x000fe20000100a00 */
[----:B------:R-:W-:-:S03]  /*27e90*/  MOV R170, R126 ;  /* 0x0000007e00aa7202 */ /* 0x000fc60000000f00 */
[----:B------:R4:W-:Y:S01]  /*27ea0*/  STL.64 [R1+0x1e0], R152 ;  /* 0x0001e09801007387 */ /* 0x0009e20000100a00 */
[----:B------:R-:W-:-:S03]  /*27eb0*/  MOV R172, R124 ;  /* 0x0000007c00ac7202 */ /* 0x000fc60000000f00 */
[----:B------:R4:W-:Y:S01]  /*27ec0*/  STL.64 [R1+0x1e8], R154 ;  /* 0x0001e89a01007387 */ /* 0x0009e20000100a00 */
[----:B------:R-:W-:-:S03]  /*27ed0*/  IMAD.MOV.U32 R171, RZ, RZ, R125 ;  /* 0x000000ffffab7224 */ /* 0x000fc600078e007d */
[----:B------:R4:W-:Y:S01]  /*27ee0*/  STL.64 [R1+0x1f0], R156 ;  /* 0x0001f09c01007387 */ /* 0x0009e20000100a00 */
[----:B------:R-:W-:Y:S01]  /*27ef0*/  IMAD.MOV.U32 R179, RZ, RZ, R122 ;  /* 0x000000ffffb37224 */ /* 0x000fe200078e007a */
[----:B------:R-:W-:Y:S02]  /*27f00*/  MOV R178, R123 ;  /* 0x0000007b00b27202 */ /* 0x000fe40000000f00 */
[----:B------:R4:W-:Y:S01]  /*27f10*/  STL.64 [R1+0x1f8], R158 ;  /* 0x0001f89e01007387 */ /* 0x0009e20000100a00 */
        /* <DEDUP_REMOVED lines=8> */
[----:B------:R-:W-:-:S03]  /*27fa0*/  MOV R184, R117 ;  /* 0x0000007500b87202 */ /* 0x000fc60000000f00 */
[----:B------:R-:W4:Y:S01]  /*27fb0*/  LDL.LU.64 R120, [R1+0x558] ;  /* 0x0005580001787983 */ /* 0x000f220000300a00 */
[----:B------:R-:W-:Y:S01]  /*27fc0*/  MOV R189, R114 ;  /* 0x0000007200bd7202 */ /* 0x000fe20000000f00 */
[----:B------:R-:W-:Y:S01]  /*27fd0*/  IMAD.MOV.U32 R190, RZ, RZ, R113 ;  /* 0x000000ffffbe7224 */ /* 0x000fe200078e0071 */
[----:B------:R-:W-:Y:S01]  /*27fe0*/  MOV R187, R115 ;  /* 0x0000007300bb7202 */ /* 0x000fe20000000f00 */
        /* <DEDUP_REMOVED lines=117> */
[----:B------:R-:W4:Y:S04]  /*28740*/  LDL.LU.64 R40, [R1+0x418] ;  /* 0x0004180001287983 */ /* 0x000f280000300a00 */
[----:B------:R-:W4:Y:S04]  /*28750*/  LDL.LU.64 R38, [R1+0x410] ;  /* 0x0004100001267983 */ /* 0x000f280000300a00 */
[----:B------:R-:W4:Y:S04]  /*28760*/  LDL.LU.64 R36, [R1+0x408] ;  /* 0x0004080001247983 */ /* 0x000f280000300a00 */
[----:B-1----:R-:W4:Y:S04]  /*28770*/  LDL.LU.64 R34, [R1+0x400] ;  /* 0x0004000001227983 */ /* 0x002f280000300a00 */
[----:B------:R-:W4:Y:S04]  /*28780*/  LDL.LU.64 R32, [R1+0x3f8] ;  /* 0x0003f80001207983 */ /* 0x000f280000300a00 */
        /* <DEDUP_REMOVED lines=19> */
[----:B------:R-:W4:Y:S04]  /*288c0*/  LDL.LU R166, [R1+0x1cc] ;  /* 0x0001cc0001a67983 */ /* 0x000f280000300800 */
        /* <DEDUP_REMOVED lines=9> */
[----:B------:R-:W3:Y:S04]  /*28960*/  LDL.LU R146, [R1+0x3ec] ;  /* 0x0003ec0001927983 */ /* 0x000ee80000300800 */
        /* <DEDUP_REMOVED lines=8> */
[----:B------:R-:W-:Y:S01]  /*289f0*/  FADD R126, R174, R126 ;  /* 0x0000007eae7e7221 */ /* 0x000fe20000000000 */
[----:B------:R-:W-:-:S02]  /*28a00*/  FADD R125, R175, R125 ;  /* 0x0000007daf7d7221 */ /* 0x000fc40000000000 */
[----:B------:R-:W2:Y:S01]  /*28a10*/  LDL.LU R159, [R1+0x1fc] ;  /* 0x0001fc00019f7983 */ /* 0x000ea20000300800 */
[----:B------:R-:W-:Y:S01]  /*28a20*/  FADD R126, R126, R124 ;  /* 0x0000007c7e7e7221 */ /* 0x000fe20000000000 */
[----:B------:R-:W-:Y:S02]  /*28a30*/  FADD R125, R125, R120 ;  /* 0x000000787d7d7221 */ /* 0x000fe40000000000 */
[----:B------:R-:W2:Y:S01]  /*28a40*/  LDL.LU R151, [R1+0x3d8] ;  /* 0x0003d80001977983 */ /* 0x000ea20000300800 */
[----:B------:R-:W-:-:S04]  /*28a50*/  FADD R126, R126, R123 ;  /* 0x0000007b7e7e7221 */ /* 0x000fc80000000000 */
[----:B------:R-:W-:-:S04]  /*28a60*/  FADD R126, R126, R122 ;  /* 0x0000007a7e7e7221 */ /* 0x000fc80000000000 */
[----:B------:R-:W-:-:S04]  /*28a70*/  FADD R126, R126, R121 ;  /* 0x000000797e7e7221 */ /* 0x000fc80000000000 */
[----:B------:R-:W-:-:S04]  /*28a80*/  FADD R126, R126, R116 ;  /* 0x000000747e7e7221 */ /* 0x000fc80000000000 */
[----:B------:R-:W-:Y:S01]  /*28a90*/  FADD R126, R126, R10 ;  /* 0x0000000a7e7e7221 */ /* 0x000fe20000000000 */
[----:B------:R-:W-:-:S04]  /*28aa0*/  FADD R125, R125, R119 ;  /* 0x000000777d7d7221 */ /* 0x000fc80000000000 */
[----:B------:R-:W-:-:S04]  /*28ab0*/  FADD R125, R125, R118 ;  /* 0x000000767d7d7221 */ /* 0x000fc80000000000 */
        /* <DEDUP_REMOVED lines=26> */
[----:B----4-:R-:W-:-:S05]  /*28c60*/  FFMA R25, R145, UR39, -R2 ;  /* 0x0000002791197c23 */ /* 0x010fca0008000802 */
[----:B------:R-:W-:-:S13]  /*28c70*/  FSETP.GEU.AND P6, PT, R25, -126, PT ;  /* 0xc2fc00001900780b */ /* 0x000fda0003fce000 */
[----:B------:R-:W-:-:S04]  /*28c80*/  @!P6 FMUL R25, R25, 0.5 ;  /* 0x3f0000001919e820 */ /* 0x000fc80000400000 */
[----:B------:R-:W1:Y:S01]  /*28c90*/  MUFU.EX2 R10, R25 ;  /* 0x00000019000a7308 */ /* 0x000e620000000800 */
[----:B---3--:R-:W-:Y:S01]  /*28ca0*/  FFMA R146, R146, UR39, -R0 ;  /* 0x0000002792927c23 */ /* 0x008fe20008000800 */
[----:B--2---:R-:W-:Y:S01]  /*28cb0*/  FFMA R148, R148, UR39, -R2 ;  /* 0x0000002794947c23 */ /* 0x004fe20008000802 */
[----:B------:R-:W-:-:S03]  /*28cc0*/  FFMA R147, R147, UR39, -R0 ;  /* 0x0000002793937c23 */ /* 0x000fc60008000800 */
[----:B------:R-:W-:Y:S02]  /*28cd0*/  FSETP.GEU.AND P5, PT, R146, -126, PT ;  /* 0xc2fc00009200780b */ /* 0x000fe40003fae000 */
[----:B------:R-:W-:Y:S02]  /*28ce0*/  FSETP.GEU.AND P4, PT, R148, -126, PT ;  /* 0xc2fc00009400780b */ /* 0x000fe40003f8e000 */
[----:B------:R-:W-:Y:S01]  /*28cf0*/  FSETP.GEU.AND P2, PT, R147, -126, PT ;  /* 0xc2fc00009300780b */ /* 0x000fe20003f4e000 */
[----:B------:R-:W-:Y:S01]  /*28d00*/  FFMA R150, R150, UR39, -R0 ;  /* 0x0000002796967c23 */ /* 0x000fe20008000800 */
[----:B-1----:R-:W-:-:S04]  /*28d10*/  @!P6 FMUL R10, R10, R10 ;  /* 0x0000000a0a0ae220 */ /* 0x002fc80000400000 */
[----:B------:R-:W-:-:S05]  /*28d20*/  FSETP.GEU.AND P6, PT, R150, -126, PT ;  /* 0xc2fc00009600780b */ /* 0x000fca0003fce000 */
[----:B------:R-:W-:Y:S01]  /*28d30*/  @!P4 FMUL R148, R148, 0.5 ;  /* 0x3f0000009494c820 */ /* 0x000fe20000400000 */
[----:B------:R-:W-:Y:S01]  /*28d40*/  @!P5 FMUL R146, R146, 0.5 ;  /* 0x3f0000009292d820 */ /* 0x000fe20000400000 */
[----:B------:R-:W-:-:S06]  /*28d50*/  @!P2 FMUL R147, R147, 0.5 ;  /* 0x3f0000009393a820 */ /* 0x000fcc0000400000 */
[----:B------:R-:W-:Y:S01]  /*28d60*/  @!P6 FMUL R150, R150, 0.5 ;  /* 0x3f0000009696e820 */ /* 0x000fe20000400000 */
[----:B------:R-:W-:Y:S08]  /*28d70*/  MUFU.EX2 R148, R148 ;  /* 0x0000009400947308 */ /* 0x000ff00000000800 */
[----:B------:R-:W1:Y:S08]  /*28d80*/  MUFU.EX2 R150, R150 ;  /* 0x0000009600967308 */ /* 0x000e700000000800 */
[----:B------:R-:W2:Y:S08]  /*28d90*/  MUFU.EX2 R146, R146 ;  /* 0x0000009200927308 */ /* 0x000eb00000000800 */
[----:B------:R-:W3:Y:S01]  /*28da0*/  MUFU.EX2 R147, R147 ;  /* 0x0000009300937308 */ /* 0x000ee20000000800 */
[----:B-1----:R-:W-:Y:S01]  /*28db0*/  @!P6 FMUL R150, R150, R150 ;  /* 0x000000969696e220 */ /* 0x002fe20000400000 */
[----:B------:R-:W-:-:S04]  /*28dc0*/  @!P4 FMUL R148, R148, R148 ;  /* 0x000000949494c220 */ /* 0x000fc80000400000 */
[----:B------:R-:W-:Y:S01]  /*28dd0*/  STL [R1+0x334], R150 ;  /* 0x0003349601007387 */ /* 0x000fe20000100800 */
[----:B--2---:R-:W-:-:S03]  /*28de0*/  @!P5 FMUL R146, R146, R146 ;  /* 0x000000929292d220 */ /* 0x004fc60000400000 */
[----:B------:R-:W-:Y:S01]  /*28df0*/  STL [R1+0x330], R148 ;  /* 0x0003309401007387 */ /* 0x000fe20000100800 */
[----:B---3--:R-:W-:-:S05]  /*28e00*/  @!P2 FMUL R147, R147, R147 ;  /* 0x000000939393a220 */ /* 0x008fca0000400000 */
[----:B------:R-:W-:Y:S04]  /*28e10*/  STL.64 [R1+0x328], R146 ;  /* 0x0003289201007387 */ /* 0x000fe80000100a00 */
[----:B------:R-:W-:Y:S04]  /*28e20*/  STL.64 [R1+0x320], R114 ;  /* 0x0003207201007387 */ /* 0x000fe80000100a00 */
[----:B------:R-:W-:Y:S04]  /*28e30*/  STL.64 [R1+0x318], R112 ;  /* 0x0003187001007387 */ /* 0x000fe80000100a00 */
[----:B------:R-:W-:Y:S04]  /*28e40*/  STL.64 [R1+0x310], R110 ;  /* 0x0003106e01007387 */ /* 0x000fe80000100a00 */
[----:B------:R-:W-:Y:S04]  /*28e50*/  STL.64 [R1+0x308], R108 ;  /* 0x0003086c01007387 */ /* 0x000fe80000100a00 */
[----:B------:R-:W-:Y:S04]  /*28e60*/  STL.64 [R1+0x300], R106 ;  /* 0x0003006a01007387 */ /* 0x000fe80000100a00 */
[----:B------:R-:W-:Y:S01]  /*28e70*/  STL.64 [R1+0x2f8], R104 ;  /* 0x0002f86801007387 */ /* 0x000fe20000100a00 */
[----:B------:R-:W-:-:S03]  /*28e80*/  FADD R126, R126, R60 ;  /* 0x0000003c7e7e7221 */ /* 0x000fc60000000000 */
[----:B------:R-:W-:Y:S04]  /*28e90*/  STL.64 [R1+0x2f0], R102 ;  /* 0x0002f06601007387 */ /* 0x000fe80000100a00 */
[----:B------:R-:W-:Y:S04]  /*28ea0*/  STL.64 [R1+0x2e8], R100 ;  /* 0x0002e86401007387 */ /* 0x000fe80000100a00 */
[----:B------:R-:W-:Y:S04]  /*28eb0*/  STL.64 [R1+0x2e0], R98 ;  /* 0x0002e06201007387 */ /* 0x000fe80000100a00 */
[----:B------:R-:W-:Y:S01]  /*28ec0*/  STL.64 [R1+0x2d8], R96 ;  /* 0x0002d86001007387 */ /* 0x000fe20000100a00 */
[----:B------:R-:W-:-:S03]  /*28ed0*/  FADD R126, R126, R61 ;  /* 0x0000003d7e7e7221 */ /* 0x000fc60000000000 */
[----:B------:R-:W-:Y:S01]  /*28ee0*/  STL.64 [R1+0x2d0], R94 ;  /* 0x0002d05e01007387 */ /* 0x000fe20000100a00 */
[----:B------:R-:W-:-:S03]  /*28ef0*/  FADD R12, R125, R55 ;  /* 0x000000377d0c7221 */ /* 0x000fc60000000000 */
        /* <DEDUP_REMOVED lines=23> */
[----:B------:R-:W-:Y:S04]  /*29070*/  STL [R1+0x230], R47 ;  /* 0x0002302f01007387 */ /* 0x000fe80000100800 */
[----:B------:R-:W-:Y:S04]  /*29080*/  STL.64 [R1+0x228], R42 ;  /* 0x0002282a01007387 */ /* 0x000fe80000100a00 */
[----:B------:R-:W-:Y:S04]  /*29090*/  STL.64 [R1+0x220], R40 ;  /* 0x0002202801007387 */ /* 0x000fe80000100a00 */
[----:B------:R-:W-:Y:S04]  /*290a0*/  STL.64 [R1+0x218], R38 ;  /* 0x0002182601007387 */ /* 0x000fe80000100a00 */
[----:B------:R1:W-:Y:S04]  /*290b0*/  STL.64 [R1+0x210], R36 ;  /* 0x0002102401007387 */ /* 0x0003e80000100a00 */
[----:B------:R-:W2:Y:S04]  /*290c0*/  LDL.LU R32, [R1] ;  /* 0x0000000001207983 */ /* 0x000ea80000300800 */
[----:B------:R-:W2:Y:S04]  /*290d0*/  LDL.LU R33, [R1+0x4] ;  /* 0x0000040001217983 */ /* 0x000ea80000300800 */
[----:B------:R-:W2:Y:S01]  /*290e0*/  LDL.LU R34, [R1+0x8] ;  /* 0x0000080001227983 */ /* 0x000ea20000300800 */
[----:B------:R-:W-:Y:S01]  /*290f0*/  MOV R35, R31 ;  /* 0x0000001f00237202 */ /* 0x000fe20000000f00 */
[----:B-1----:R-:W-:Y:S01]  /*29100*/  IMAD.MOV.U32 R37, RZ, RZ, R29 ;  /* 0x000000ffff257224 */ /* 0x002fe200078e001d */
[----:B------:R-:W-:Y:S01]  /*29110*/  MOV R36, R30 ;  /* 0x0000001e00247202 */ /* 0x000fe20000000f00 */
[----:B------:R-:W3:Y:S01]  /*29120*/  LDL.LU R31, [R1+0x3d4] ;  /* 0x0003d400011f7983 */ /* 0x000ee20000300800 */
[----:B------:R-:W-:-:S03]  /*29130*/  MOV R38, R28 ;  /* 0x0000001c00267202 */ /* 0x000fc60000000f00 */
[----:B------:R-:W3:Y:S04]  /*29140*/  LDL.LU R30, [R1+0x3d0] ;  /* 0x0003d000011e7983 */ /* 0x000ee80000300800 */
[----:B------:R-:W4:Y:S04]  /*29150*/  LDL.LU R29, [R1+0x3cc] ;  /* 0x0003cc00011d7983 */ /* 0x000f280000300800 */
[----:B------:R-:W4:Y:S01]  /*29160*/  LDL.LU R28, [R1+0x3c8] ;  /* 0x0003c800011c7983 */ /* 0x000f220000300800 */
[----:B------:R-:W-:-:S05]  /*29170*/  FFMA R24, R144, UR39, -R2 ;  /* 0x0000002790187c23 */ /* 0x000fca0008000802 */
[----:B------:R-:W-:-:S13]  /*29180*/  FSETP.GEU.AND P3, PT, R24, -126, PT ;  /* 0xc2fc00001800780b */ /* 0x000fda0003f6e000 */
[----:B------:R-:W-:-:S04]  /*29190*/  @!P3 FMUL R24, R24, 0.5 ;  /* 0x3f0000001818b820 */ /* 0x000fc80000400000 */
[----:B------:R-:W1:Y:S01]  /*291a0*/  MUFU.EX2 R9, R24 ;  /* 0x0000001800097308 */ /* 0x000e620000000800 */
[----:B------:R-:W-:Y:S01]  /*291b0*/  FFMA R0, R151, UR39, -R0 ;  /* 0x0000002797007c23 */ /* 0x000fe20008000800 */
[----:B------:R-:W-:-:S04]  /*291c0*/  FFMA R2, R149, UR39, -R2 ;  /* 0x0000002795027c23 */ /* 0x000fc80008000802 */
[----:B------:R-:W-:Y:S01]  /*291d0*/  FSETP.GEU.AND P5, PT, R0, -126, PT ;  /* 0xc2fc00000000780b */ /* 0x000fe20003fae000 */
[----:B-1----:R-:W-:Y:S01]  /*291e0*/  @!P3 FMUL R9, R9, R9 ;  /* 0x000000090909b220 */ /* 0x002fe20000400000 */
[----:B------:R-:W-:-:S11]  /*291f0*/  FSETP.GEU.AND P3, PT, R2, -126, PT ;  /* 0xc2fc00000200780b */ /* 0x000fd60003f6e000 */
[----:B------:R-:W-:-:S06]  /*29200*/  @!P5 FMUL R0, R0, 0.5 ;  /* 0x3f0000000000d820 */ /* 0x000fcc0000400000 */
[----:B------:R-:W1:Y:S01]  /*29210*/  MUFU.EX2 R0, R0 ;  /* 0x0000000000007308 */ /* 0x000e620000000800 */
[----:B------:R-:W-:-:S07]  /*29220*/  @!P3 FMUL R2, R2, 0.5 ;  /* 0x3f0000000202b820 */ /* 0x000fce0000400000 */
[----:B------:R1:W1:Y:S01]  /*29230*/  MUFU.EX2 R18, R2 ;  /* 0x0000000200127308 */ /* 0x0002620000000800 */
[----:B------:R-:W-:Y:S01]  /*29240*/  IMAD.MOV.U32 R3, RZ, RZ, 0x40000040 ;  /* 0x40000040ff037424 */ /* 0x000fe200078e00ff */
[----:B------:R-:W-:Y:S01]  /*29250*/  F2FP.F16.F32.PACK_AB R25, R147, R146 ;  /* 0x000000929319723e */ /* 0x000fe200000000ff */
[----:B-1----:R-:W-:Y:S01]  /*29260*/  @!P5 FMUL R0, R0, R0 ;  /* 0x000000000000d220 */ /* 0x002fe20000400000 */
[----:B------:R-:W-:Y:S01]  /*29270*/  IADD3 R2, R52, 0x780, RZ ;  /* 0x0000078034027810 */ /* 0x000fe20007ffe0ff */
[----:B------:R-:W-:Y:S01]  /*29280*/  IMAD.MOV.U32 R40, RZ, RZ, R7 ;  /* 0x000000ffff287224 */ /* 0x000fe200078e0007 */
[----:B------:R-:W-:Y:S01]  /*29290*/  R2UR UR7, R3 ;  /* 0x00000000030772ca */ /* 0x000fe200000e0000 */
[----:B------:R-:W-:Y:S01]  /*292a0*/  @!P3 FMUL R18, R18, R18 ;  /* 0x000000121212b220 */ /* 0x000fe20000400000 */
[----:B------:R-:W-:Y:S01]  /*292b0*/  R2UR UR6, R2 ;  /* 0x00000000020672ca */ /* 0x000fe200000e0000 */
        /* <DEDUP_REMOVED lines=62> */
[----:B------:R1:W5:Y:S01]  /*296a0*/  LDL.LU R173, [R1+0x3c4] ;  /* 0x0003c40001ad7983 */ /* 0x0003620000300800 */
[----:B------:R-:W-:-:S02]  /*296b0*/  MOV R83, R246 ;  /* 0x000000f600537202 */ /* 0x000fc40000000f00 */
[----:B------:R-:W-:Y:S01]  /*296c0*/  MOV R84, R245 ;  /* 0x000000f500547202 */ /* 0x000fe20000000f00 */
[----:B------:R1:W5:Y:S01]  /*296d0*/  LDL.LU R7, [R1+0x3c0] ;  /* 0x0003c00001077983 */ /* 0x0003620000300800 */
[----:B------:R-:W-:Y:S02]  /*296e0*/  MOV R86, R243 ;  /* 0x000000f300567202 */ /* 0x000fe40000000f00 */
[----:B------:R-:W-:Y:S01]  /*296f0*/  MOV R87, R242 ;  /* 0x000000f200577202 */ /* 0x000fe20000000f00 */
[----:B------:R1:W5:Y:S01]  /*29700*/  LDL.LU R6, [R1+0x3bc] ;  /* 0x0003bc0001067983 */ /* 0x0003620000300800 */
[----:B------:R-:W-:Y:S02]  /*29710*/  MOV R89, R240 ;  /* 0x000000f000597202 */ /* 0x000fe40000000f00 */
[----:B------:R-:W-:Y:S01]  /*29720*/  MOV R90, R239 ;  /* 0x000000ef005a7202 */ /* 0x000fe20000000f00 */
[----:B------:R1:W5:Y:S01]  /*29730*/  LDL.LU R193, [R1+0x3b8] ;  /* 0x0003b80001c17983 */ /* 0x0003620000300800 */
[----:B------:R-:W-:-:S02]  /*29740*/  MOV R92, R237 ;  /* 0x000000ed005c7202 */ /* 0x000fc40000000f00 */
[----:B------:R-:W-:Y:S01]  /*29750*/  MOV R93, R236 ;  /* 0x000000ec005d7202 */ /* 0x000fe20000000f00 */
[----:B------:R-:W4:Y:S01]  /*29760*/  LDL.LU R161, [R1+0x3b4] ;  /* 0x0003b40001a17983 */ /* 0x000f220000300800 */
        /* <DEDUP_REMOVED lines=40> */
[----:B------:R-:W-:Y:S01]  /*299f0*/  F2FP.F16.F32.PACK_AB R24, R10, R9 ;  /* 0x000000090a18723e */ /* 0x000fe200000000ff */
        /* <DEDUP_REMOVED lines=17> */
[----:B------:R1:W5:Y:S01]  /*29b10*/  LDL.LU R4, [R1+0x338] ;  /* 0x0003380001047983 */ /* 0x0003620000300800 */
[----:B--2---:R-:W-:-:S06]  /*29b20*/  WARPGROUP.ARRIVE ;  /* 0x00000000000079c5 */ /* 0x004fcc0000000000 */
[----:B------:R-:W-:Y:S01]  /*29b30*/  HGMMA.64x256x16.F32 R32, R24, gdesc[UR4].tnspB, R32, gsb0 ;  /* 0x43e0000418207df0 */ /* 0x000fe20008000820 */
[----:B---3--:R-:W-:Y:S04]  /*29b40*/  STL.64 [R1+0x208], R30 ;  /* 0x0002081e01007387 */ /* 0x008fe80000100a00 */
        /* <DEDUP_REMOVED lines=67> */
[----:B------:R-:W3:Y:S04]  /*29f80*/  LDL.LU R148, [R1+0x330] ;  /* 0x0003300001947983 */ /* 0x000ee80000300800 */
[----:B------:R-:W4:Y:S04]  /*29f90*/  LDL.LU.64 R146, [R1+0x328] ;  /* 0x0003280001927983 */ /* 0x000f280000300a00 */
[----:B------:R-:W2:Y:S04]  /*29fa0*/  LDL.LU.64 R114, [R1+0x320] ;  /* 0x0003200001727983 */ /* 0x000ea80000300a00 */
[----:B------:R-:W3:Y:S04]  /*29fb0*/  LDL.LU.64 R112, [R1+0x318] ;  /* 0x0003180001707983 */ /* 0x000ee80000300a00 */
        /* <DEDUP_REMOVED lines=25> */
[----:B------:R-:W2:Y:S04]  /*2a150*/  LDL.LU R53, [R1+0x248] ;  /* 0x0002480001357983 */ /* 0x000ea80000300800 */
[----:B------:R-:W3:Y:S04]  /*2a160*/  LDL.LU.64 R50, [R1+0x240] ;  /* 0x0002400001327983 */ /* 0x000ee80000300a00 */
[----:B------:R-:W3:Y:S04]  /*2a170*/  LDL.LU.64 R48, [R1+0x238] ;  /* 0x0002380001307983 */ /* 0x000ee80000300a00 */
[----:B------:R-:W2:Y:S04]  /*2a180*/  LDL.LU R47, [R1+0x230] ;  /* 0x00023000012f7983 */ /* 0x000ea80000300800 */
[----:B------:R-:W3:Y:S04]  /*2a190*/  LDL.LU.64 R42, [R1+0x228] ;  /* 0x00022800012a7983 */ /* 0x000ee80000300a00 */
[----:B------:R-:W3:Y:S04]  /*2a1a0*/  LDL.LU.64 R40, [R1+0x220] ;  /* 0x0002200001287983 */ /* 0x000ee80000300a00 */
[----:B------:R-:W3:Y:S04]  /*2a1b0*/  LDL.LU.64 R38, [R1+0x218] ;  /* 0x0002180001267983 */ /* 0x000ee80000300a00 */
[----:B------:R-:W3:Y:S04]  /*2a1c0*/  LDL.LU.64 R36, [R1+0x210] ;  /* 0x0002100001247983 */ /* 0x000ee80000300a00 */
[----:B------:R-:W2:Y:S04]  /*2a1d0*/  LDL.LU.64 R30, [R1+0x208] ;  /* 0x00020800011e7983 */ /* 0x000ea80000300a00 */
[----:B------:R-:W4:Y:S01]  /*2a1e0*/  LDL.LU.64 R28, [R1+0x200] ;  /* 0x00020000011c7983 */ /* 0x000f220000300a00 */
[----:B------:R-:W1:Y:S01]  /*2a1f0*/  S2R R217, SR_TID.X ;  /* 0x0000000000d97919 */ /* 0x000e620000002100 */
[----:B------:R-:W-:-:S04]  /*2a200*/  IADD3 R161, R161, 0x1, RZ ;  /* 0x00000001a1a17810 */ /* 0x000fc80007ffe0ff */
[----:B------:R-:W-:-:S04]  /*2a210*/  ISETP.NE.AND P2, PT, R161, 0x4, PT ;  /* 0x00000004a100780c */ /* 0x000fc80003f45270 */
[----:B------:R-:W-:-:S04]  /*2a220*/  SEL R161, R161, RZ, P2 ;  /* 0x000000ffa1a17207 */ /* 0x000fc80001000000 */
[----:B------:R-:W-:-:S04]  /*2a230*/  LEA R2, R161, UR61, 0x3 ;  /* 0x0000003da1027c11 */ /* 0x000fc8000f8e18ff */
[----:B------:R-:W-:-:S04]  /*2a240*/  PRMT R2, RZ, 0x654, R2 ;  /* 0x00000654ff027816 */ /* 0x000fc80000000002 */
[----:B------:R1:W-:Y:S02]  /*2a250*/  SYNCS.ARRIVE.TRANS64.RED.A1T0 RZ, [R2+URZ], RZ ;  /* 0x000000ff02ff79a7 */ /* 0x0003e4000810043f */
[----:B-1----:R-:W-:Y:S01]  /*2a260*/  LOP3.LUT R177, R217, 0x1f, RZ, 0xc0, !PT ;  /* 0x0000001fd9b17812 */ /* 0x002fe200078ec0ff */
[----:B----4-:R-:W-:Y:S01]  /*2a270*/  FADD R63, R63, R28 ;  /* 0x0000001c3f3f7221 */ /* 0x010fe20000000000 */
[----:B------:R-:W-:-:S03]  /*2a280*/  FADD R62, R62, R29 ;  /* 0x0000001d3e3e7221 */ /* 0x000fc60000000000 */
[----:B--2---:R-:W-:Y:S01]  /*2a290*/  FADD R30, R63, R30 ;  /* 0x0000001e3f1e7221 */ /* 0x004fe20000000000 */
[----:B------:R-:W-:-:S03]  /*2a2a0*/  FADD R62, R62, R31 ;  /* 0x0000001f3e3e7221 */ /* 0x000fc60000000000 */
[----:B------:R-:W-:Y:S01]  /*2a2b0*/  FADD R47, R30, R47 ;  /* 0x0000002f1e2f7221 */ /* 0x000fe20000000000 */
[----:B------:R-:W-:-:S03]  /*2a2c0*/  FADD R62, R62, R53 ;  /* 0x000000353e3e7221 */ /* 0x000fc60000000000 */
[----:B---3--:R-:W-:Y:S01]  /*2a2d0*/  FADD R47, R47, R36 ;  /* 0x000000242f2f7221 */ /* 0x008fe20000000000 */
        /* <DEDUP_REMOVED lines=71> */
[----:B------:R-:W-:Y:S06]  /*2a750*/  @P1 BRA `(.L_x_45) ;  /* 0x0000000000e01947 */ /* 0x000fec0003800000 */
[----:B-----5:R-:W-:Y:S01]  /*2a760*/  ISETP.LT.OR P1, PT, R8, 0x1, !P0 ;  /* 0x000000010800780c */ /* 0x020fe20004721670 */
[----:B------:R-:W-:-:S12]  /*2a770*/  BSSY B0, `(.L_x_46) ;  /* 0x0000035000007945 */ /* 0x000fd80003800000 */
[----:B------:R-:W-:Y:S05]  /*2a780*/  @P1 BRA `(.L_x_47) ;  /* 0x0000000000cc1947 */ /* 0x000fea0003800000 */
[----:B------:R-:W-:Y:S01]  /*2a790*/  IMAD R0, R5, 0x8, R216 ;  /* 0x0000000805007824 */ /* 0x000fe200078e02d8 */
[----:B------:R-:W-:Y:S02]  /*2a7a0*/  SHF.L.U32 R3, R160, 0x1f, RZ ;  /* 0x0000001fa0037819 */ /* 0x000fe400000006ff */
[----:B------:R-:W-:Y:S02]  /*2a7b0*/  ISETP.NE.AND P2, PT, R192, RZ, PT ;  /* 0x000000ffc000720c */ /* 0x000fe40003f45270 */
[----:B------:R-:W1:Y:S02]  /*2a7c0*/  SYNCS.PHASECHK.TRANS64.TRYWAIT P1, [R0+URZ+0x88020], R3 ;  /* 0x08802003000075a7 */ /* 0x000e64000802017f */
[----:B-1----:R-:W-:Y:S09]  /*2a7d0*/  @!P1 BRA `(.L_x_48) ;  /* 0x0000003c00049947 */ /* 0x002ff20003800000 */
.L_x_99:
[----:B------:R-:W-:Y:S05]  /*2a7e0*/  @P2 BRA `(.L_x_49) ;  /* 0x0000000000142947 */ /* 0x000fea0003800000 */
[----:B------:R-:W-:Y:S02]  /*2a7f0*/  ISETP.NE.AND P1, PT, R177, RZ, PT ;  /* 0x000000ffb100720c */ /* 0x000fe40003f25270 */
[----:B-1----:R-:W-:-:S04]  /*2a800*/  MOV R3, 0x20000 ;  /* 0x0002000000037802 */ /* 0x002fc80000000f00 */
[----:B------:R2:W-:Y:S07]  /*2a810*/  SYNCS.ARRIVE.TRANS64 RZ, [R0+URZ+0x88000], R3 ;  /* 0x0880000300ff79a7 */ /* 0x0005ee000800003f */
[----:B------:R-:W-:Y:S05]  /*2a820*/  @!P1 BRA `(.L_x_49) ;  /* 0x0000000000049947 */ /* 0x000fea0003800000 */
[----:B------:R-:W-:Y:S01]  /*2a830*/  BPT.TRAP 0x1 ;  /* 0x000000040000795c */ /* 0x000fe20000300000 */
.L_x_49:
[C---:B------:R-:W-:Y:S01]  /*2a840*/  LEA R2, R5.reuse, R216, 0x11 ;  /* 0x000000d805027211 */ /* 0x040fe200078e88ff */
        /* <DEDUP_REMOVED lines=22> */
[----:B------:R-:W-:Y:S01]  /*2a9b0*/  UMOV UR13, UR37 ;  /* 0x00000025000d7c82 */ /* 0x000fe20008000000 */
[----:B------:R-:W-:Y:S01]  /*2a9c0*/  UMOV UR9, UR25 ;  /* 0x0000001900097c82 */ /* 0x000fe20008000000 */
[----:B------:R-:W-:Y:S01]  /*2a9d0*/  UMOV UR11, UR27 ;  /* 0x0000001b000b7c82 */ /* 0x000fe20008000000 */
[----:B------:R-:W-:Y:S01]  /*2a9e0*/  UIADD3 UR16, UR14, 0x18000, URZ ;  /* 0x000180000e107890 */ /* 0x000fe2000fffe03f */
[----:B------:R-:W-:Y:S01]  /*2a9f0*/  LOP3.LUT R160, R160, R3, RZ, 0x3c, !PT ;  /* 0x00000003a0a07212 */ /* 0x000fe200078e3cff */
        /* <DEDUP_REMOVED lines=12> */
.L_x_47:
[----:B------:R-:W-:Y:S05]  /*2aac0*/  BSYNC B0 ;  /* 0x0000000000007941 */ /* 0x000fea0003800000 */
.L_x_46:
[----:B------:R-:W-:-:S07]  /*2aad0*/  IADD3 R8, R8, -0x1, RZ ;  /* 0xffffffff08087810 */ /* 0x000fce0007ffe0ff */
.L_x_45:
[----:B-----5:R-:W-:Y:S01]  /*2aae0*/  ISETP.GT.AND P3, PT, R188, 0x1, PT ;  /* 0x00000001bc00780c */ /* 0x020fe20003f64270 */
[----:B------:R-:W-:Y:S01]  /*2aaf0*/  VIADD R0, R173, 0x1 ;  /* 0x00000001ad007836 */ /* 0x000fe20000000000 */
[----:B------:R-:W-:Y:S01]  /*2ab00*/  IADD3 R161, R161, 0x1, RZ ;  /* 0x00000001a1a17810 */ /* 0x000fe20007ffe0ff */
[----:B------:R-:W-:Y:S01]  /*2ab10*/  VIADD R4, R4, 0x100 ;  /* 0x0000010004047836 */ /* 0x000fe20000000000 */
[----:B------:R-:W-:Y:S02]  /*2ab20*/  IADD3 R188, R188, -0x1, RZ ;  /* 0xffffffffbcbc7810 */ /* 0x000fe40007ffe0ff */
[----:B------:R-:W-:Y:S02]  /*2ab30*/  ISETP.NE.AND P1, PT, R0, 0x4, PT ;  /* 0x000000040000780c */ /* 0x000fe40003f25270 */
[----:B------:R-:W-:Y:S02]  /*2ab40*/  ISETP.NE.AND P2, PT, R161, 0x4, PT ;  /* 0x00000004a100780c */ /* 0x000fe40003f45270 */
[----:B------:R-:W-:-:S02]  /*2ab50*/  SEL R3, RZ, 0x1, P1 ;  /* 0x00000001ff037807 */ /* 0x000fc40000800000 */
[----:B------:R-:W-:Y:S02]  /*2ab60*/  MOV R9, R7 ;  /* 0x0000000700097202 */ /* 0x000fe40000000f00 */
[----:B------:R-:W-:Y:S02]  /*2ab70*/  LOP3.LUT R10, R176, R3, RZ, 0x3c, !PT ;  /* 0x00000003b00a7212 */ /* 0x000fe400078e3cff */
[----:B------:R-:W-:Y:S02]  /*2ab80*/  MOV R3, R6 ;  /* 0x0000000600037202 */ /* 0x000fe40000000f00 */
[----:B------:R-:W-:Y:S02]  /*2ab90*/  SEL R0, R0, RZ, P1 ;  /* 0x000000ff00007207 */ /* 0x000fe40000800000 */
[----:B------:R-:W-:Y:S01]  /*2aba0*/  SEL R161, R161, RZ, P2 ;  /* 0x000000ffa1a17207 */ /* 0x000fe20001000000 */
[----:B------:R-:W-:Y:S06]  /*2abb0*/  @P3 BRA `(.L_x_50) ;  /* 0xfffffef400ac3947 */ /* 0x000fec000383ffff */
.L_x_37:
[----:B------:R-:W-:Y:S05]  /*2abc0*/  WARPSYNC.ALL ;  /* 0x0000000000007948 */ /* 0x000fea0003800000 */
[----:B------:R-:W1:Y:S01]  /*2abd0*/  SHFL.BFLY PT, R3, R18, 0x1, 0x1f ;  /* 0x0c201f0012037f89 */ /* 0x000e6200000e0000 */
[----:B------:R-:W-:Y:S01]  /*2abe0*/  BSSY B0, `(.L_x_51) ;  /* 0x0000023000007945 */ /* 0x000fe20003800000 */
[----:B------:R-:W-:Y:S01]  /*2abf0*/  IMAD.MOV.U32 R4, RZ, RZ, 0x7f800000 ;  /* 0x7f800000ff047424 */ /* 0x000fe200078e00ff */
[----:B------:R-:W-:Y:S01]  /*2ac00*/  MOV R9, 0x3f800000 ;  /* 0x3f80000000097802 */ /* 0x000fe20000000f00 */
[----:B-----5:R-:W2:Y:S01]  /*2ac10*/  SHFL.BFLY PT, R5, R16, 0x1, 0x1f ;  /* 0x0c201f0010057f89 */ /* 0x020ea200000e0000 */
[----:B-1----:R-:W-:Y:S01]  /*2ac20*/  FADD R3, R3, R18 ;  /* 0x0000001203037221 */ /* 0x002fe20000000000 */
[----:B--2---:R-:W-:-:S04]  /*2ac30*/  FADD R15, R5, R16 ;  /* 0x00000010050f7221 */ /* 0x004fc80000000000 */
[----:B------:R-:W1:Y:S01]  /*2ac40*/  SHFL.BFLY PT, R0, R3, 0x2, 0x1f ;  /* 0x0c401f0003007f89 */ /* 0x000e6200000e0000 */
[----:B------:R-:W-:-:S03]  /*2ac50*/  IMAD.MOV.U32 R5, RZ, RZ, 0x7f800000 ;  /* 0x7f800000ff057424 */ /* 0x000fc600078e00ff */
[----:B------:R-:W2:Y:S01]  /*2ac60*/  SHFL.BFLY PT, R20, R15, 0x2, 0x1f ;  /* 0x0c401f000f147f89 */ /* 0x000ea200000e0000 */
[C---:B-1----:R-:W-:Y:S01]  /*2ac70*/  FSETP.NE.AND P0, PT, R3.reuse, -R0, PT ;  /* 0x800000000300720b */ /* 0x042fe20003f05000 */
[----:B------:R-:W-:Y:S01]  /*2ac80*/  FADD R11, R3, R0 ;  /* 0x00000000030b7221 */ /* 0x000fe20000000000 */
[----:B------:R-:W-:Y:S01]  /*2ac90*/  MOV R0, 0x3f800000 ;  /* 0x3f80000000007802 */ /* 0x000fe20000000f00 */
[----:B--2---:R-:W-:-:S10]  /*2aca0*/  FADD R8, R15, R20 ;  /* 0x000000140f087221 */ /* 0x004fd40000000000 */
[----:B------:R-:W-:Y:S05]  /*2acb0*/  @!P0 BRA `(.L_x_52) ;  /* 0x0000000000548947 */ /* 0x000fea0003800000 */
[----:B------:R-:W-:Y:S01]  /*2acc0*/  IADD3 R0, R11, 0x1800000, RZ ;  /* 0x018000000b007810 */ /* 0x000fe20007ffe0ff */
[----:B------:R-:W-:Y:S03]  /*2acd0*/  BSSY B1, `(.L_x_53) ;  /* 0x000000c000017945 */ /* 0x000fe60003800000 */
[----:B------:R-:W-:-:S04]  /*2ace0*/  LOP3.LUT R0, R0, 0x7f800000, RZ, 0xc0, !PT ;  /* 0x7f80000000007812 */ /* 0x000fc800078ec0ff */
[----:B------:R-:W-:-:S13]  /*2acf0*/  ISETP.GT.U32.AND P0, PT, R0, 0x1ffffff, PT ;  /* 0x01ffffff0000780c */ /* 0x000fda0003f04070 */
[----:B------:R-:W-:Y:S05]  /*2ad00*/  @P0 BRA `(.L_x_54) ;  /* 0x0000000000100947 */ /* 0x000fea0003800000 */
[----:B------:R-:W-:Y:S02]  /*2ad10*/  MOV R2, R11 ;  /* 0x0000000b00027202 */ /* 0x000fe40000000f00 */
[----:B------:R-:W-:-:S07]  /*2ad20*/  MOV R10, 0x2ad40 ;  /* 0x0002ad40000a7802 */ /* 0x000fce0000000f00 */
[----:B------:R-:W-:Y:S05]  /*2ad30*/  CALL.REL.NOINC `($__internal_0_$__cuda_sm20_rcp_rn_f32_slowpath) ;  /* 0x0000003400c07944 */ /* 0x000fea0003c00000 */
[----:B------:R-:W-:Y:S05]  /*2ad40*/  BRA `(.L_x_55) ;  /* 0x0000000000107947 */ /* 0x000fea0003800000 */
.L_x_54:
[----:B------:R-:W1:Y:S02]  /*2ad50*/  MUFU.RCP R0, R11 ;  /* 0x0000000b00007308 */ /* 0x000e640000001000 */
[----:B-1----:R-:W-:-:S04]  /*2ad60*/  FFMA R2, R11, R0, -1 ;  /* 0xbf8000000b027423 */ /* 0x002fc80000000000 */
[----:B------:R-:W-:-:S04]  /*2ad70*/  FADD.FTZ R3, -R2, -RZ ;  /* 0x800000ff02037221 */ /* 0x000fc80000010100 */
[----:B------:R-:W-:-:S07]  /*2ad80*/  FFMA R0, R0, R3, R0 ;  /* 0x0000000300007223 */ /* 0x000fce0000000000 */
.L_x_55:
[----:B------:R-:W-:Y:S05]  /*2ad90*/  BSYNC B1 ;  /* 0x0000000000017941 */ /* 0x000fea0003800000 */
.L_x_53:
[----:B------:R-:W-:Y:S01]  /*2ada0*/  FSETP.GEU.AND P0, PT, |R11|, 1.175494350822287508e-38, PT ;  /* 0x008000000b00780b */ /* 0x000fe20003f0e200 */
[----:B------:R-:W-:-:S12]  /*2adb0*/  ULDC UR6, c[0x0][0x600] ;  /* 0x0001800000067ab9 */ /* 0x000fd80000000800 */
[----:B------:R-:W-:-:S04]  /*2adc0*/  @!P0 FMUL R11, R11, 16777216 ;  /* 0x4b8000000b0b8820 */ /* 0x000fc80000400000 */
[----:B------:R-:W1:Y:S02]  /*2add0*/  MUFU.LG2 R2, R11 ;  /* 0x0000000b00027308 */ /* 0x000e640000000c00 */
[----:B-1----:R-:W-:-:S04]  /*2ade0*/  @!P0 FADD R2, R2, -24 ;  /* 0xc1c0000002028421 */ /* 0x002fc80000000000 */
[----:B------:R-:W-:-:S04]  /*2adf0*/  FMUL R2, R2, 0.69314718246459960938 ;  /* 0x3f31721802027820 */ /* 0x000fc80000400000 */
[----:B------:R-:W-:-:S07]  /*2ae00*/  FFMA R5, R7, UR6, R2 ;  /* 0x0000000607057c23 */ /* 0x000fce0008000002 */
.L_x_52:
[----:B------:R-:W-:Y:S05]  /*2ae10*/  BSYNC B0 ;  /* 0x0000000000007941 */ /* 0x000fea0003800000 */
.L_x_51:
[----:B------:R-:W2:Y:S01]  /*2ae20*/  LDL.LU R16, [R1] ;  /* 0x0000000001107983 */ /* 0x000ea20000300800 */
[----:B------:R-:W-:-:S03]  /*2ae30*/  ULDC UR4, c[0x0][0x608] ;  /* 0x0001820000047ab9 */ /* 0x000fc60000000800 */
[----:B------:R-:W3:Y:S04]  /*2ae40*/  LDL.LU R17, [R1+0x4] ;  /* 0x0000040001117983 */ /* 0x000ee80000300800 */
[----:B------:R-:W4:Y:S04]  /*2ae50*/  LDL.LU R18, [R1+0x10] ;  /* 0x0000100001127983 */ /* 0x000f280000300800 */
[----:B------:R-:W5:Y:S04]  /*2ae60*/  LDL.LU R19, [R1+0x14] ;  /* 0x0000140001137983 */ /* 0x000f680000300800 */
        /* <DEDUP_REMOVED lines=59> */
[----:B------:R-:W5:Y:S01]  /*2b220*/  LDL.LU R2, [R1+0x1f4] ;  /* 0x0001f40001027983 */ /* 0x000f620000300800 */
[----:B------:R-:W-:Y:S01]  /*2b230*/  FSETP.NE.AND P0, PT, R15, -R20, PT ;  /* 0x800000140f00720b */ /* 0x000fe20003f05000 */
[----:B------:R-:W-:Y:S01]  /*2b240*/  FMUL R0, R0, UR4 ;  /* 0x0000000400007c20 */ /* 0x000fe20008400000 */
[----:B------:R-:W-:Y:S03]  /*2b250*/  BSSY B0, `(.L_x_56) ;  /* 0x0000058000007945 */ /* 0x000fe60003800000 */
[-C--:B--2---:R-:W-:Y:S01]  /*2b260*/  FMUL R16, R16, R0.reuse ;  /* 0x0000000010107220 */ /* 0x084fe20000400000 */
[-C--:B---3--:R-:W-:Y:S01]  /*2b270*/  FMUL R17, R17, R0.reuse ;  /* 0x0000000011117220 */ /* 0x088fe20000400000 */
[-C--:B----4-:R-:W-:Y:S01]  /*2b280*/  FMUL R18, R18, R0.reuse ;  /* 0x0000000012127220 */ /* 0x090fe20000400000 */
[-C--:B-----5:R-:W-:Y:S01]  /*2b290*/  FMUL R19, R19, R0.reuse ;  /* 0x0000000013137220 */ /* 0x0a0fe20000400000 */
        /* <DEDUP_REMOVED lines=60> */
[----:B------:R-:W-:Y:S06]  /*2b660*/  @!P0 BRA `(.L_x_57) ;  /* 0x0000000000588947 */ /* 0x000fec0003800000 */
[----:B------:R-:W-:Y:S01]  /*2b670*/  VIADD R0, R8, 0x1800000 ;  /* 0x0180000008007836 */ /* 0x000fe20000000000 */
[----:B------:R-:W-:Y:S04]  /*2b680*/  BSSY B1, `(.L_x_58) ;  /* 0x000000d000017945 */ /* 0x000fe80003800000 */
[----:B------:R-:W-:-:S04]  /*2b690*/  LOP3.LUT R0, R0, 0x7f800000, RZ, 0xc0, !PT ;  /* 0x7f80000000007812 */ /* 0x000fc800078ec0ff */
[----:B------:R-:W-:-:S13]  /*2b6a0*/  ISETP.GT.U32.AND P0, PT, R0, 0x1ffffff, PT ;  /* 0x01ffffff0000780c */ /* 0x000fda0003f04070 */
[----:B------:R-:W-:Y:S05]  /*2b6b0*/  @P0 BRA `(.L_x_59) ;  /* 0x0000000000140947 */ /* 0x000fea0003800000 */
[----:B------:R-:W-:Y:S02]  /*2b6c0*/  MOV R2, R8 ;  /* 0x0000000800027202 */ /* 0x000fe40000000f00 */
[----:B------:R-:W-:-:S07]  /*2b6d0*/  MOV R10, 0x2b6f0 ;  /* 0x0002b6f0000a7802 */ /* 0x000fce0000000f00 */
[----:B------:R-:W-:Y:S05]  /*2b6e0*/  CALL.REL.NOINC `($__internal_0_$__cuda_sm20_rcp_rn_f32_slowpath) ;  /* 0x0000002c00547944 */ /* 0x000fea0003c00000 */
[----:B------:R-:W-:Y:S01]  /*2b6f0*/  MOV R9, R0 ;  /* 0x0000000000097202 */ /* 0x000fe20000000f00 */
[----:B------:R-:W-:Y:S06]  /*2b700*/  BRA `(.L_x_60) ;  /* 0x0000000000107947 */ /* 0x000fec0003800000 */
.L_x_59:
[----:B------:R-:W1:Y:S02]  /*2b710*/  MUFU.RCP R9, R8 ;  /* 0x0000000800097308 */ /* 0x000e640000001000 */
[----:B-1----:R-:W-:-:S04]  /*2b720*/  FFMA R0, R8, R9, -1 ;  /* 0xbf80000008007423 */ /* 0x002fc80000000009 */
[----:B------:R-:W-:-:S04]  /*2b730*/  FADD.FTZ R0, -R0, -RZ ;  /* 0x800000ff00007221 */ /* 0x000fc80000010100 */
[----:B------:R-:W-:-:S07]  /*2b740*/  FFMA R9, R9, R0, R9 ;  /* 0x0000000009097223 */ /* 0x000fce0000000009 */
.L_x_60:
[----:B------:R-:W-:Y:S05]  /*2b750*/  BSYNC B1 ;  /* 0x0000000000017941 */ /* 0x000fea0003800000 */
.L_x_58:
[----:B------:R-:W-:Y:S01]  /*2b760*/  FSETP.GEU.AND P0, PT, |R8|, 1.175494350822287508e-38, PT ;  /* 0x008000000800780b */ /* 0x000fe20003f0e200 */
[----:B------:R-:W-:-:S12]  /*2b770*/  ULDC UR4, c[0x0][0x600] ;  /* 0x0001800000047ab9 */ /* 0x000fd80000000800 */
[----:B------:R-:W-:-:S04]  /*2b780*/  @!P0 FMUL R8, R8, 16777216 ;  /* 0x4b80000008088820 */ /* 0x000fc80000400000 */
[----:B------:R-:W1:Y:S02]  /*2b790*/  MUFU.LG2 R0, R8 ;  /* 0x0000000800007308 */ /* 0x000e640000000c00 */
[----:B-1----:R-:W-:-:S04]  /*2b7a0*/  @!P0 FADD R0, R0, -24 ;  /* 0xc1c0000000008421 */ /* 0x002fc80000000000 */
[----:B------:R-:W-:-:S04]  /*2b7b0*/  FMUL R3, R0, 0.69314718246459960938 ;  /* 0x3f31721800037820 */ /* 0x000fc80000400000 */
[----:B------:R-:W-:-:S07]  /*2b7c0*/  FFMA R4, R6, UR4, R3 ;  /* 0x0000000406047c23 */ /* 0x000fce0008000003 */
.L_x_57:
[----:B------:R-:W-:Y:S05]  /*2b7d0*/  BSYNC B0 ;  /* 0x0000000000007941 */ /* 0x000fea0003800000 */
.L_x_56:
[C---:B------:R-:W-:Y:S01]  /*2b7e0*/  LOP3.LUT P0, RZ, R217.reuse, 0x3, RZ, 0xc0, !PT ;  /* 0x00000003d9ff7812 */ /* 0x040fe2000780c0ff */
[----:B------:R-:W-:Y:S01]  /*2b7f0*/  ULDC UR4, c[0x0][0x608] ;  /* 0x0001820000047ab9 */ /* 0x000fe20000000800 */
[----:B------:R-:W-:Y:S01]  /*2b800*/  LOP3.LUT R125, R217, 0x7f, RZ, 0xc0, !PT ;  /* 0x0000007fd97d7812 */ /* 0x000fe200078ec0ff */
[----:B------:R-:W-:Y:S01]  /*2b810*/  ULDC.64 UR8, c[0x0][0x208] ;  /* 0x0000820000087ab9 */ /* 0x000fe20000000a00 */
[----:B------:R-:W-:Y:S01]  /*2b820*/  FMUL R9, R9, UR4 ;  /* 0x0000000409097c20 */ /* 0x000fe20008400000 */
[----:B------:R-:W-:Y:S01]  /*2b830*/  BSSY B0, `(.L_x_61) ;  /* 0x0000018000007945 */ /* 0x000fe20003800000 */
[----:B------:R-:W-:-:S07]  /*2b840*/  SHF.R.U32.HI R127, RZ, 0x5, R125 ;  /* 0x00000005ff7f7819 */ /* 0x000fce000001167d */
[----:B------:R-:W-:Y:S05]  /*2b850*/  @P0 BRA `(.L_x_62) ;  /* 0x0000000000540947 */ /* 0x000fea0003800000 */
[----:B------:R-:W1:Y:S01]  /*2b860*/  S2UR UR4, SR_CTAID.X ;  /* 0x00000000000479c3 */ /* 0x000e620000002500 */
[----:B------:R-:W-:Y:S01]  /*2b870*/  SHF.R.U32.HI R0, RZ, 0x2, R217 ;  /* 0x00000002ff007819 */ /* 0x000fe200000116d9 */
[----:B------:R-:W-:-:S03]  /*2b880*/  IMAD.SHL.U32 R3, R127, 0x10, RZ ;  /* 0x000000107f037824 */ /* 0x000fc600078e00ff */
[----:B------:R-:W-:-:S04]  /*2b890*/  LOP3.LUT R0, R0, 0x7, RZ, 0xc0, !PT ;  /* 0x0000000700007812 */ /* 0x000fc800078ec0ff */
[----:B------:R-:W-:Y:S01]  /*2b8a0*/  LOP3.LUT R0, R3, 0xfffffff0, R0, 0xe2, !PT ;  /* 0xfffffff003007812 */ /* 0x000fe200078ee200 */
[----:B-1----:R-:W-:-:S03]  /*2b8b0*/  USHF.L.U32 UR6, UR4, 0x6, URZ ;  /* 0x0000000604067899 */ /* 0x002fc6000800063f */
[----:B------:R-:W-:Y:S02]  /*2b8c0*/  ULDC.64 UR4, c[0x0][0x688] ;  /* 0x0001a20000047ab9 */ /* 0x000fe40000000a00 */
[----:B------:R-:W-:Y:S02]  /*2b8d0*/  UIMAD UR4, UR36, UR4, UR6 ;  /* 0x00000004240472a4 */ /* 0x000fe4000f8e0206 */
[----:B------:R-:W-:Y:S02]  /*2b8e0*/  LOP3.LUT R2, R0, UR6, RZ, 0xfc, !PT ;  /* 0x0000000600027c12 */ /* 0x000fe4000f8efcff */
[----:B------:R-:W-:Y:S02]  /*2b8f0*/  UIMAD UR4, UR37, UR5, UR4 ;  /* 0x00000005250472a4 */ /* 0x000fe4000f8e0204 */
[C---:B------:R-:W-:Y:S01]  /*2b900*/  IADD3 R3, R2.reuse, 0x8, RZ ;  /* 0x0000000802037810 */ /* 0x040fe20007ffe0ff */
[----:B------:R-:W-:Y:S02]  /*2b910*/  ULDC UR5, c[0x0][0x288] ;  /* 0x0000a20000057ab9 */ /* 0x000fe40000000800 */
[----:B------:R-:W-:-:S02]  /*2b920*/  ISETP.GE.U32.AND P0, PT, R2, UR5, PT ;  /* 0x0000000502007c0c */ /* 0x000fc4000bf06070 */
[----:B------:R-:W-:Y:S02]  /*2b930*/  IADD3 R0, P2, R0, UR4, RZ ;  /* 0x0000000400007c10 */ /* 0x000fe4000ff5e0ff */
[----:B------:R-:W-:Y:S01]  /*2b940*/  ISETP.GE.U32.AND P1, PT, R3, UR5, PT ;  /* 0x0000000503007c0c */ /* 0x000fe2000bf26070 */
[----:B------:R-:W-:Y:S01]  /*2b950*/  ULDC.64 UR4, c[0x0][0x680] ;  /* 0x0001a00000047ab9 */ /* 0x000fe20000000a00 */
[----:B------:R-:W-:Y:S02]  /*2b960*/  IADD3.X R3, RZ, RZ, RZ, P2, !PT ;  /* 0x000000ffff037210 */ /* 0x000fe400017fe4ff */
[----:B------:R-:W-:-:S04]  /*2b970*/  LEA R2, P2, R0, UR4, 0x2 ;  /* 0x0000000400027c11 */ /* 0x000fc8000f8410ff */
[----:B------:R-:W-:-:S05]  /*2b980*/  LEA.HI.X R3, R0, UR5, R3, 0x2, P2 ;  /* 0x0000000500037c11 */ /* 0x000fca00090f1403 */
[----:B------:R1:W-:Y:S04]  /*2b990*/  @!P0 STG.E desc[UR8][R2.64], R5 ;  /* 0x0000000502008986 */ /* 0x0003e8000c101908 */
[----:B------:R1:W-:Y:S02]  /*2b9a0*/  @!P1 STG.E desc[UR8][R2.64+0x20], R4 ;  /* 0x0000200402009986 */ /* 0x0003e4000c101908 */
.L_x_62:
[----:B------:R-:W-:Y:S05]  /*2b9b0*/  BSYNC B0 ;  /* 0x0000000000007941 */ /* 0x000fea0003800000 */
.L_x_61:
[----:B------:R-:W2:Y:S01]  /*2b9c0*/  LDL.LU R131, [R1+0x8] ;  /* 0x0000080001837983 */ /* 0x000ea20000300800 */
[----:B------:R-:W-:-:S03]  /*2b9d0*/  ULDC.64 UR4, c[0x0][0x730] ;  /* 0x0001cc0000047ab9 */ /* 0x000fc60000000a00 */
        /* <DEDUP_REMOVED lines=58> */
[----:B-1----:R-:W5:Y:S04]  /*2bd80*/  LDL.LU R5, [R1+0x1dc] ;  /* 0x0001dc0001057983 */ /* 0x002f680000300800 */
[----:B------:R-:W5:Y:S04]  /*2bd90*/  LDL.LU R4, [R1+0x1e8] ;  /* 0x0001e80001047983 */ /* 0x000f680000300800 */
[----:B------:R-:W5:Y:S04]  /*2bda0*/  LDL.LU R3, [R1+0x1ec] ;  /* 0x0001ec0001037983 */ /* 0x000f680000300800 */
[----:B------:R-:W5:Y:S04]  /*2bdb0*/  LDL.LU R2, [R1+0x1f8] ;  /* 0x0001f80001027983 */ /* 0x000f680000300800 */
[----:B------:R-:W5:Y:S01]  /*2bdc0*/  LDL.LU R0, [R1+0x1fc] ;  /* 0x0001fc0001007983 */ /* 0x000f620000300800 */
[----:B------:R-:W-:-:S04]  /*2bdd0*/  ISETP.NE.U32.AND P0, PT, RZ, UR4, PT ;  /* 0x00000004ff007c0c */ /* 0x000fc8000bf05070 */
[----:B------:R-:W-:Y:S01]  /*2bde0*/  ISETP.NE.AND.EX P0, PT, RZ, UR5, PT, P0 ;  /* 0x00000005ff007c0c */ /* 0x000fe2000bf05300 */
        /* <DEDUP_REMOVED lines=64> */
[----:B------:R-:W-:Y:S06]  /*2c1f0*/  @P0 BRA `(.L_x_63) ;  /* 0x0000000000200947 */ /* 0x000fec0003800000 */
[----:B------:R-:W-:Y:S02]  /*2c200*/  ULDC.64 UR4, c[0x0][0x728] ;  /* 0x0001ca0000047ab9 */ /* 0x000fe40000000a00 */
[----:B------:R-:W-:-:S04]  /*2c210*/  ISETP.NE.U32.AND P0, PT, RZ, UR4, PT ;  /* 0x00000004ff007c0c */ /* 0x000fc8000bf05070 */
[----:B------:R-:W-:-:S13]  /*2c220*/  ISETP.NE.AND.EX P0, PT, RZ, UR5, PT, P0 ;  /* 0x00000005ff007c0c */ /* 0x000fda000bf05300 */
[----:B------:R-:W-:Y:S05]  /*2c230*/  @!P0 BRA `(.L_x_64) ;  /* 0x00000000000c8947 */ /* 0x000fea0003800000 */
[----:B------:R-:W1:Y:S02]  /*2c240*/  LDC.64 R2, c[0x0][0x728] ;  /* 0x0001ca00ff027b82 */ /* 0x000e640000000a00 */
[----:B-1----:R1:W5:Y:S01]  /*2c250*/  LDG.E R123, desc[UR8][R2.64] ;  /* 0x00000008027b7981 */ /* 0x002362000c1e1900 */
[----:B------:R-:W-:Y:S05]  /*2c260*/  BRA `(.L_x_63) ;  /* 0x0000000000047947 */ /* 0x000fea0003800000 */
.L_x_64:
[----:B------:R-:W2:Y:S02]  /*2c270*/  LDC R123, c[0x0][0x720] ;  /* 0x0001c800ff7b7b82 */ /* 0x000ea40000000800 */
.L_x_63:
[----:B------:R-:W-:-:S04]  /*2c280*/  MOV R0, RZ ;  /* 0x000000ff00007202 */ /* 0x000fc80000000f00 */
[----:B------:R-:W-:-:S13]  /*2c290*/  LOP3.LUT P0, RZ, R0, 0x1bf, RZ, 0xc0, !PT ;  /* 0x000001bf00ff7812 */ /* 0x000fda000780c0ff */
[----:B------:R-:W-:Y:S05]  /*2c2a0*/  @!P0 BRA `(.L_x_65) ;  /* 0x0000000000408947 */ /* 0x000fea0003800000 */
[----:B-1----:R-:W-:Y:S01]  /*2c2b0*/  MOV R2, 0x0 ;  /* 0x0000000000027802 */ /* 0x002fe20000000f00 */
[----:B------:R-:W-:Y:S01]  /*2c2c0*/  ULDC.64 UR4, c[0x4][0x70] ;  /* 0x01001c0000047ab9 */ /* 0x000fe20000000a00 */
[----:B------:R-:W-:Y:S01]  /*2c2d0*/  ULDC.64 UR6, c[0x4][0x8] ;  /* 0x0100020000067ab9 */ /* 0x000fe20000000a00 */
[----:B------:R-:W-:Y:S01]  /*2c2e0*/  IMAD.U32 R4, RZ, RZ, UR4 ;  /* 0x00000004ff047e24 */ /* 0x000fe2000f8e00ff */
[----:B------:R-:W-:Y:S01]  /*2c2f0*/  MOV R5, UR5 ;  /* 0x0000000500057c02 */ /* 0x000fe20008000f00 */
[----:B------:R-:W-:Y:S01]  /*2c300*/  ULDC.64 UR4, c[0x4][0x78] ;  /* 0x01001e0000047ab9 */ /* 0x000fe20000000a00 */
[----:B------:R-:W1:Y:S01]  /*2c310*/  LDC.64 R2, c[0x4][R2] ;  /* 0x0100000002027b82 */ /* 0x000e620000000a00 */
[----:B------:R-:W-:Y:S01]  /*2c320*/  MOV R6, UR4 ;  /* 0x0000000400067c02 */ /* 0x000fe20008000f00 */
[----:B------:R-:W-:Y:S01]  /*2c330*/  IMAD.U32 R7, RZ, RZ, UR5 ;  /* 0x00000005ff077e24 */ /* 0x000fe2000f8e00ff */
[----:B------:R-:W-:Y:S01]  /*2c340*/  MOV R10, UR6 ;  /* 0x00000006000a7c02 */ /* 0x000fe20008000f00 */
[----:B------:R-:W-:Y:S01]  /*2c350*/  IMAD.MOV.U32 R8, RZ, RZ, 0x70 ;  /* 0x00000070ff087424 */ /* 0x000fe200078e00ff */
[----:B------:R-:W-:-:S02]  /*2c360*/  MOV R11, UR7 ;  /* 0x00000007000b7c02 */ /* 0x000fc40008000f00 */
[----:B------:R-:W-:Y:S02]  /*2c370*/  MOV R12, 0x1 ;  /* 0x00000001000c7802 */ /* 0x000fe40000000f00 */
[----:B------:R-:W-:-:S07]  /*2c380*/  MOV R13, RZ ;  /* 0x000000ff000d7202 */ /* 0x000fce0000000f00 */
[----:B------:R-:W-:-:S07]  /*2c390*/  LEPC R20, `(.L_x_65) ;  /* 0x000000001014794e */ /* 0x000fce0000000000 */
[----:B-12--5:R-:W-:Y:S05]  /*2c3a0*/  CALL.ABS.NOINC R2 ;  /* 0x0000000002007343 */ /* 0x026fea0003c00000 */
.L_x_65:
        /* <DEDUP_REMOVED lines=18> */
.L_x_66:
[----:B------:R-:W-:Y:S01]  /*2c4d0*/  ULDC.64 UR4, c[0x0][0x730] ;  /* 0x0001cc0000047ab9 */ /* 0x000fe20000000a00 */
[----:B------:R-:W-:Y:S01]  /*2c4e0*/  IMAD.SHL.U32 R0, R217, 0x20, RZ ;  /* 0x00000020d9007824 */ /* 0x000fe200078e00ff */
[----:B------:R-:W-:Y:S01]  /*2c4f0*/  ISETP.NE.U32.AND P0, PT, RZ, UR4, PT ;  /* 0x00000004ff007c0c */ /* 0x000fe2000bf05070 */
[----:B------:R-:W-:Y:S01]  /*2c500*/  VIADD R125, R125, 0x1f ;  /* 0x0000001f7d7d7836 */ /* 0x000fe20000000000 */
[----:B-1----:R-:W-:Y:S02]  /*2c510*/  SHF.R.U32.HI R3, RZ, 0x1, R217 ;  /* 0x00000001ff037819 */ /* 0x002fe400000116d9 */
[----:B------:R-:W-:Y:S02]  /*2c520*/  ISETP.NE.AND.EX P0, PT, RZ, UR5, PT, P0 ;  /* 0x00000005ff007c0c */ /* 0x000fe4000bf05300 */
[C---:B------:R-:W-:Y:S02]  /*2c530*/  LOP3.LUT R2, R0.reuse, 0xc0, RZ, 0xc0, !PT ;  /* 0x000000c000027812 */ /* 0x040fe400078ec0ff */
[----:B------:R-:W-:-:S02]  /*2c540*/  LOP3.LUT R4, R0, 0x20, RZ, 0xc0, !PT ;  /* 0x0000002000047812 */ /* 0x000fc400078ec0ff */
[----:B------:R-:W-:Y:S02]  /*2c550*/  LOP3.LUT R2, R2, 0x8, R3, 0xf8, !PT ;  /* 0x0000000802027812 */ /* 0x000fe400078ef803 */
[----:B------:R-:W-:Y:S02]  /*2c560*/  SHF.L.U32 R3, R217, 0x2, RZ ;  /* 0x00000002d9037819 */ /* 0x000fe400000006ff */
[----:B------:R-:W-:Y:S02]  /*2c570*/  LEA R4, R127, R4, 0x9 ;  /* 0x000000047f047211 */ /* 0x000fe400078e48ff */
[----:B------:R-:W-:Y:S01]  /*2c580*/  LOP3.LUT R2, R2, 0x18, R3, 0x78, !PT ;  /* 0x0000001802027812 */ /* 0x000fe200078e7803 */
[----:B--2--5:R-:W1:Y:S01]  /*2c590*/  @P0 LDC R123, c[0x0][0x720] ;  /* 0x0001c800ff7b0b82 */ /* 0x024e620000000800 */
[----:B------:R-:W-:Y:S02]  /*2c5a0*/  LOP3.LUT R3, R0, 0x100, RZ, 0xc0, !PT ;  /* 0x0000010000037812 */ /* 0x000fe400078ec0ff */
[----:B------:R-:W-:-:S02]  /*2c5b0*/  ISETP.GT.U32.AND P1, PT, R125, 0x3e, PT ;  /* 0x0000003e7d00780c */ /* 0x000fc40003f24070 */
[----:B------:R-:W-:Y:S02]  /*2c5c0*/  IADD3 R3, R2, R4, R3 ;  /* 0x0000000402037210 */ /* 0x000fe40007ffe003 */
[----:B------:R-:W-:Y:S02]  /*2c5d0*/  LOP3.LUT P0, RZ, R217, 0x4, RZ, 0xc0, !PT ;  /* 0x00000004d9ff7812 */ /* 0x000fe4000780c0ff */
[----:B------:R-:W-:Y:S01]  /*2c5e0*/  LEA R3, R3, R216, 0x1 ;  /* 0x000000d803037211 */ /* 0x000fe200078e08ff */
[-C--:B-1----:R-:W-:Y:S01]  /*2c5f0*/  FMUL R5, R148, R123.reuse ;  /* 0x0000007b94057220 */ /* 0x082fe20000400000 */
        /* <DEDUP_REMOVED lines=15> */
[----:B------:R-:W-:Y:S01]  /*2c6f0*/  F2FP.F16.F32.PACK_AB R5, R2, R5 ;  /* 0x000000050205723e */ /* 0x000fe200000000ff */
[-C--:B------:R-:W-:Y:S01]  /*2c700*/  FMUL R12, R27, R123.reuse ;  /* 0x0000007b1b0c7220 */ /* 0x080fe20000400000 */
[----:B------:R-:W-:Y:S01]  /*2c710*/  MOV R2, 0x10 ;  /* 0x0000001000027802 */ /* 0x000fe20000000f00 */
[-C--:B------:R-:W-:Y:S01]  /*2c720*/  FMUL R14, R29, R123.reuse ;  /* 0x0000007b1d0e7220 */ /* 0x080fe20000400000 */
[----:B------:R-:W-:Y:S01]  /*2c730*/  F2FP.F16.F32.PACK_AB R6, R7, R6 ;  /* 0x000000060706723e */ /* 0x000fe200000000ff */
[-C--:B------:R-:W-:Y:S01]  /*2c740*/  FMUL R19, R26, R123.reuse ;  /* 0x0000007b1a137220 */ /* 0x080fe20000400000 */
[----:B------:R-:W-:Y:S01]  /*2c750*/  F2FP.F16.F32.PACK_AB R7, R9, R8 ;  /* 0x000000080907723e */ /* 0x000fe200000000ff */
[-C--:B------:R-:W-:Y:S01]  /*2c760*/  FMUL R13, R166, R123.reuse ;  /* 0x0000007ba60d7220 */ /* 0x080fe20000400000 */
[----:B------:R-:W-:Y:S01]  /*2c770*/  F2FP.F16.F32.PACK_AB R4, R17, R4 ;  /* 0x000000041104723e */ /* 0x000fe200000000ff */
[----:B------:R-:W-:Y:S01]  /*2c780*/  FMUL R0, R164, R123 ;  /* 0x0000007ba4007220 */ /* 0x000fe20000400000 */
[----:B------:R-:W-:Y:S01]  /*2c790*/  F2FP.F16.F32.PACK_AB R9, R18, R11 ;  /* 0x0000000b1209723e */ /* 0x000fe200000000ff */
        /* <DEDUP_REMOVED lines=108> */
[----:B------:R-:W-:Y:S01]  /*2ce60*/  VIADD R17, R3, 0x1000 ;  /* 0x0000100003117836 */ /* 0x000fe20000000000 */
[----:B------:R-:W-:-:S02]  /*2ce70*/  F2FP.F16.F32.PACK_AB R10, R25, R10 ;  /* 0x0000000a190a723e */ /* 0x000fc400000000ff */
[----:B------:R-:W-:Y:S02]  /*2ce80*/  F2FP.F16.F32.PACK_AB R11, R125, R16 ;  /* 0x000000107d0b723e */ /* 0x000fe400000000ff */
[----:B------:R-:W-:Y:S01]  /*2ce90*/  SEL R2, R2, 0xfffffff0, !P0 ;  /* 0xfffffff002027807 */ /* 0x000fe20004000000 */
[----:B------:R-:W-:Y:S06]  /*2cea0*/  @P1 BRA `(.L_x_67) ;  /* 0x0000000000041947 */ /* 0x000fec0003800000 */
[----:B------:R-:W-:-:S04]  /*2ceb0*/  DEPBAR.LE SB0, 0x1 ;  /* 0x000080400000791a */ /* 0x000fc80000000000 */
.L_x_67:
[----:B------:R-:W-:Y:S05]  /*2cec0*/  WARPSYNC.ALL ;  /* 0x0000000000007948 */ /* 0x000fea0003800000 */
[----:B------:R-:W-:Y:S01]  /*2ced0*/  BAR.SYNC.DEFER_BLOCKING 0x1, 0x80 ;  /* 0x0042000000007b1d */ /* 0x000fe20000010000 */
[C---:B------:R-:W-:Y:S02]  /*2cee0*/  LEA R20, R2.reuse, R17, 0x1 ;  /* 0x0000001102147211 */ /* 0x040fe400078e08ff */
[----:B------:R-:W-:Y:S02]  /*2cef0*/  LEA R2, R2, R3, 0x1 ;  /* 0x0000000302027211 */ /* 0x000fe400078e08ff */
[----:B------:R-:W-:Y:S01]  /*2cf00*/  F2FP.F16.F32.PACK_AB R12, R12, R19 ;  /* 0x000000130c0c723e */ /* 0x000fe200000000ff */
[----:B------:R-:W-:Y:S01]  /*2cf10*/  BSSY B0, `(.L_x_68) ;  /* 0x000001e000007945 */ /* 0x000fe20003800000 */
[----:B------:R-:W-:-:S02]  /*2cf20*/  F2FP.F16.F32.PACK_AB R13, R13, R0 ;  /* 0x000000000d0d723e */ /* 0x000fc400000000ff */
[----:B------:R-:W-:Y:S02]  /*2cf30*/  F2FP.F16.F32.PACK_AB R14, R14, R21 ;  /* 0x000000150e0e723e */ /* 0x000fe400000000ff */
[----:B------:R-:W-:Y:S02]  /*2cf40*/  F2FP.F16.F32.PACK_AB R15, R15, R144 ;  /* 0x000000900f0f723e */ /* 0x000fe400000000ff */
[----:B------:R-:W-:Y:S02]  /*2cf50*/  F2FP.F16.F32.PACK_AB R16, R31, R30 ;  /* 0x0000001e1f10723e */ /* 0x000fe400000000ff */
[----:B------:R-:W-:Y:S02]  /*2cf60*/  F2FP.F16.F32.PACK_AB R17, R146, R27 ;  /* 0x0000001b9211723e */ /* 0x000fe400000000ff */
[----:B------:R-:W-:Y:S02]  /*2cf70*/  F2FP.F16.F32.PACK_AB R18, R33, R32 ;  /* 0x000000202112723e */ /* 0x000fe400000000ff */
[----:B------:R-:W-:Y:S01]  /*2cf80*/  F2FP.F16.F32.PACK_AB R19, R142, R29 ;  /* 0x0000001d8e13723e */ /* 0x000fe200000000ff */
[----:B------:R1:W-:Y:S04]  /*2cf90*/  STSM.16.M88.4 [R3], R4 ;  /* 0x0000000403007844 */ /* 0x0003e80000000200 */
[----:B------:R1:W-:Y:S01]  /*2cfa0*/  STSM.16.M88.4 [R2], R8 ;  /* 0x0000000802007844 */ /* 0x0003e20000000200 */
[----:B------:R-:W-:Y:S01]  /*2cfb0*/  @!PT LDS RZ, [RZ] ;  /* 0x00000000fffff984 */ /* 0x000fe20000000800 */
[----:B------:R-:W-:Y:S01]  /*2cfc0*/  @!PT LDS RZ, [RZ] ;  /* 0x00000000fffff984 */ /* 0x000fe20000000800 */
[----:B------:R-:W-:Y:S01]  /*2cfd0*/  @!PT LDS RZ, [RZ] ;  /* 0x00000000fffff984 */ /* 0x000fe20000000800 */
[----:B------:R-:W-:Y:S01]  /*2cfe0*/  @!PT LDS RZ, [RZ] ;  /* 0x00000000fffff984 */ /* 0x000fe20000000800 */
[----:B------:R2:W-:Y:S06]  /*2cff0*/  MEMBAR.ALL.CTA ;  /* 0x0000000000007992 */ /* 0x0005ec0000008000 */
[----:B--2---:R-:W2:Y:S02]  /*2d000*/  FENCE.VIEW.ASYNC.S ;  /* 0x00000000000073c6 */ /* 0x004ea40000000000 */
[----:B--2---:R-:W-:Y:S06]  /*2d010*/  BAR.SYNC.DEFER_BLOCKING 0x1, 0x80 ;  /* 0x0042000000007b1d */ /* 0x004fec0000010000 */
[----:B------:R-:W-:Y:S05]  /*2d020*/  @P1 BRA `(.L_x_69) ;  /* 0x0000000000301947 */ /* 0x000fea0003800000 */
[----:B------:R-:W2:Y:S01]  /*2d030*/  S2UR UR10, SR_CTAID.X ;  /* 0x00000000000a79c3 */ /* 0x000ea20000002500 */
[----:B------:R-:W-:Y:S01]  /*2d040*/  ULDC.64 UR4, c[0x0][0x198] ;  /* 0x0000660000047ab9 */ /* 0x000fe20000000a00 */
[----:B------:R-:W-:Y:S01]  /*2d050*/  R2UR UR8, R216 ;  /* 0x00000000d80872ca */ /* 0x000fe200000e0000 */
[----:B------:R-:W-:Y:S01]  /*2d060*/  UIADD3 UR4, UP0, UR4, 0x670, URZ ;  /* 0x0000067004047890 */ /* 0x000fe2000ff1e03f */
[----:B------:R-:W-:Y:S01]  /*2d070*/  UMOV UR9, URZ ;  /* 0x0000003f00097c82 */ /* 0x000fe20008000000 */
[----:B------:R-:W-:Y:S02]  /*2d080*/  UMOV UR11, UR36 ;  /* 0x00000024000b7c82 */ /* 0x000fe40008000000 */
[----:B------:R-:W-:Y:S01]  /*2d090*/  UIADD3.X UR5, URZ, UR5, URZ, UP0, !UPT ;  /* 0x000000053f057290 */ /* 0x000fe200087fe43f */
[----:B------:R-:W-:Y:S01]  /*2d0a0*/  UMOV UR12, UR37 ;  /* 0x00000025000c7c82 */ /* 0x000fe20008000000 */
[----:B--2---:R-:W-:-:S09]  /*2d0b0*/  USHF.L.U32 UR10, UR10, 0x6, URZ ;  /* 0x000000060a0a7899 */ /* 0x004fd2000800063f */
[----:B------:R2:W-:Y:S01]  /*2d0c0*/  UTMASTG.4D [UR8], [UR4] ;  /* 0x00000008040073b5 */ /* 0x0005e20008018000 */
[----:B------:R0:W-:Y:S01]  /*2d0d0*/  UTMACMDFLUSH ;  /* 0x00000000000079b7 */ /* 0x0001e20000000000 */
[----:B--2---:R-:W-:-:S04]  /*2d0e0*/  DEPBAR.LE SB0, 0x1 ;  /* 0x000080400000791a */ /* 0x004fc80000000000 */
.L_x_69:
[----:B------:R-:W-:Y:S05]  /*2d0f0*/  BSYNC B0 ;  /* 0x0000000000007941 */ /* 0x000fea0003800000 */
.L_x_68:
[----:B------:R-:W-:Y:S01]  /*2d100*/  BAR.SYNC.DEFER_BLOCKING 0x1, 0x80 ;  /* 0x0042000000007b1d */ /* 0x000fe20000010000 */
[----:B-1----:R-:W-:Y:S02]  /*2d110*/  F2FP.F16.F32.PACK_AB R4, R35, R34 ;  /* 0x000000222304723e */ /* 0x002fe400000000ff */
[----:B------:R-:W-:Y:S02]  /*2d120*/  F2FP.F16.F32.PACK_AB R5, R138, R127 ;  /* 0x0000007f8a05723e */ /* 0x000fe400000000ff */
[----:B------:R-:W-:Y:S01]  /*2d130*/  F2FP.F16.F32.PACK_AB R6, R37, R36 ;  /* 0x000000242506723e */ /* 0x000fe200000000ff */
[----:B------:R-:W-:Y:S01]  /*2d140*/  BSSY B0, `(.L_x_70) ;  /* 0x000001d000007945 */ /* 0x000fe20003800000 */
[----:B------:R-:W-:Y:S02]  /*2d150*/  F2FP.F16.F32.PACK_AB R7, R134, R129 ;  /* 0x000000818607723e */ /* 0x000fe400000000ff */
[----:B------:R-:W-:Y:S02]  /*2d160*/  F2FP.F16.F32.PACK_AB R8, R39, R38 ;  /* 0x000000262708723e */ /* 0x000fe400000000ff */
[----:B------:R-:W-:-:S02]  /*2d170*/  F2FP.F16.F32.PACK_AB R9, R130, R131 ;  /* 0x000000838209723e */ /* 0x000fc400000000ff */
[----:B------:R-:W-:Y:S02]  /*2d180*/  F2FP.F16.F32.PACK_AB R10, R41, R40 ;  /* 0x00000028290a723e */ /* 0x000fe400000000ff */
[----:B------:R-:W-:Y:S01]  /*2d190*/  F2FP.F16.F32.PACK_AB R11, R126, R133 ;  /* 0x000000857e0b723e */ /* 0x000fe200000000ff */
[----:B------:R1:W-:Y:S04]  /*2d1a0*/  STSM.16.M88.4 [R3+0x1000], R12 ;  /* 0x0010000c03007844 */ /* 0x0003e80000000200 */
[----:B------:R1:W-:Y:S01]  /*2d1b0*/  STSM.16.M88.4 [R2+0x1000], R16 ;  /* 0x0010001002007844 */ /* 0x0003e20000000200 */
        /* <DEDUP_REMOVED lines=9> */
[----:B------:R-:W-:Y:S01]  /*2d250*/  R2UR UR8, R216 ;  /* 0x00000000d80872ca */ /* 0x000fe200000e0000 */
[----:B------:R-:W-:Y:S01]  /*2d260*/  ULDC.64 UR4, c[0x0][0x198] ;  /* 0x0000660000047ab9 */ /* 0x000fe20000000a00 */
[----:B------:R-:W-:Y:S01]  /*2d270*/  UMOV UR9, 0x20 ;  /* 0x0000002000097882 */ /* 0x000fe20000000000 */
[----:B------:R-:W-:Y:S01]  /*2d280*/  UIADD3 UR4, UP0, UR4, 0x670, URZ ;  /* 0x0000067004047890 */ /* 0x000fe2000ff1e03f */
[----:B------:R-:W-:Y:S01]  /*2d290*/  UMOV UR11, UR36 ;  /* 0x00000024000b7c82 */ /* 0x000fe20008000000 */
[----:B------:R-:W-:Y:S02]  /*2d2a0*/  UMOV UR12, UR37 ;  /* 0x00000025000c7c82 */ /* 0x000fe40008000000 */
[----:B------:R-:W-:-:S06]  /*2d2b0*/  UIADD3.X UR5, URZ, UR5, URZ, UP0, !UPT ;  /* 0x000000053f057290 */ /* 0x000fcc00087fe43f */
[----:B------:R-:W-:Y:S02]  /*2d2c0*/  UIADD3 UR8, UR8, 0x1000, URZ ;  /* 0x0000100008087890 */ /* 0x000fe4000fffe03f */
[----:B--2---:R-:W-:-:S09]  /*2d2d0*/  USHF.L.U32 UR10, UR10, 0x6, URZ ;  /* 0x000000060a0a7899 */ /* 0x004fd2000800063f */
[----:B------:R2:W-:Y:S01]  /*2d2e0*/  UTMASTG.4D [UR8], [UR4] ;  /* 0x00000008040073b5 */ /* 0x0005e20008018000 */
[----:B------:R0:W-:Y:S01]  /*2d2f0*/  UTMACMDFLUSH ;  /* 0x00000000000079b7 */ /* 0x0001e20000000000 */
[----:B--2---:R-:W-:-:S04]  /*2d300*/  DEPBAR.LE SB0, 0x1 ;  /* 0x000080400000791a */ /* 0x004fc80000000000 */
.L_x_71:
[----:B------:R-:W-:Y:S05]  /*2d310*/  BSYNC B0 ;  /* 0x0000000000007941 */ /* 0x000fea0003800000 */
.L_x_70:
        /* <DEDUP_REMOVED lines=24> */
[----:B------:R-:W-:Y:S01]  /*2d4a0*/  UMOV UR9, 0x40 ;  /* 0x0000004000097882 */ /* 0x000fe20000000000 */
[----:B------:R-:W-:Y:S02]  /*2d4b0*/  UMOV UR11, UR36 ;  /* 0x00000024000b7c82 */ /* 0x000fe40008000000 */
[----:B------:R-:W-:Y:S01]  /*2d4c0*/  UIADD3.X UR5, URZ, UR5, URZ, UP0, !UPT ;  /* 0x000000053f057290 */ /* 0x000fe200087fe43f */
[----:B------:R-:W-:Y:S01]  /*2d4d0*/  UMOV UR12, UR37 ;  /* 0x00000025000c7c82 */ /* 0x000fe20008000000 */
[----:B--2---:R-:W-:-:S09]  /*2d4e0*/  USHF.L.U32 UR10, UR10, 0x6, URZ ;  /* 0x000000060a0a7899 */ /* 0x004fd2000800063f */
[----:B------:R2:W-:Y:S01]  /*2d4f0*/  UTMASTG.4D [UR8], [UR4] ;  /* 0x00000008040073b5 */ /* 0x0005e20008018000 */
[----:B------:R0:W-:Y:S01]  /*2d500*/  UTMACMDFLUSH ;  /* 0x00000000000079b7 */ /* 0x0001e20000000000 */
[----:B--2---:R-:W-:-:S04]  /*2d510*/  DEPBAR.LE SB0, 0x1 ;  /* 0x000080400000791a */ /* 0x004fc80000000000 */
.L_x_73:
[----:B------:R-:W-:Y:S05]  /*2d520*/  BSYNC B0 ;  /* 0x0000000000007941 */ /* 0x000fea0003800000 */
.L_x_72:
        /* <DEDUP_REMOVED lines=33> */
.L_x_75:
[----:B------:R-:W-:Y:S05]  /*2d740*/  BSYNC B0 ;  /* 0x0000000000007941 */ /* 0x000fea0003800000 */
.L_x_74:
        /* <DEDUP_REMOVED lines=32> */
.L_x_77:
[----:B------:R-:W-:Y:S05]  /*2d950*/  BSYNC B0 ;  /* 0x0000000000007941 */ /* 0x000fea0003800000 */
.L_x_76:
        /* <DEDUP_REMOVED lines=33> */
.L_x_79:
[----:B------:R-:W-:Y:S05]  /*2db70*/  BSYNC B0 ;  /* 0x0000000000007941 */ /* 0x000fea0003800000 */
.L_x_78:
        /* <DEDUP_REMOVED lines=32> */
.L_x_81:
[----:B------:R-:W-:Y:S05]  /*2dd80*/  BSYNC B0 ;  /* 0x0000000000007941 */ /* 0x000fea0003800000 */
.L_x_80:
[----:B------:R-:W-:Y:S06]  /*2dd90*/  BAR.SYNC.DEFER_BLOCKING 0x1, 0x80 ;  /* 0x0042000000007b1d */ /* 0x000fec0000010000 */
[----:B------:R-:W-:Y:S01]  /*2dda0*/  BSSY B0, `(.L_x_82) ;  /* 0x0000017000007945 */ /* 0x000fe20003800000 */
[----:B------:R2:W-:Y:S04]  /*2ddb0*/  STSM.16.M88.4 [R3+0x1000], R12 ;  /* 0x0010000c03007844 */ /* 0x0005e80000000200 */
[----:B------:R2:W-:Y:S01]  /*2ddc0*/  STSM.16.M88.4 [R20], R16 ;  /* 0x0000001014007844 */ /* 0x0005e20000000200 */
[----:B------:R-:W-:Y:S01]  /*2ddd0*/  @!PT LDS RZ, [RZ] ;  /* 0x00000000fffff984 */ /* 0x000fe20000000800 */
[----:B------:R-:W-:Y:S01]  /*2dde0*/  @!PT LDS RZ, [RZ] ;  /* 0x00000000fffff984 */ /* 0x000fe20000000800 */
[----:B------:R-:W-:Y:S01]  /*2ddf0*/  @!PT LDS RZ, [RZ] ;  /* 0x00000000fffff984 */ /* 0x000fe20000000800 */
[----:B------:R-:W-:Y:S01]  /*2de00*/  @!PT LDS RZ, [RZ] ;  /* 0x00000000fffff984 */ /* 0x000fe20000000800 */
[----:B------:R3:W-:Y:S06]  /*2de10*/  MEMBAR.ALL.CTA ;  /* 0x0000000000007992 */ /* 0x0007ec0000008000 */
[----:B---3--:R-:W3:Y:S02]  /*2de20*/  FENCE.VIEW.ASYNC.S ;  /* 0x00000000000073c6 */ /* 0x008ee40000000000 */
[----:B---3--:R-:W-:Y:S06]  /*2de30*/  BAR.SYNC.DEFER_BLOCKING 0x1, 0x80 ;  /* 0x0042000000007b1d */ /* 0x008fec0000010000 */
[----:B------:R-:W-:Y:S05]  /*2de40*/  @P1 BRA `(.L_x_83) ;  /* 0x0000000000301947 */ /* 0x000fea0003800000 */
[----:B------:R-:W3:Y:S01]  /*2de50*/  S2UR UR10, SR_CTAID.X ;  /* 0x00000000000a79c3 */ /* 0x000ee20000002500 */
        /* <DEDUP_REMOVED lines=8> */
[----:B---3--:R-:W-:-:S09]  /*2dee0*/  USHF.L.U32 UR10, UR10, 0x6, URZ ;  /* 0x000000060a0a7899 */ /* 0x008fd2000800063f */
[----:B------:R3:W-:Y:S02]  /*2def0*/  UTMASTG.4D [UR8], [UR4] ;  /* 0x00000008040073b5 */ /* 0x0007e40008018000 */
[----:B---3--:R0:W-:Y:S02]  /*2df00*/  UTMACMDFLUSH ;  /* 0x00000000000079b7 */ /* 0x0081e40000000000 */
.L_x_83:
[----:B------:R-:W-:Y:S05]  /*2df10*/  BSYNC B0 ;  /* 0x0000000000007941 */ /* 0x000fea0003800000 */
.L_x_82:
[----:B------:R-:W-:-:S04]  /*2df20*/  DEPBAR.LE SB0, 0x0 ;  /* 0x000080000000791a */ /* 0x000fc80000000000 */
[----:B------:R-:W-:Y:S05]  /*2df30*/  EXIT ;  /* 0x000000000000794d */ /* 0x000fea0003800000 */
.L_x_7:
[----:B-1----:R1:W2:Y:S02]  /*2df40*/  SYNCS.PHASECHK.TRANS64.TRYWAIT P2, [R3+URZ+0x88048], R0 ;  /* 0x08804800030075a7 */ /* 0x0022a4000804017f */
[----:B--2---:R-:W-:Y:S05]  /*2df50*/  @!P2 NANOSLEEP.SYNCS 0x989680 ;  /* 0x009896800000a95d */ /* 0x004fea0003900000 */
[----:B------:R-:W2:Y:S02]  /*2df60*/  @!P2 SYNCS.PHASECHK.TRANS64 P2, [R3+URZ+0x88048], R0 ;  /* 0x088048000300a5a7 */ /* 0x000ea4000804007f */
[----:B--2---:R-:W-:Y:S05]  /*2df70*/  @!P2 BRA `(.L_x_7) ;  /* 0xfffffffc00f0a947 */ /* 0x004fea000383ffff */
[----:B------:R-:W-:Y:S05]  /*2df80*/  BRA `(.L_x_84) ;  /* 0xfffffd2400ec7947 */ /* 0x000fea000383ffff */
.L_x_12:
[----:B-1----:R1:W2:Y:S02]  /*2df90*/  SYNCS.PHASECHK.TRANS64.TRYWAIT P1, [R3+URZ+0x88020], R0 ;  /* 0x08802000030075a7 */ /* 0x0022a4000802017f */
[----:B--2---:R-:W-:Y:S05]  /*2dfa0*/  @!P1 NANOSLEEP.SYNCS 0x989680 ;  /* 0x009896800000995d */ /* 0x004fea0003900000 */
[----:B------:R-:W2:Y:S02]  /*2dfb0*/  @!P1 SYNCS.PHASECHK.TRANS64 P1, [R3+URZ+0x88020], R0 ;  /* 0x08802000030095a7 */ /* 0x000ea4000802007f */
[----:B--2---:R-:W-:Y:S05]  /*2dfc0*/  @!P1 BRA `(.L_x_12) ;  /* 0xfffffffc00f09947 */ /* 0x004fea000383ffff */
[----:B------:R-:W-:Y:S05]  /*2dfd0*/  BRA `(.L_x_85) ;  /* 0xfffffd2800d87947 */ /* 0x000fea000383ffff */
.L_x_14:
[----:B-1----:R1:W2:Y:S02]  /*2dfe0*/  SYNCS.PHASECHK.TRANS64.TRYWAIT P1, [R0+URZ+0x88020], R3 ;  /* 0x08802003000075a7 */ /* 0x0022a4000802017f */
[----:B--2---:R-:W-:Y:S05]  /*2dff0*/  @!P1 NANOSLEEP.SYNCS 0x989680 ;  /* 0x009896800000995d */ /* 0x004fea0003900000 */
[----:B------:R-:W2:Y:S02]  /*2e000*/  @!P1 SYNCS.PHASECHK.TRANS64 P1, [R0+URZ+0x88020], R3 ;  /* 0x08802003000095a7 */ /* 0x000ea4000802007f */
[----:B--2---:R-:W-:Y:S05]  /*2e010*/  @!P1 BRA `(.L_x_14) ;  /* 0xfffffffc00f09947 */ /* 0x004fea000383ffff */
[----:B------:R-:W-:Y:S05]  /*2e020*/  BRA `(.L_x_86) ;  /* 0xfffffd2c00847947 */ /* 0x000fea000383ffff */
.L_x_17:
[----:B-1----:R1:W2:Y:S02]  /*2e030*/  SYNCS.PHASECHK.TRANS64.TRYWAIT P1, [R2+URZ+0x88020], R3 ;  /* 0x08802003020075a7 */ /* 0x0022a4000802017f */
[----:B--2---:R-:W-:Y:S05]  /*2e040*/  @!P1 NANOSLEEP.SYNCS 0x989680 ;  /* 0x009896800000995d */ /* 0x004fea0003900000 */
[----:B------:R-:W2:Y:S02]  /*2e050*/  @!P1 SYNCS.PHASECHK.TRANS64 P1, [R2+URZ+0x88020], R3 ;  /* 0x08802003020095a7 */ /* 0x000ea4000802007f */
[----:B--2---:R-:W-:Y:S05]  /*2e060*/  @!P1 BRA `(.L_x_17) ;  /* 0xfffffffc00f09947 */ /* 0x004fea000383ffff */
[----:B------:R-:W-:Y:S05]  /*2e070*/  BRA `(.L_x_87) ;  /* 0xfffffd30004c7947 */ /* 0x000fea000383ffff */
.L_x_19:
[----:B-1----:R1:W2:Y:S02]  /*2e080*/  SYNCS.PHASECHK.TRANS64.TRYWAIT P1, [R3+URZ+0x88020], R0 ;  /* 0x08802000030075a7 */ /* 0x0022a4000802017f */
[----:B--2---:R-:W-:Y:S05]  /*2e090*/  @!P1 NANOSLEEP.SYNCS 0x989680 ;  /* 0x009896800000995d */ /* 0x004fea0003900000 */
[----:B------:R-:W2:Y:S02]  /*2e0a0*/  @!P1 SYNCS.PHASECHK.TRANS64 P1, [R3+URZ+0x88020], R0 ;  /* 0x08802000030095a7 */ /* 0x000ea4000802007f */
[----:B--2---:R-:W-:Y:S05]  /*2e0b0*/  @!P1 BRA `(.L_x_19) ;  /* 0xfffffffc00f09947 */ /* 0x004fea000383ffff */
[----:B------:R-:W-:Y:S05]  /*2e0c0*/  BRA `(.L_x_88) ;  /* 0xfffffd3400007947 */ /* 0x000fea000383ffff */
.L_x_21:
[----:B-1----:R1:W2:Y:S02]  /*2e0d0*/  SYNCS.PHASECHK.TRANS64.TRYWAIT P1, [R216+URZ+0x88040], R153 ;  /* 0x08804099d80075a7 */ /* 0x0022a4000802017f */
[----:B--2---:R-:W-:Y:S05]  /*2e0e0*/  @!P1 NANOSLEEP.SYNCS 0x989680 ;  /* 0x009896800000995d */ /* 0x004fea0003900000 */
[----:B------:R-:W2:Y:S02]  /*2e0f0*/  @!P1 SYNCS.PHASECHK.TRANS64 P1, [R216+URZ+0x88040], R153 ;  /* 0x08804099d80095a7 */ /* 0x000ea4000802007f */
[----:B--2---:R-:W-:Y:S05]  /*2e100*/  @!P1 BRA `(.L_x_21) ;  /* 0xfffffffc00f09947 */ /* 0x004fea000383ffff */
[----:B------:R-:W-:Y:S05]  /*2e110*/  BRA `(.L_x_89) ;  /* 0xfffffd3400cc7947 */ /* 0x000fea000383ffff */
.L_x_22:
[----:B--2---:R2:W3:Y:S02]  /*2e120*/  SYNCS.PHASECHK.TRANS64.TRYWAIT P1, [R216+URZ+0x88000], R153 ;  /* 0x08800099d80075a7 */ /* 0x0044e4000802017f */
[----:B---3--:R-:W-:Y:S05]  /*2e130*/  @!P1 NANOSLEEP.SYNCS 0x989680 ;  /* 0x009896800000995d */ /* 0x008fea0003900000 */
[----:B------:R-:W3:Y:S02]  /*2e140*/  @!P1 SYNCS.PHASECHK.TRANS64 P1, [R216+URZ+0x88000], R153 ;  /* 0x08800099d80095a7 */ /* 0x000ee4000802007f */
[----:B---3--:R-:W-:Y:S05]  /*2e150*/  @!P1 BRA `(.L_x_22) ;  /* 0xfffffffc00f09947 */ /* 0x008fea000383ffff */
[----:B------:R-:W-:Y:S05]  /*2e160*/  BRA `(.L_x_90) ;  /* 0xfffffd3400d87947 */ /* 0x000fea000383ffff */
.L_x_23:
[----:B--2---:R2:W3:Y:S02]  /*2e170*/  SYNCS.PHASECHK.TRANS64.TRYWAIT P6, [R216+URZ+0x88008], R153 ;  /* 0x08800899d80075a7 */ /* 0x0044e400080c017f */
[----:B---3--:R-:W-:Y:S05]  /*2e180*/  @!P6 NANOSLEEP.SYNCS 0x989680 ;  /* 0x009896800000e95d */ /* 0x008fea0003900000 */
[----:B------:R-:W3:Y:S02]  /*2e190*/  @!P6 SYNCS.PHASECHK.TRANS64 P6, [R216+URZ+0x88008], R153 ;  /* 0x08800899d800e5a7 */ /* 0x000ee400080c007f */
[----:B---3--:R-:W-:Y:S05]  /*2e1a0*/  @!P6 BRA `(.L_x_23) ;  /* 0xfffffffc00f0e947 */ /* 0x008fea000383ffff */
[----:B------:R-:W-:Y:S05]  /*2e1b0*/  BRA `(.L_x_91) ;  /* 0xfffffd7c00f47947 */ /* 0x000fea000383ffff */
.L_x_25:
[----:B-1----:R1:W2:Y:S02]  /*2e1c0*/  SYNCS.PHASECHK.TRANS64.TRYWAIT P2, [R7+URZ+0x88000], R2 ;  /* 0x08800002070075a7 */ /* 0x0022a4000804017f */
[----:B--2---:R-:W-:Y:S05]  /*2e1d0*/  @!P2 NANOSLEEP.SYNCS 0x989680 ;  /* 0x009896800000a95d */ /* 0x004fea0003900000 */
[----:B------:R-:W2:Y:S02]  /*2e1e0*/  @!P2 SYNCS.PHASECHK.TRANS64 P2, [R7+URZ+0x88000], R2 ;  /* 0x088000020700a5a7 */ /* 0x000ea4000804007f */
[----:B--2---:R-:W-:Y:S05]  /*2e1f0*/  @!P2 BRA `(.L_x_25) ;  /* 0xfffffffc00f0a947 */ /* 0x004fea000383ffff */
[----:B------:R-:W-:Y:S05]  /*2e200*/  BRA `(.L_x_92) ;  /* 0xfffffdc800447947 */ /* 0x000fea000383ffff */
.L_x_28:
[----:B-1----:R1:W2:Y:S02]  /*2e210*/  SYNCS.PHASECHK.TRANS64.TRYWAIT P3, [R2+URZ+0x88020], R6 ;  /* 0x08802006020075a7 */ /* 0x0022a4000806017f */
[----:B--2---:R-:W-:Y:S05]  /*2e220*/  @!P3 NANOSLEEP.SYNCS 0x989680 ;  /* 0x009896800000b95d */ /* 0x004fea0003900000 */
[----:B------:R-:W2:Y:S02]  /*2e230*/  @!P3 SYNCS.PHASECHK.TRANS64 P3, [R2+URZ+0x88020], R6 ;  /* 0x088020060200b5a7 */ /* 0x000ea4000806007f */
[----:B--2---:R-:W-:Y:S05]  /*2e240*/  @!P3 BRA `(.L_x_28) ;  /* 0xfffffffc00f0b947 */ /* 0x004fea000383ffff */
[----:B------:R-:W-:Y:S05]  /*2e250*/  BRA `(.L_x_93) ;  /* 0xfffffdd000507947 */ /* 0x000fea000383ffff */
.L_x_30:
[----:B-1----:R1:W2:Y:S02]  /*2e260*/  SYNCS.PHASECHK.TRANS64.TRYWAIT P3, [R0+URZ+0x88000], R2 ;  /* 0x08800002000075a7 */ /* 0x0022a4000806017f */
[----:B--2---:R-:W-:Y:S05]  /*2e270*/  @!P3 NANOSLEEP.SYNCS 0x989680 ;  /* 0x009896800000b95d */ /* 0x004fea0003900000 */
[----:B------:R-:W2:Y:S02]  /*2e280*/  @!P3 SYNCS.PHASECHK.TRANS64 P3, [R0+URZ+0x88000], R2 ;  /* 0x088000020000b5a7 */ /* 0x000ea4000806007f */
[----:B--2---:R-:W-:Y:S05]  /*2e290*/  @!P3 BRA `(.L_x_30) ;  /* 0xfffffffc00f0b947 */ /* 0x004fea000383ffff */
[----:B------:R-:W-:Y:S05]  /*2e2a0*/  BRA `(.L_x_94) ;  /* 0xfffffddc00487947 */ /* 0x000fea000383ffff */
.L_x_34:
[----:B-1----:R1:W2:Y:S02]  /*2e2b0*/  SYNCS.PHASECHK.TRANS64.TRYWAIT P2, [R2+URZ+0x88020], R3 ;  /* 0x08802003020075a7 */ /* 0x0022a4000804017f */
[----:B--2---:R-:W-:Y:S05]  /*2e2c0*/  @!P2 NANOSLEEP.SYNCS 0x989680 ;  /* 0x009896800000a95d */ /* 0x004fea0003900000 */
[----:B------:R-:W2:Y:S02]  /*2e2d0*/  @!P2 SYNCS.PHASECHK.TRANS64 P2, [R2+URZ+0x88020], R3 ;  /* 0x088020030200a5a7 */ /* 0x000ea4000804007f */
[----:B--2---:R-:W-:Y:S05]  /*2e2e0*/  @!P2 BRA `(.L_x_34) ;  /* 0xfffffffc00f0a947 */ /* 0x004fea000383ffff */
[----:B------:R-:W-:Y:S05]  /*2e2f0*/  BRA `(.L_x_95) ;  /* 0xfffffeb800f87947 */ /* 0x000fea000383ffff */
.L_x_38:
[----:B-1----:R1:W2:Y:S02]  /*2e300*/  SYNCS.PHASECHK.TRANS64.TRYWAIT P1, [R7+URZ+0x88000], R2 ;  /* 0x08800002070075a7 */ /* 0x0022a4000802017f */
[----:B--2---:R-:W-:Y:S05]  /*2e310*/  @!P1 NANOSLEEP.SYNCS 0x989680 ;  /* 0x009896800000995d */ /* 0x004fea0003900000 */
[----:B------:R-:W2:Y:S02]  /*2e320*/  @!P1 SYNCS.PHASECHK.TRANS64 P1, [R7+URZ+0x88000], R2 ;  /* 0x08800002070095a7 */ /* 0x000ea4000802007f */
[----:B--2---:R-:W-:Y:S05]  /*2e330*/  @!P1 BRA `(.L_x_38) ;  /* 0xfffffffc00f09947 */ /* 0x004fea000383ffff */
[----:B------:R-:W-:Y:S05]  /*2e340*/  BRA `(.L_x_96) ;  /* 0xfffffebc00dc7947 */ /* 0x000fea000383ffff */
.L_x_41:
[----:B-1----:R1:W2:Y:S02]  /*2e350*/  SYNCS.PHASECHK.TRANS64.TRYWAIT P2, [R2+URZ+0x88020], R6 ;  /* 0x08802006020075a7 */ /* 0x0022a4000804017f */
[----:B--2---:R-:W-:Y:S05]  /*2e360*/  @!P2 NANOSLEEP.SYNCS 0x989680 ;  /* 0x009896800000a95d */ /* 0x004fea0003900000 */
[----:B------:R-:W2:Y:S02]  /*2e370*/  @!P2 SYNCS.PHASECHK.TRANS64 P2, [R2+URZ+0x88020], R6 ;  /* 0x088020060200a5a7 */ /* 0x000ea4000804007f */
[----:B--2---:R-:W-:Y:S05]  /*2e380*/  @!P2 BRA `(.L_x_41) ;  /* 0xfffffffc00f0a947 */ /* 0x004fea000383ffff */
[----:B------:R-:W-:Y:S05]  /*2e390*/  BRA `(.L_x_97) ;  /* 0xfffffec800787947 */ /* 0x000fea000383ffff */
.L_x_44:
[----:B-1----:R1:W2:Y:S02]  /*2e3a0*/  SYNCS.PHASECHK.TRANS64.TRYWAIT P2, [R0+URZ+0x88000], R2 ;  /* 0x08800002000075a7 */ /* 0x0022a4000804017f */
[----:B--2---:R-:W-:Y:S05]  /*2e3b0*/  @!P2 NANOSLEEP.SYNCS 0x989680 ;  /* 0x009896800000a95d */ /* 0x004fea0003900000 */
[----:B------:R-:W2:Y:S02]  /*2e3c0*/  @!P2 SYNCS.PHASECHK.TRANS64 P2, [R0+URZ+0x88000], R2 ;  /* 0x088000020000a5a7 */ /* 0x000ea4000804007f */
[----:B--2---:R-:W-:Y:S05]  /*2e3d0*/  @!P2 BRA `(.L_x_44) ;  /* 0xfffffffc00f0a947 */ /* 0x004fea000383ffff */
[----:B------:R-:W-:Y:S05]  /*2e3e0*/  BRA `(.L_x_98) ;  /* 0xfffffee400707947 */ /* 0x000fea000383ffff */
.L_x_48:
[----:B-1----:R1:W2:Y:S02]  /*2e3f0*/  SYNCS.PHASECHK.TRANS64.TRYWAIT P1, [R0+URZ+0x88020], R3 ;  /* 0x08802003000075a7 */ /* 0x0022a4000802017f */
[----:B--2---:R-:W-:Y:S05]  /*2e400*/  @!P1 NANOSLEEP.SYNCS 0x989680 ;  /* 0x009896800000995d */ /* 0x004fea0003900000 */
[----:B------:R-:W2:Y:S02]  /*2e410*/  @!P1 SYNCS.PHASECHK.TRANS64 P1, [R0+URZ+0x88020], R3 ;  /* 0x08802003000095a7 */ /* 0x000ea4000802007f */
[----:B--2---:R-:W-:Y:S05]  /*2e420*/  @!P1 BRA `(.L_x_48) ;  /* 0xfffffffc00f09947 */ /* 0x004fea000383ffff */
[----:B------:R-:W-:Y:S05]  /*2e430*/  BRA `(.L_x_99) ;  /* 0xffffffc000e87947 */ /* 0x000fea000383ffff */
        .weak           $__internal_0_$__cuda_sm20_rcp_rn_f32_slowpath
        .type           $__internal_0_$__cuda_sm20_rcp_rn_f32_slowpath,@function
        .size           $__internal_0_$__cuda_sm20_rcp_rn_f32_slowpath,(.L_x_105 - $__internal_0_$__cuda_sm20_rcp_rn_f32_slowpath)
$__internal_0_$__cuda_sm20_rcp_rn_f32_slowpath:
[----:B------:R-:W-:Y:S01]  /*2e440*/  IMAD.SHL.U32 R0, R2, 0x2, RZ ;  /* 0x0000000202007824 */ /* 0x000fe200078e00ff */
[----:B------:R-:W-:Y:S04]  /*2e450*/  BSSY B2, `(.L_x_100) ;  /* 0x0000030000027945 */ /* 0x000fe80003800000 */
[----:B------:R-:W-:-:S04]  /*2e460*/  SHF.R.U32.HI R21, RZ, 0x18, R0 ;  /* 0x00000018ff157819 */ /* 0x000fc80000011600 */
[----:B------:R-:W-:-:S13]  /*2e470*/  ISETP.NE.U32.AND P0, PT, R21, RZ, PT ;  /* 0x000000ff1500720c */ /* 0x000fda0003f05070 */
[----:B------:R-:W-:Y:S05]  /*2e480*/  @P0 BRA `(.L_x_101) ;  /* 0x0000000000280947 */ /* 0x000fea0003800000 */
[----:B------:R-:W-:-:S04]  /*2e490*/  SHF.L.U32 R0, R2, 0x1, RZ ;  /* 0x0000000102007819 */ /* 0x000fc800000006ff */
[----:B------:R-:W-:-:S13]  /*2e4a0*/  ISETP.NE.AND P0, PT, R0, RZ, PT ;  /* 0x000000ff0000720c */ /* 0x000fda0003f05270 */
[----:B------:R-:W-:Y:S01]  /*2e4b0*/  @P0 FFMA R12, R2, 1.84467440737095516160e+19, RZ ;  /* 0x5f800000020c0823 */ /* 0x000fe200000000ff */
[----:B------:R-:W-:Y:S08]  /*2e4c0*/  @!P0 MUFU.RCP R3, R2 ;  /* 0x0000000200038308 */ /* 0x000ff00000001000 */
[----:B------:R-:W1:Y:S02]  /*2e4d0*/  @P0 MUFU.RCP R13, R12 ;  /* 0x0000000c000d0308 */ /* 0x000e640000001000 */
[----:B-1----:R-:W-:-:S04]  /*2e4e0*/  @P0 FFMA R0, R12, R13, -1 ;  /* 0xbf8000000c000423 */ /* 0x002fc8000000000d */
[----:B------:R-:W-:-:S04]  /*2e4f0*/  @P0 FADD.FTZ R0, -R0, -RZ ;  /* 0x800000ff00000221 */ /* 0x000fc80000010100 */
[----:B------:R-:W-:-:S04]  /*2e500*/  @P0 FFMA R0, R13, R0, R13 ;  /* 0x000000000d000223 */ /* 0x000fc8000000000d */
[----:B------:R-:W-:Y:S01]  /*2e510*/  @P0 FFMA R3, R0, 1.84467440737095516160e+19, RZ ;  /* 0x5f80000000030823 */ /* 0x000fe200000000ff */
[----:B------:R-:W-:Y:S06]  /*2e520*/  BRA `(.L_x_102) ;  /* 0x0000000000887947 */ /* 0x000fec0003800000 */
.L_x_101:
[----:B------:R-:W-:-:S04]  /*2e530*/  IADD3 R83, R21, -0xfd, RZ ;  /* 0xffffff0315537810 */ /* 0x000fc80007ffe0ff */
[----:B------:R-:W-:-:S13]  /*2e540*/  ISETP.GT.U32.AND P0, PT, R83, 0x1, PT ;  /* 0x000000015300780c */ /* 0x000fda0003f04070 */
[----:B------:R-:W-:Y:S05]  /*2e550*/  @P0 BRA `(.L_x_103) ;  /* 0x0000000000780947 */ /* 0x000fea0003800000 */
[----:B------:R-:W-:Y:S01]  /*2e560*/  LOP3.LUT R0, R2, 0x7fffff, RZ, 0xc0, !PT ;  /* 0x007fffff02007812 */ /* 0x000fe200078ec0ff */
[----:B------:R-:W-:-:S03]  /*2e570*/  IMAD.MOV.U32 R14, RZ, RZ, 0x3 ;  /* 0x00000003ff0e7424 */ /* 0x000fc600078e00ff */
[----:B------:R-:W-:Y:S02]  /*2e580*/  LOP3.LUT R0, R0, 0x3f800000, RZ, 0xfc, !PT ;  /* 0x3f80000000007812 */ /* 0x000fe400078efcff */
[----:B------:R-:W-:Y:S02]  /*2e590*/  SHF.L.U32 R14, R14, R83, RZ ;  /* 0x000000530e0e7219 */ /* 0x000fe400000006ff */
[----:B------:R-:W1:Y:S02]  /*2e5a0*/  MUFU.RCP R3, R0 ;  /* 0x0000000000037308 */ /* 0x000e640000001000 */
[----:B-1----:R-:W-:-:S04]  /*2e5b0*/  FFMA R12, R0, R3, -1 ;  /* 0xbf800000000c7423 */ /* 0x002fc80000000003 */
[----:B------:R-:W-:-:S04]  /*2e5c0*/  FADD.FTZ R12, -R12, -RZ ;  /* 0x800000ff0c0c7221 */ /* 0x000fc80000010100 */
[CCC-:B------:R-:W-:Y:S01]  /*2e5d0*/  FFMA.RM R13, R3.reuse, R12.reuse, R3.reuse ;  /* 0x0000000c030d7223 */ /* 0x1c0fe20000004003 */
[----:B------:R-:W-:-:S04]  /*2e5e0*/  FFMA.RP R12, R3, R12, R3 ;  /* 0x0000000c030c7223 */ /* 0x000fc80000008003 */
[C---:B------:R-:W-:Y:S02]  /*2e5f0*/  LOP3.LUT R3, R13.reuse, 0x7fffff, RZ, 0xc0, !PT ;  /* 0x007fffff0d037812 */ /* 0x040fe400078ec0ff */
[----:B------:R-:W-:Y:S02]  /*2e600*/  FSETP.NEU.FTZ.AND P0, PT, R13, R12, PT ;  /* 0x0000000c0d00720b */ /* 0x000fe40003f1d000 */
[----:B------:R-:W-:Y:S02]  /*2e610*/  LOP3.LUT R3, R3, 0x800000, RZ, 0xfc, !PT ;  /* 0x0080000003037812 */ /* 0x000fe400078efcff */
[----:B------:R-:W-:Y:S02]  /*2e620*/  SEL R12, RZ, 0xffffffff, !P0 ;  /* 0xffffffffff0c7807 */ /* 0x000fe40004000000 */
[----:B------:R-:W-:Y:S02]  /*2e630*/  LOP3.LUT R14, R14, R3, RZ, 0xc0, !PT ;  /* 0x000000030e0e7212 */ /* 0x000fe400078ec0ff */
[----:B------:R-:W-:-:S02]  /*2e640*/  IADD3 R12, -R12, RZ, RZ ;  /* 0x000000ff0c0c7210 */ /* 0x000fc40007ffe1ff */
[-C--:B------:R-:W-:Y:S02]  /*2e650*/  SHF.R.U32.HI R14, RZ, R83.reuse, R14 ;  /* 0x00000053ff0e7219 */ /* 0x080fe4000001160e */
[----:B------:R-:W-:Y:S02]  /*2e660*/  LOP3.LUT P1, RZ, R12, R83, R3, 0xf8, !PT ;  /* 0x000000530cff7212 */ /* 0x000fe4000782f803 */
[C---:B------:R-:W-:Y:S02]  /*2e670*/  LOP3.LUT P0, RZ, R14.reuse, 0x1, RZ, 0xc0, !PT ;  /* 0x000000010eff7812 */ /* 0x040fe4000780c0ff */
[----:B------:R-:W-:-:S04]  /*2e680*/  LOP3.LUT P2, RZ, R14, 0x2, RZ, 0xc0, !PT ;  /* 0x000000020eff7812 */ /* 0x000fc8000784c0ff */
[----:B------:R-:W-:Y:S02]  /*2e690*/  PLOP3.LUT P0, PT, P0, P1, P2, 0xe0, 0x0 ;  /* 0x000000000000781c */ /* 0x000fe40000703c20 */
[----:B------:R-:W-:Y:S02]  /*2e6a0*/  LOP3.LUT P1, RZ, R2, 0x7fffff, RZ, 0xc0, !PT ;  /* 0x007fffff02ff7812 */ /* 0x000fe4000782c0ff */
[----:B------:R-:W-:-:S04]  /*2e6b0*/  SEL R0, RZ, 0x1, !P0 ;  /* 0x00000001ff007807 */ /* 0x000fc80004000000 */
[----:B------:R-:W-:-:S04]  /*2e6c0*/  IADD3 R0, -R0, RZ, RZ ;  /* 0x000000ff00007210 */ /* 0x000fc80007ffe1ff */
[----:B------:R-:W-:Y:S01]  /*2e6d0*/  ISETP.GE.AND P0, PT, R0, RZ, PT ;  /* 0x000000ff0000720c */ /* 0x000fe20003f06270 */
[----:B------:R-:W-:-:S05]  /*2e6e0*/  VIADD R0, R21, 0xffffff04 ;  /* 0xffffff0415007836 */ /* 0x000fca0000000000 */
[----:B------:R-:W-:-:S07]  /*2e6f0*/  SHF.R.U32.HI R3, RZ, R0, R3 ;  /* 0x00000000ff037219 */ /* 0x000fce0000011603 */
[----:B------:R-:W-:-:S04]  /*2e700*/  @!P0 IADD3 R3, R3, 0x1, RZ ;  /* 0x0000000103038810 */ /* 0x000fc80007ffe0ff */
[----:B------:R-:W-:-:S04]  /*2e710*/  @!P1 SHF.L.U32 R3, R3, 0x1, RZ ;  /* 0x0000000103039819 */ /* 0x000fc800000006ff */
[----:B------:R-:W-:Y:S01]  /*2e720*/  LOP3.LUT R3, R3, 0x80000000, R2, 0xf8, !PT ;  /* 0x8000000003037812 */ /* 0x000fe200078ef802 */
[----:B------:R-:W-:Y:S06]  /*2e730*/  BRA `(.L_x_102) ;  /* 0x0000000000047947 */ /* 0x000fec0003800000 */
.L_x_103:
[----:B------:R1:W2:Y:S02]  /*2e740*/  MUFU.RCP R3, R2 ;  /* 0x0000000200037308 */ /* 0x0002a40000001000 */
.L_x_102:
[----:B------:R-:W-:Y:S05]  /*2e750*/  BSYNC B2 ;  /* 0x0000000000027941 */ /* 0x000fea0003800000 */
.L_x_100:
[----:B--2---:R-:W-:Y:S01]  /*2e760*/  IMAD.MOV.U32 R0, RZ, RZ, R3 ;  /* 0x000000ffff007224 */ /* 0x004fe200078e0003 */
[----:B-1----:R-:W-:Y:S02]  /*2e770*/  MOV R2, R10 ;  /* 0x0000000a00027202 */ /* 0x002fe40000000f00 */
[----:B------:R-:W-:-:S04]  /*2e780*/  MOV R3, 0x0 ;  /* 0x0000000000037802 */ /* 0x000fc80000000f00 */
[----:B------:R-:W-:Y:S05]  /*2e790*/  RET.REL.NODEC R2 `(_ZN7cutlass13device_kernelINS_4fmha6kernel13FmhaKernelTmaINS1_10collective15FmhaMainloopTmaINS_6half_tEfN4cute5tupleIJNS7_1CILi64EEENS9_ILi256EEESB_EEENS4_14ResidualFusionEJEEENS4_15FmhaFwdEpilogueIS6_fSC_EEJEEEEEvNT_6ParamsE) ;  /* 0xfffffd1802187950 */ /* 0x000fea0003c3ffff */
.L_x_104:
[----:B------:R-:W-:-:S00]  /*2e7a0*/  BRA `(.L_x_104) ;  /* 0xfffffffc00fc7947 */ /* 0x000fc0000383ffff */
[----:B------:R-:W-:-:S00]  /*2e7b0*/  NOP ;  /* 0x0000000000007918 */ /* 0x000fc00000000000 */
        /* <DEDUP_REMOVED lines=12> */
.L_x_105:


//--------------------- .nv.global.init           --------------------------
	.section	.nv.global.init,"aw",@progbits
.nv.global.init:
	.type		$str$23,@object
	.size		$str$23,($str$24 - $str$23)
$str$23:
        /*0000*/ 	.byte	0x28, 0x61, 0x64, 0x64, 0x72, 0x65, 0x73, 0x73, 0x20, 0x26, 0x20, 0x6d, 0x61, 0x73, 0x6b, 0x29
        /*0010*/ 	.byte	0x20, 0x3d, 0x3d, 0x20, 0x30, 0x00
	.type		$str$24,@object
	.size		$str$24,(__unnamed_1 - $str$24)
$str$24:
        /*0016*/ 	.byte	0x2f, 0x74, 0x6d, 0x70, 0x2f, 0x63, 0x75, 0x74, 0x6c, 0x61, 0x73, 0x73, 0x5f, 0x73, 0x77, 0x65
        /*0026*/ 	.byte	0x65, 0x70, 0x5f, 0x73, 0x72, 0x63, 0x2f, 0x69, 0x6e, 0x63, 0x6c, 0x75, 0x64, 0x65, 0x2f, 0x63
        /*0036*/ 	.byte	0x75, 0x74, 0x65, 0x2f, 0x70, 0x6f, 0x69, 0x6e, 0x74, 0x65, 0x72, 0x5f, 0x66, 0x6c, 0x61, 0x67
        /*0046*/ 	.byte	0x67, 0x65, 0x64, 0x2e, 0x68, 0x70, 0x70, 0x00
	.type		__unnamed_1,@object
	.size		__unnamed_1,(__unnamed_2 - __unnamed_1)
__unnamed_1:
        /* <DEDUP_REMOVED lines=28> */
        /*020e*/ 	.byte	0x3e, 0x3e, 0x3e, 0x3e, 0x3e, 0x5d, 0x00
	.type		__unnamed_2,@object
	.size		__unnamed_2,(.L_1 - __unnamed_2)
__unnamed_2:
        /* <DEDUP_REMOVED lines=29> */
.L_1:


//--------------------- .nv.shared._ZN7cutlass13device_kernelINS_4fmha6kernel13FmhaKernelTmaINS1_10collective15FmhaMainloopTmaINS_6half_tEfN4cute5tupleIJNS7_1CILi64EEENS9_ILi256EEESB_EEENS4_14ResidualFusionEJEEENS4_15FmhaFwdEpilogueIS6_fSC_EEJEEEEEvNT_6ParamsE --------------------------
	.section	.nv.shared._ZN7cutlass13device_kernelINS_4fmha6kernel13FmhaKernelTmaINS1_10collective15FmhaMainloopTmaINS_6half_tEfN4cute5tupleIJNS7_1CILi64EEENS9_ILi256EEESB_EEENS4_14ResidualFusionEJEEENS4_15FmhaFwdEpilogueIS6_fSC_EEJEEEEEvNT_6ParamsE,"aw",@nobits
	.sectionflags	@""
	.align	16
	.zero		1024


//--------------------- .nv.shared.reserved.0     --------------------------
	.section	.nv.shared.reserved.0,"aw",@nobits
	.weak		__nv_reservedSMEM_offset_0_alias
	.size		__nv_reservedSMEM_offset_0_alias, 0, 0
	.other		__nv_reservedSMEM_offset_0_alias,@"STO_CUDA_RESERVED_SHARED STV_DEFAULT"
__nv_reservedSMEM_offset_0_alias:
	.zero		0


//--------------------- .nv.global                --------------------------
	.section	.nv.global,"aw",@nobits
.nv.global:
	.type		_ZN39_INTERNAL_62b8412f_4_k_cu_b1222e29_31194cute1_E,@object
	.size		_ZN39_INTERNAL_62b8412f_4_k_cu_b1222e29_31194cute1_E,(_ZN39_INTERNAL_62b8412f_4_k_cu_b1222e29_31194cuda3std3__45__cpo6cbeginE - _ZN39_INTERNAL_62b8412f_4_k_cu_b1222e29_31194cute1_E)
_ZN39_INTERNAL_62b8412f_4_k_cu_b1222e29_31194cute1_E:
	.zero		1
	.type		_ZN39_INTERNAL_62b8412f_4_k_cu_b1222e29_31194cuda3std3__45__cpo6cbeginE,@object
	.size		_ZN39_INTERNAL_62b8412f_4_k_cu_b1222e29_31194cuda3std3__45__cpo6cbeginE,(_ZN39_INTERNAL_62b8412f_4_k_cu_b1222e29_31194cuda3std3__48in_placeE - _ZN39_INTERNAL_62b8412f_4_k_cu_b1222e29_31194cuda3std3__45__cpo6cbeginE)
_ZN39_INTERNAL_62b8412f_4_k_cu_b1222e29_31194cuda3std3__45__cpo6cbeginE:
	.zero		1
	.type		_ZN39_INTERNAL_62b8412f_4_k_cu_b1222e29_31194cuda3std3__48in_placeE,@object
	.size		_ZN39_INTERNAL_62b8412f_4_k_cu_b1222e29_31194cuda3std3__48in_placeE,(_ZN39_INTERNAL_62b8412f_4_k_cu_b1222e29_31194cuda3std6ranges3__45__cpo9iter_moveE - _ZN39_INTERNAL_62b8412f_4_k_cu_b1222e29_31194cuda3std3__48in_placeE)
_ZN39_INTERNAL_62b8412f_4_k_cu_b1222e29_31194cuda3std3__48in_placeE:
	.zero		1
	.type		_ZN39_INTERNAL_62b8412f_4_k_cu_b1222e29_31194cuda3std6ranges3__45__cpo9iter_moveE,@object
	.size		_ZN39_INTERNAL_62b8412f_4_k_cu_b1222e29_31194cuda3std6ranges3__45__cpo9iter_moveE,(_ZN39_INTERNAL_62b8412f_4_k_cu_b1222e29_31194cuda3std3__45__cpo5beginE - _ZN39_INTERNAL_62b8412f_4_k_cu_b1222e29_31194cuda3std6ranges3__45__cpo9iter_moveE)
_ZN39_INTERNAL_62b8412f_4_k_cu_b1222e29_31194cuda3std6ranges3__45__cpo9iter_moveE:
	.zero		1
	.type		_ZN39_INTERNAL_62b8412f_4_k_cu_b1222e29_31194cuda3std3__45__cpo5beginE,@object
	.size		_ZN39_INTERNAL_62b8412f_4_k_cu_b1222e29_31194cuda3std3__45__cpo5beginE,(_ZN39_INTERNAL_62b8412f_4_k_cu_b1222e29_31194cuda3std3__441_GLOBAL__N__62b8412f_4_k_cu_b1222e29_31196ignoreE - _ZN39_INTERNAL_62b8412f_4_k_cu_b1222e29_31194cuda3std3__45__cpo5beginE)
_ZN39_INTERNAL_62b8412f_4_k_cu_b1222e29_31194cuda3std3__45__cpo5beginE:
	.zero		1
	.type		_ZN39_INTERNAL_62b8412f_4_k_cu_b1222e29_31194cuda3std3__441_GLOBAL__N__62b8412f_4_k_cu_b1222e29_31196ignoreE,@object
	.size		_ZN39_INTERNAL_62b8412f_4_k_cu_b1222e29_31194cuda3std3__441_GLOBAL__N__62b8412f_4_k_cu_b1222e29_31196ignoreE,(_ZN39_INTERNAL_62b8412f_4_k_cu_b1222e29_31194cute7productE - _ZN39_INTERNAL_62b8412f_4_k_cu_b1222e29_31194cuda3std3__441_GLOBAL__N__62b8412f_4_k_cu_b1222e29_31196ignoreE)
_ZN39_INTERNAL_62b8412f_4_k_cu_b1222e29_31194cuda3std3__441_GLOBAL__N__62b8412f_4_k_cu_b1222e29_31196ignoreE:
	.zero		1
	.type		_ZN39_INTERNAL_62b8412f_4_k_cu_b1222e29_31194cute7productE,@object
	.size		_ZN39_INTERNAL_62b8412f_4_k_cu_b1222e29_31194cute7productE,(_ZN39_INTERNAL_62b8412f_4_k_cu_b1222e29_31194cuda3std3__45__cpo3endE - _ZN39_INTERNAL_62b8412f_4_k_cu_b1222e29_31194cute7productE)
_ZN39_INTERNAL_62b8412f_4_k_cu_b1222e29_31194cute7productE:
	.zero		1
	.type		_ZN39_INTERNAL_62b8412f_4_k_cu_b1222e29_31194cuda3std3__45__cpo3endE,@object
	.size		_ZN39_INTERNAL_62b8412f_4_k_cu_b1222e29_31194cuda3std3__45__cpo3endE,(_ZN39_INTERNAL_62b8412f_4_k_cu_b1222e29_31194cuda3std3__419piecewise_constructE - _ZN39_INTERNAL_62b8412f_4_k_cu_b1222e29_31194cuda3std3__45__cpo3endE)
_ZN39_INTERNAL_62b8412f_4_k_cu_b1222e29_31194cuda3std3__45__cpo3endE:
	.zero		1
	.type		_ZN39_INTERNAL_62b8412f_4_k_cu_b1222e29_31194cuda3std3__419piecewise_constructE,@object
	.size		_ZN39_INTERNAL_62b8412f_4_k_cu_b1222e29_31194cuda3std3__419piecewise_constructE,(_ZN39_INTERNAL_62b8412f_4_k_cu_b1222e29_31194cuda3std3__45__cpo4cendE - _ZN39_INTERNAL_62b8412f_4_k_cu_b1222e29_31194cuda3std3__419piecewise_constructE)
_ZN39_INTERNAL_62b8412f_4_k_cu_b1222e29_31194cuda3std3__419piecewise_constructE:
	.zero		1
	.type		_ZN39_INTERNAL_62b8412f_4_k_cu_b1222e29_31194cuda3std3__45__cpo4cendE,@object
	.size		_ZN39_INTERNAL_62b8412f_4_k_cu_b1222e29_31194cuda3std3__45__cpo4cendE,(_ZN39_INTERNAL_62b8412f_4_k_cu_b1222e29_31194cuda3std6ranges3__45__cpo4swapE - _ZN39_INTERNAL_62b8412f_4_k_cu_b1222e29_31194cuda3std3__45__cpo4cendE)
_ZN39_INTERNAL_62b8412f_4_k_cu_b1222e29_31194cuda3std3__45__cpo4cendE:
	.zero		1
	.type		_ZN39_INTERNAL_62b8412f_4_k_cu_b1222e29_31194cuda3std6ranges3__45__cpo4swapE,@object
	.size		_ZN39_INTERNAL_62b8412f_4_k_cu_b1222e29_31194cuda3std6ranges3__45__cpo4swapE,(.L_9 - _ZN39_INTERNAL_62b8412f_4_k_cu_b1222e29_31194cuda3std6ranges3__45__cpo4swapE)
_ZN39_INTERNAL_62b8412f_4_k_cu_b1222e29_31194cuda3std6ranges3__45__cpo4swapE:
	.zero		1
.L_9:


//--------------------- .nv.constant0._ZN7cutlass13device_kernelINS_4fmha6kernel13FmhaKernelTmaINS1_10collective15FmhaMainloopTmaINS_6half_tEfN4cute5tupleIJNS7_1CILi64EEENS9_ILi256EEESB_EEENS4_14ResidualFusionEJEEENS4_15FmhaFwdEpilogueIS6_fSC_EEJEEEEEvNT_6ParamsE --------------------------
	.section	.nv.constant0._ZN7cutlass13device_kernelINS_4fmha6kernel13FmhaKernelTmaINS1_10collective15FmhaMainloopTmaINS_6half_tEfN4cute5tupleIJNS7_1CILi64EEENS9_ILi256EEESB_EEENS4_14ResidualFusionEJEEENS4_15FmhaFwdEpilogueIS6_fSC_EEJEEEEEvNT_6ParamsE,"a",@progbits
	.sectionflags	@""
	.align	4
.nv.constant0._ZN7cutlass13device_kernelINS_4fmha6kernel13FmhaKernelTmaINS1_10collective15FmhaMainloopTmaINS_6half_tEfN4cute5tupleIJNS7_1CILi64EEENS9_ILi256EEESB_EEENS4_14ResidualFusionEJEEENS4_15FmhaFwdEpilogueIS6_fSC_EEJEEEEEvNT_6ParamsE:
	.zero		2688


//--------------------- SYMBOLS --------------------------

	.type		.nv.reservedSmem.offset0,@object
	.size		.nv.reservedSmem.offset0,0x4
	.type		__assertfail,@function
